//
// Generated by NVIDIA NVVM Compiler
//
// Compiler Build ID: CL-36424714
// Cuda compilation tools, release 13.0, V13.0.88
// Based on NVVM 20.0.0
//

.version 9.0
.target sm_100
.address_size 64

	// .globl	_Z17getSkAndRkMaxSizePiS_S_S_S_i
.global .align 1 .b8 _ZN34_INTERNAL_c6223bd8_4_k_cu_6c4a0f234cuda3std3__45__cpo5beginE[1];
.global .align 1 .b8 _ZN34_INTERNAL_c6223bd8_4_k_cu_6c4a0f234cuda3std3__45__cpo3endE[1];
.global .align 1 .b8 _ZN34_INTERNAL_c6223bd8_4_k_cu_6c4a0f234cuda3std3__45__cpo6cbeginE[1];
.global .align 1 .b8 _ZN34_INTERNAL_c6223bd8_4_k_cu_6c4a0f234cuda3std3__45__cpo4cendE[1];
.global .align 1 .b8 _ZN34_INTERNAL_c6223bd8_4_k_cu_6c4a0f234cuda3std3__45__cpo6rbeginE[1];
.global .align 1 .b8 _ZN34_INTERNAL_c6223bd8_4_k_cu_6c4a0f234cuda3std3__45__cpo4rendE[1];
.global .align 1 .b8 _ZN34_INTERNAL_c6223bd8_4_k_cu_6c4a0f234cuda3std3__45__cpo7crbeginE[1];
.global .align 1 .b8 _ZN34_INTERNAL_c6223bd8_4_k_cu_6c4a0f234cuda3std3__45__cpo5crendE[1];
.global .align 1 .b8 _ZN34_INTERNAL_c6223bd8_4_k_cu_6c4a0f234cuda3std3__436_GLOBAL__N__c6223bd8_4_k_cu_6c4a0f236ignoreE[1];
.global .align 1 .b8 _ZN34_INTERNAL_c6223bd8_4_k_cu_6c4a0f234cuda3std3__419piecewise_constructE[1];
.global .align 1 .b8 _ZN34_INTERNAL_c6223bd8_4_k_cu_6c4a0f234cuda3std3__48in_placeE[1];
.global .align 1 .b8 _ZN34_INTERNAL_c6223bd8_4_k_cu_6c4a0f234cuda3std3__420unreachable_sentinelE[1];
.global .align 1 .b8 _ZN34_INTERNAL_c6223bd8_4_k_cu_6c4a0f234cuda3std3__47nulloptE[1];
.global .align 1 .b8 _ZN34_INTERNAL_c6223bd8_4_k_cu_6c4a0f234cuda3std3__48unexpectE[1];
.global .align 1 .b8 _ZN34_INTERNAL_c6223bd8_4_k_cu_6c4a0f234cuda3std6ranges3__45__cpo4swapE[1];
.global .align 1 .b8 _ZN34_INTERNAL_c6223bd8_4_k_cu_6c4a0f234cuda3std6ranges3__45__cpo9iter_moveE[1];
.global .align 1 .b8 _ZN34_INTERNAL_c6223bd8_4_k_cu_6c4a0f234cuda3std6ranges3__45__cpo5beginE[1];
.global .align 1 .b8 _ZN34_INTERNAL_c6223bd8_4_k_cu_6c4a0f234cuda3std6ranges3__45__cpo3endE[1];
.global .align 1 .b8 _ZN34_INTERNAL_c6223bd8_4_k_cu_6c4a0f234cuda3std6ranges3__45__cpo6cbeginE[1];
.global .align 1 .b8 _ZN34_INTERNAL_c6223bd8_4_k_cu_6c4a0f234cuda3std6ranges3__45__cpo4cendE[1];
.global .align 1 .b8 _ZN34_INTERNAL_c6223bd8_4_k_cu_6c4a0f234cuda3std6ranges3__45__cpo7advanceE[1];
.global .align 1 .b8 _ZN34_INTERNAL_c6223bd8_4_k_cu_6c4a0f234cuda3std6ranges3__45__cpo9iter_swapE[1];
.global .align 1 .b8 _ZN34_INTERNAL_c6223bd8_4_k_cu_6c4a0f234cuda3std6ranges3__45__cpo4nextE[1];
.global .align 1 .b8 _ZN34_INTERNAL_c6223bd8_4_k_cu_6c4a0f234cuda3std6ranges3__45__cpo4prevE[1];
.global .align 1 .b8 _ZN34_INTERNAL_c6223bd8_4_k_cu_6c4a0f234cuda3std6ranges3__45__cpo4dataE[1];
.global .align 1 .b8 _ZN34_INTERNAL_c6223bd8_4_k_cu_6c4a0f234cuda3std6ranges3__45__cpo5cdataE[1];
.global .align 1 .b8 _ZN34_INTERNAL_c6223bd8_4_k_cu_6c4a0f234cuda3std6ranges3__45__cpo4sizeE[1];
.global .align 1 .b8 _ZN34_INTERNAL_c6223bd8_4_k_cu_6c4a0f234cuda3std6ranges3__45__cpo5ssizeE[1];
.global .align 1 .b8 _ZN34_INTERNAL_c6223bd8_4_k_cu_6c4a0f234cuda3std6ranges3__45__cpo8distanceE[1];
.global .align 1 .b8 _ZN34_INTERNAL_c6223bd8_4_k_cu_6c4a0f236thrust24THRUST_300001_SM_1000_NS8cuda_cub3parE[1];
.global .align 1 .b8 _ZN34_INTERNAL_c6223bd8_4_k_cu_6c4a0f236thrust24THRUST_300001_SM_1000_NS8cuda_cub10par_nosyncE[1];
.global .align 1 .b8 _ZN34_INTERNAL_c6223bd8_4_k_cu_6c4a0f236thrust24THRUST_300001_SM_1000_NS6system6detail10sequential3seqE[1];
.global .align 1 .b8 _ZN34_INTERNAL_c6223bd8_4_k_cu_6c4a0f236thrust24THRUST_300001_SM_1000_NS6system3cpp3parE[1];
.global .align 1 .b8 _ZN34_INTERNAL_c6223bd8_4_k_cu_6c4a0f236thrust24THRUST_300001_SM_1000_NS12placeholders2_1E[1];
.global .align 1 .b8 _ZN34_INTERNAL_c6223bd8_4_k_cu_6c4a0f236thrust24THRUST_300001_SM_1000_NS12placeholders2_2E[1];
.global .align 1 .b8 _ZN34_INTERNAL_c6223bd8_4_k_cu_6c4a0f236thrust24THRUST_300001_SM_1000_NS12placeholders2_3E[1];
.global .align 1 .b8 _ZN34_INTERNAL_c6223bd8_4_k_cu_6c4a0f236thrust24THRUST_300001_SM_1000_NS12placeholders2_4E[1];
.global .align 1 .b8 _ZN34_INTERNAL_c6223bd8_4_k_cu_6c4a0f236thrust24THRUST_300001_SM_1000_NS12placeholders2_5E[1];
.global .align 1 .b8 _ZN34_INTERNAL_c6223bd8_4_k_cu_6c4a0f236thrust24THRUST_300001_SM_1000_NS12placeholders2_6E[1];
.global .align 1 .b8 _ZN34_INTERNAL_c6223bd8_4_k_cu_6c4a0f236thrust24THRUST_300001_SM_1000_NS12placeholders2_7E[1];
.global .align 1 .b8 _ZN34_INTERNAL_c6223bd8_4_k_cu_6c4a0f236thrust24THRUST_300001_SM_1000_NS12placeholders2_8E[1];
.global .align 1 .b8 _ZN34_INTERNAL_c6223bd8_4_k_cu_6c4a0f236thrust24THRUST_300001_SM_1000_NS12placeholders2_9E[1];
.global .align 1 .b8 _ZN34_INTERNAL_c6223bd8_4_k_cu_6c4a0f236thrust24THRUST_300001_SM_1000_NS12placeholders3_10E[1];
.global .align 1 .b8 _ZN34_INTERNAL_c6223bd8_4_k_cu_6c4a0f236thrust24THRUST_300001_SM_1000_NS3seqE[1];
.global .align 1 .b8 _ZN34_INTERNAL_c6223bd8_4_k_cu_6c4a0f236thrust24THRUST_300001_SM_1000_NS6deviceE[1];
.extern .shared .align 16 .b8 _ZN6thrust24THRUST_300001_SM_1000_NS8cuda_cub4core6detail5shmemE[];

.visible .entry _Z17getSkAndRkMaxSizePiS_S_S_S_i(
	.param .u64 .ptr .align 1 _Z17getSkAndRkMaxSizePiS_S_S_S_i_param_0,
	.param .u64 .ptr .align 1 _Z17getSkAndRkMaxSizePiS_S_S_S_i_param_1,
	.param .u64 .ptr .align 1 _Z17getSkAndRkMaxSizePiS_S_S_S_i_param_2,
	.param .u64 .ptr .align 1 _Z17getSkAndRkMaxSizePiS_S_S_S_i_param_3,
	.param .u64 .ptr .align 1 _Z17getSkAndRkMaxSizePiS_S_S_S_i_param_4,
	.param .u32 _Z17getSkAndRkMaxSizePiS_S_S_S_i_param_5
)
{
	.reg .pred 	%p<11>;
	.reg .b32 	%r<126>;
	.reg .b64 	%rd<55>;

	ld.param.u64 	%rd7, [_Z17getSkAndRkMaxSizePiS_S_S_S_i_param_0];
	ld.param.u64 	%rd4, [_Z17getSkAndRkMaxSizePiS_S_S_S_i_param_1];
	ld.param.u64 	%rd8, [_Z17getSkAndRkMaxSizePiS_S_S_S_i_param_2];
	ld.param.u64 	%rd5, [_Z17getSkAndRkMaxSizePiS_S_S_S_i_param_3];
	ld.param.u64 	%rd6, [_Z17getSkAndRkMaxSizePiS_S_S_S_i_param_4];
	ld.param.u32 	%r29, [_Z17getSkAndRkMaxSizePiS_S_S_S_i_param_5];
	cvta.to.global.u64 	%rd1, %rd8;
	cvta.to.global.u64 	%rd2, %rd7;
	mov.u32 	%r30, %ctaid.x;
	mov.u32 	%r31, %ntid.x;
	mov.u32 	%r32, %tid.x;
	mad.lo.s32 	%r1, %r30, %r31, %r32;
	setp.ge.s32 	%p1, %r1, %r29;
	@%p1 bra 	$L__BB0_14;
	cvta.to.global.u64 	%rd9, %rd4;
	mul.wide.s32 	%rd10, %r1, 4;
	add.s64 	%rd11, %rd9, %rd10;
	ld.global.u32 	%r117, [%rd11];
	ld.global.u32 	%r3, [%rd11+4];
	sub.s32 	%r4, %r3, %r117;
	setp.le.s32 	%p2, %r3, %r117;
	mov.b32 	%r125, 0;
	@%p2 bra 	$L__BB0_13;
	and.b32  	%r5, %r4, 7;
	sub.s32 	%r36, %r117, %r3;
	setp.gt.u32 	%p3, %r36, -8;
	mov.b32 	%r125, 0;
	@%p3 bra 	$L__BB0_5;
	and.b32  	%r38, %r4, -8;
	neg.s32 	%r113, %r38;
	add.s64 	%rd3, %rd2, 16;
	mov.b32 	%r125, 0;
$L__BB0_4:
	.pragma "nounroll";
	mul.wide.s32 	%rd12, %r117, 4;
	add.s64 	%rd13, %rd3, %rd12;
	ld.global.u32 	%r39, [%rd13+-16];
	mul.wide.s32 	%rd14, %r39, 4;
	add.s64 	%rd15, %rd1, %rd14;
	ld.global.u32 	%r40, [%rd15];
	ld.global.u32 	%r41, [%rd15+4];
	ld.global.u32 	%r42, [%rd13+-12];
	mul.wide.s32 	%rd16, %r42, 4;
	add.s64 	%rd17, %rd1, %rd16;
	ld.global.u32 	%r43, [%rd17];
	ld.global.u32 	%r44, [%rd17+4];
	add.s32 	%r45, %r125, %r41;
	add.s32 	%r46, %r40, %r43;
	ld.global.u32 	%r47, [%rd13+-8];
	mul.wide.s32 	%rd18, %r47, 4;
	add.s64 	%rd19, %rd1, %rd18;
	ld.global.u32 	%r48, [%rd19];
	ld.global.u32 	%r49, [%rd19+4];
	add.s32 	%r50, %r45, %r44;
	add.s32 	%r51, %r46, %r48;
	ld.global.u32 	%r52, [%rd13+-4];
	mul.wide.s32 	%rd20, %r52, 4;
	add.s64 	%rd21, %rd1, %rd20;
	ld.global.u32 	%r53, [%rd21];
	ld.global.u32 	%r54, [%rd21+4];
	add.s32 	%r55, %r50, %r49;
	add.s32 	%r56, %r51, %r53;
	ld.global.u32 	%r57, [%rd13];
	mul.wide.s32 	%rd22, %r57, 4;
	add.s64 	%rd23, %rd1, %rd22;
	ld.global.u32 	%r58, [%rd23];
	ld.global.u32 	%r59, [%rd23+4];
	add.s32 	%r60, %r55, %r54;
	add.s32 	%r61, %r56, %r58;
	ld.global.u32 	%r62, [%rd13+4];
	mul.wide.s32 	%rd24, %r62, 4;
	add.s64 	%rd25, %rd1, %rd24;
	ld.global.u32 	%r63, [%rd25];
	ld.global.u32 	%r64, [%rd25+4];
	add.s32 	%r65, %r60, %r59;
	add.s32 	%r66, %r61, %r63;
	ld.global.u32 	%r67, [%rd13+8];
	mul.wide.s32 	%rd26, %r67, 4;
	add.s64 	%rd27, %rd1, %rd26;
	ld.global.u32 	%r68, [%rd27];
	ld.global.u32 	%r69, [%rd27+4];
	add.s32 	%r70, %r65, %r64;
	add.s32 	%r71, %r66, %r68;
	ld.global.u32 	%r72, [%rd13+12];
	mul.wide.s32 	%rd28, %r72, 4;
	add.s64 	%rd29, %rd1, %rd28;
	ld.global.u32 	%r73, [%rd29];
	ld.global.u32 	%r74, [%rd29+4];
	add.s32 	%r75, %r70, %r69;
	add.s32 	%r76, %r71, %r73;
	sub.s32 	%r77, %r75, %r76;
	add.s32 	%r125, %r77, %r74;
	add.s32 	%r117, %r117, 8;
	add.s32 	%r113, %r113, 8;
	setp.ne.s32 	%p4, %r113, 0;
	@%p4 bra 	$L__BB0_4;
$L__BB0_5:
	setp.eq.s32 	%p5, %r5, 0;
	@%p5 bra 	$L__BB0_13;
	and.b32  	%r16, %r4, 3;
	setp.lt.u32 	%p6, %r5, 4;
	@%p6 bra 	$L__BB0_8;
	mul.wide.s32 	%rd30, %r117, 4;
	add.s64 	%rd31, %rd2, %rd30;
	ld.global.u32 	%r79, [%rd31];
	mul.wide.s32 	%rd32, %r79, 4;
	add.s64 	%rd33, %rd1, %rd32;
	ld.global.u32 	%r80, [%rd33];
	ld.global.u32 	%r81, [%rd33+4];
	ld.global.u32 	%r82, [%rd31+4];
	mul.wide.s32 	%rd34, %r82, 4;
	add.s64 	%rd35, %rd1, %rd34;
	ld.global.u32 	%r83, [%rd35];
	ld.global.u32 	%r84, [%rd35+4];
	add.s32 	%r85, %r125, %r81;
	add.s32 	%r86, %r80, %r83;
	ld.global.u32 	%r87, [%rd31+8];
	mul.wide.s32 	%rd36, %r87, 4;
	add.s64 	%rd37, %rd1, %rd36;
	ld.global.u32 	%r88, [%rd37];
	ld.global.u32 	%r89, [%rd37+4];
	add.s32 	%r90, %r85, %r84;
	add.s32 	%r91, %r86, %r88;
	ld.global.u32 	%r92, [%rd31+12];
	mul.wide.s32 	%rd38, %r92, 4;
	add.s64 	%rd39, %rd1, %rd38;
	ld.global.u32 	%r93, [%rd39];
	ld.global.u32 	%r94, [%rd39+4];
	add.s32 	%r95, %r90, %r89;
	add.s32 	%r96, %r91, %r93;
	sub.s32 	%r97, %r95, %r96;
	add.s32 	%r125, %r97, %r94;
	add.s32 	%r117, %r117, 4;
$L__BB0_8:
	setp.eq.s32 	%p7, %r16, 0;
	@%p7 bra 	$L__BB0_13;
	setp.eq.s32 	%p8, %r16, 1;
	@%p8 bra 	$L__BB0_11;
	mul.wide.s32 	%rd40, %r117, 4;
	add.s64 	%rd41, %rd2, %rd40;
	ld.global.u32 	%r99, [%rd41];
	mul.wide.s32 	%rd42, %r99, 4;
	add.s64 	%rd43, %rd1, %rd42;
	ld.global.u32 	%r100, [%rd43];
	ld.global.u32 	%r101, [%rd43+4];
	ld.global.u32 	%r102, [%rd41+4];
	mul.wide.s32 	%rd44, %r102, 4;
	add.s64 	%rd45, %rd1, %rd44;
	ld.global.u32 	%r103, [%rd45];
	ld.global.u32 	%r104, [%rd45+4];
	add.s32 	%r105, %r125, %r101;
	add.s32 	%r106, %r100, %r103;
	sub.s32 	%r107, %r105, %r106;
	add.s32 	%r125, %r107, %r104;
	add.s32 	%r117, %r117, 2;
$L__BB0_11:
	and.b32  	%r108, %r4, 1;
	setp.eq.b32 	%p9, %r108, 1;
	not.pred 	%p10, %p9;
	@%p10 bra 	$L__BB0_13;
	mul.wide.s32 	%rd46, %r117, 4;
	add.s64 	%rd47, %rd2, %rd46;
	ld.global.u32 	%r109, [%rd47];
	mul.wide.s32 	%rd48, %r109, 4;
	add.s64 	%rd49, %rd1, %rd48;
	ld.global.u32 	%r110, [%rd49];
	ld.global.u32 	%r111, [%rd49+4];
	sub.s32 	%r112, %r125, %r110;
	add.s32 	%r125, %r112, %r111;
$L__BB0_13:
	cvta.to.global.u64 	%rd50, %rd5;
	add.s64 	%rd52, %rd50, %rd10;
	st.global.u32 	[%rd52], %r4;
	cvta.to.global.u64 	%rd53, %rd6;
	add.s64 	%rd54, %rd53, %rd10;
	st.global.u32 	[%rd54], %r125;
$L__BB0_14:
	ret;

}
	// .globl	_Z16extractSubMatrixPdPiS0_S0_S0_S0_S0_S0_S0_iii
.visible .entry _Z16extractSubMatrixPdPiS0_S0_S0_S0_S0_S0_S0_iii(
	.param .u64 .ptr .align 1 _Z16extractSubMatrixPdPiS0_S0_S0_S0_S0_S0_S0_iii_param_0,
	.param .u64 .ptr .align 1 _Z16extractSubMatrixPdPiS0_S0_S0_S0_S0_S0_S0_iii_param_1,
	.param .u64 .ptr .align 1 _Z16extractSubMatrixPdPiS0_S0_S0_S0_S0_S0_S0_iii_param_2,
	.param .u64 .ptr .align 1 _Z16extractSubMatrixPdPiS0_S0_S0_S0_S0_S0_S0_iii_param_3,
	.param .u64 .ptr .align 1 _Z16extractSubMatrixPdPiS0_S0_S0_S0_S0_S0_S0_iii_param_4,
	.param .u64 .ptr .align 1 _Z16extractSubMatrixPdPiS0_S0_S0_S0_S0_S0_S0_iii_param_5,
	.param .u64 .ptr .align 1 _Z16extractSubMatrixPdPiS0_S0_S0_S0_S0_S0_S0_iii_param_6,
	.param .u64 .ptr .align 1 _Z16extractSubMatrixPdPiS0_S0_S0_S0_S0_S0_S0_iii_param_7,
	.param .u64 .ptr .align 1 _Z16extractSubMatrixPdPiS0_S0_S0_S0_S0_S0_S0_iii_param_8,
	.param .u32 _Z16extractSubMatrixPdPiS0_S0_S0_S0_S0_S0_S0_iii_param_9,
	.param .u32 _Z16extractSubMatrixPdPiS0_S0_S0_S0_S0_S0_S0_iii_param_10,
	.param .u32 _Z16extractSubMatrixPdPiS0_S0_S0_S0_S0_S0_S0_iii_param_11
)
{
	.reg .pred 	%p<20>;
	.reg .b32 	%r<84>;
	.reg .b64 	%rd<44>;
	.reg .b64 	%fd<2>;

	ld.param.u64 	%rd8, [_Z16extractSubMatrixPdPiS0_S0_S0_S0_S0_S0_S0_iii_param_0];
	ld.param.u64 	%rd9, [_Z16extractSubMatrixPdPiS0_S0_S0_S0_S0_S0_S0_iii_param_1];
	ld.param.u64 	%rd10, [_Z16extractSubMatrixPdPiS0_S0_S0_S0_S0_S0_S0_iii_param_2];
	ld.param.u64 	%rd11, [_Z16extractSubMatrixPdPiS0_S0_S0_S0_S0_S0_S0_iii_param_3];
	ld.param.u64 	%rd12, [_Z16extractSubMatrixPdPiS0_S0_S0_S0_S0_S0_S0_iii_param_4];
	ld.param.u64 	%rd13, [_Z16extractSubMatrixPdPiS0_S0_S0_S0_S0_S0_S0_iii_param_6];
	ld.param.u64 	%rd14, [_Z16extractSubMatrixPdPiS0_S0_S0_S0_S0_S0_S0_iii_param_7];
	ld.param.u64 	%rd15, [_Z16extractSubMatrixPdPiS0_S0_S0_S0_S0_S0_S0_iii_param_8];
	ld.param.u32 	%r40, [_Z16extractSubMatrixPdPiS0_S0_S0_S0_S0_S0_S0_iii_param_9];
	ld.param.u32 	%r41, [_Z16extractSubMatrixPdPiS0_S0_S0_S0_S0_S0_S0_iii_param_10];
	ld.param.u32 	%r42, [_Z16extractSubMatrixPdPiS0_S0_S0_S0_S0_S0_S0_iii_param_11];
	cvta.to.global.u64 	%rd1, %rd15;
	cvta.to.global.u64 	%rd2, %rd14;
	mov.u32 	%r43, %ctaid.x;
	mov.u32 	%r44, %ntid.x;
	mov.u32 	%r45, %tid.x;
	mad.lo.s32 	%r1, %r43, %r44, %r45;
	setp.ge.s32 	%p1, %r1, %r42;
	@%p1 bra 	$L__BB1_28;
	cvta.to.global.u64 	%rd16, %rd13;
	cvta.to.global.u64 	%rd17, %rd12;
	mul.wide.s32 	%rd18, %r1, 4;
	add.s64 	%rd19, %rd17, %rd18;
	ld.global.u32 	%r2, [%rd19];
	ld.global.u32 	%r3, [%rd19+4];
	add.s64 	%rd3, %rd16, %rd18;
	ld.global.u32 	%r46, [%rd3];
	setp.lt.s32 	%p2, %r46, 1;
	@%p2 bra 	$L__BB1_4;
	mul.lo.s32 	%r4, %r40, %r1;
	mov.b32 	%r70, 0;
$L__BB1_3:
	add.s32 	%r48, %r70, %r4;
	mul.wide.s32 	%rd20, %r48, 4;
	add.s64 	%rd21, %rd2, %rd20;
	mov.b32 	%r49, -1;
	st.global.u32 	[%rd21], %r49;
	add.s32 	%r70, %r70, 1;
	ld.global.u32 	%r50, [%rd3];
	setp.lt.s32 	%p3, %r70, %r50;
	@%p3 bra 	$L__BB1_3;
$L__BB1_4:
	mul.lo.s32 	%r5, %r41, %r40;
	setp.lt.s32 	%p4, %r5, 1;
	@%p4 bra 	$L__BB1_16;
	mul.lo.s32 	%r6, %r5, %r1;
	and.b32  	%r7, %r5, 7;
	setp.lt.u32 	%p5, %r5, 8;
	mov.b32 	%r71, 0;
	@%p5 bra 	$L__BB1_8;
	and.b32  	%r71, %r5, 2147483640;
	mov.b32 	%r74, 0;
$L__BB1_7:
	.pragma "nounroll";
	add.s32 	%r53, %r74, %r6;
	mul.wide.s32 	%rd22, %r53, 4;
	add.s64 	%rd23, %rd1, %rd22;
	mov.b32 	%r54, -1;
	st.global.u32 	[%rd23], %r54;
	st.global.u32 	[%rd23+4], %r54;
	st.global.u32 	[%rd23+8], %r54;
	st.global.u32 	[%rd23+12], %r54;
	st.global.u32 	[%rd23+16], %r54;
	st.global.u32 	[%rd23+20], %r54;
	st.global.u32 	[%rd23+24], %r54;
	st.global.u32 	[%rd23+28], %r54;
	add.s32 	%r74, %r74, 8;
	setp.eq.s32 	%p6, %r74, %r71;
	@%p6 bra 	$L__BB1_8;
	bra.uni 	$L__BB1_7;
$L__BB1_8:
	setp.eq.s32 	%p7, %r7, 0;
	@%p7 bra 	$L__BB1_16;
	and.b32  	%r12, %r5, 3;
	setp.lt.u32 	%p8, %r7, 4;
	@%p8 bra 	$L__BB1_11;
	add.s32 	%r55, %r71, %r6;
	mul.wide.s32 	%rd24, %r55, 4;
	add.s64 	%rd25, %rd1, %rd24;
	mov.b32 	%r56, -1;
	st.global.u32 	[%rd25], %r56;
	st.global.u32 	[%rd25+4], %r56;
	st.global.u32 	[%rd25+8], %r56;
	st.global.u32 	[%rd25+12], %r56;
	add.s32 	%r71, %r71, 4;
$L__BB1_11:
	setp.eq.s32 	%p9, %r12, 0;
	@%p9 bra 	$L__BB1_16;
	setp.eq.s32 	%p10, %r12, 1;
	@%p10 bra 	$L__BB1_14;
	add.s32 	%r57, %r71, %r6;
	mul.wide.s32 	%rd26, %r57, 4;
	add.s64 	%rd27, %rd1, %rd26;
	mov.b32 	%r58, -1;
	st.global.u32 	[%rd27], %r58;
	st.global.u32 	[%rd27+4], %r58;
	add.s32 	%r71, %r71, 2;
$L__BB1_14:
	and.b32  	%r59, %r5, 1;
	setp.eq.b32 	%p11, %r59, 1;
	not.pred 	%p12, %p11;
	@%p12 bra 	$L__BB1_16;
	add.s32 	%r60, %r71, %r6;
	mul.wide.s32 	%rd28, %r60, 4;
	add.s64 	%rd29, %rd1, %rd28;
	mov.b32 	%r61, -1;
	st.global.u32 	[%rd29], %r61;
$L__BB1_16:
	setp.ge.s32 	%p13, %r2, %r3;
	mov.b32 	%r81, 0;
	@%p13 bra 	$L__BB1_27;
	mul.lo.s32 	%r17, %r40, %r1;
	mul.lo.s32 	%r18, %r41, %r1;
	cvta.to.global.u64 	%rd4, %rd11;
	cvta.to.global.u64 	%rd5, %rd10;
	cvta.to.global.u64 	%rd6, %rd9;
	cvta.to.global.u64 	%rd7, %rd8;
	mov.b32 	%r81, 0;
	mov.u32 	%r75, %r2;
$L__BB1_18:
	mul.wide.s32 	%rd30, %r75, 4;
	add.s64 	%rd31, %rd4, %rd30;
	ld.global.u32 	%r64, [%rd31];
	mul.wide.s32 	%rd32, %r64, 4;
	add.s64 	%rd33, %rd5, %rd32;
	ld.global.u32 	%r77, [%rd33];
	ld.global.u32 	%r24, [%rd33+4];
	setp.ge.s32 	%p14, %r77, %r24;
	@%p14 bra 	$L__BB1_26;
	sub.s32 	%r25, %r75, %r2;
$L__BB1_20:
	mul.wide.s32 	%rd34, %r77, 4;
	add.s64 	%rd35, %rd6, %rd34;
	ld.global.u32 	%r28, [%rd35];
	setp.lt.s32 	%p15, %r81, 1;
	@%p15 bra 	$L__BB1_24;
	neg.s32 	%r80, %r81;
	mov.u32 	%r79, %r17;
	bra.uni 	$L__BB1_23;
$L__BB1_22:
	add.s32 	%r80, %r80, 1;
	setp.eq.s32 	%p17, %r80, 0;
	add.s32 	%r79, %r79, 1;
	@%p17 bra 	$L__BB1_24;
$L__BB1_23:
	mul.wide.s32 	%rd36, %r79, 4;
	add.s64 	%rd37, %rd2, %rd36;
	ld.global.u32 	%r65, [%rd37];
	setp.eq.s32 	%p16, %r65, %r28;
	@%p16 bra 	$L__BB1_25;
	bra.uni 	$L__BB1_22;
$L__BB1_24:
	add.s32 	%r66, %r81, %r17;
	mul.wide.s32 	%rd38, %r66, 4;
	add.s64 	%rd39, %rd2, %rd38;
	st.global.u32 	[%rd39], %r28;
	add.s32 	%r81, %r81, 1;
$L__BB1_25:
	add.s32 	%r67, %r81, %r18;
	mad.lo.s32 	%r68, %r67, %r40, %r25;
	mul.wide.s32 	%rd40, %r77, 8;
	add.s64 	%rd41, %rd7, %rd40;
	ld.global.f64 	%fd1, [%rd41];
	cvt.rzi.s32.f64 	%r69, %fd1;
	mul.wide.s32 	%rd42, %r68, 4;
	add.s64 	%rd43, %rd1, %rd42;
	st.global.u32 	[%rd43], %r69;
	add.s32 	%r77, %r77, 1;
	setp.ne.s32 	%p18, %r77, %r24;
	@%p18 bra 	$L__BB1_20;
$L__BB1_26:
	add.s32 	%r75, %r75, 1;
	setp.ne.s32 	%p19, %r75, %r3;
	@%p19 bra 	$L__BB1_18;
$L__BB1_27:
	st.global.u32 	[%rd3], %r81;
$L__BB1_28:
	ret;

}
	// .globl	_ZN6thrust24THRUST_300001_SM_1000_NS8cuda_cub4core6detail13_kernel_agentINS1_8__reduce11ReduceAgentINS0_12zip_iteratorIN4cuda3std3__45tupleIJNS0_10device_ptrIiEENS0_17counting_iteratorIlNS0_11use_defaultESF_SF_EEEEEEEPNSB_IJilEEESJ_iNS1_9__extrema9arg_max_fIilNSA_4lessIiEEEEEEJSI_SK_iSP_EEEvDpT0_
.visible .entry _ZN6thrust24THRUST_300001_SM_1000_NS8cuda_cub4core6detail13_kernel_agentINS1_8__reduce11ReduceAgentINS0_12zip_iteratorIN4cuda3std3__45tupleIJNS0_10device_ptrIiEENS0_17counting_iteratorIlNS0_11use_defaultESF_SF_EEEEEEEPNSB_IJilEEESJ_iNS1_9__extrema9arg_max_fIilNSA_4lessIiEEEEEEJSI_SK_iSP_EEEvDpT0_(
	.param .align 8 .b8 _ZN6thrust24THRUST_300001_SM_1000_NS8cuda_cub4core6detail13_kernel_agentINS1_8__reduce11ReduceAgentINS0_12zip_iteratorIN4cuda3std3__45tupleIJNS0_10device_ptrIiEENS0_17counting_iteratorIlNS0_11use_defaultESF_SF_EEEEEEEPNSB_IJilEEESJ_iNS1_9__extrema9arg_max_fIilNSA_4lessIiEEEEEEJSI_SK_iSP_EEEvDpT0__param_0[16],
	.param .u64 .ptr .align 1 _ZN6thrust24THRUST_300001_SM_1000_NS8cuda_cub4core6detail13_kernel_agentINS1_8__reduce11ReduceAgentINS0_12zip_iteratorIN4cuda3std3__45tupleIJNS0_10device_ptrIiEENS0_17counting_iteratorIlNS0_11use_defaultESF_SF_EEEEEEEPNSB_IJilEEESJ_iNS1_9__extrema9arg_max_fIilNSA_4lessIiEEEEEEJSI_SK_iSP_EEEvDpT0__param_1,
	.param .u32 _ZN6thrust24THRUST_300001_SM_1000_NS8cuda_cub4core6detail13_kernel_agentINS1_8__reduce11ReduceAgentINS0_12zip_iteratorIN4cuda3std3__45tupleIJNS0_10device_ptrIiEENS0_17counting_iteratorIlNS0_11use_defaultESF_SF_EEEEEEEPNSB_IJilEEESJ_iNS1_9__extrema9arg_max_fIilNSA_4lessIiEEEEEEJSI_SK_iSP_EEEvDpT0__param_2,
	.param .align 1 .b8 _ZN6thrust24THRUST_300001_SM_1000_NS8cuda_cub4core6detail13_kernel_agentINS1_8__reduce11ReduceAgentINS0_12zip_iteratorIN4cuda3std3__45tupleIJNS0_10device_ptrIiEENS0_17counting_iteratorIlNS0_11use_defaultESF_SF_EEEEEEEPNSB_IJilEEESJ_iNS1_9__extrema9arg_max_fIilNSA_4lessIiEEEEEEJSI_SK_iSP_EEEvDpT0__param_3[1]
)
.maxntid 256
{
	.reg .pred 	%p<213>;
	.reg .b32 	%r<641>;
	.reg .b64 	%rd<305>;

	ld.param.u64 	%rd195, [_ZN6thrust24THRUST_300001_SM_1000_NS8cuda_cub4core6detail13_kernel_agentINS1_8__reduce11ReduceAgentINS0_12zip_iteratorIN4cuda3std3__45tupleIJNS0_10device_ptrIiEENS0_17counting_iteratorIlNS0_11use_defaultESF_SF_EEEEEEEPNSB_IJilEEESJ_iNS1_9__extrema9arg_max_fIilNSA_4lessIiEEEEEEJSI_SK_iSP_EEEvDpT0__param_0+8];
	ld.param.u64 	%rd194, [_ZN6thrust24THRUST_300001_SM_1000_NS8cuda_cub4core6detail13_kernel_agentINS1_8__reduce11ReduceAgentINS0_12zip_iteratorIN4cuda3std3__45tupleIJNS0_10device_ptrIiEENS0_17counting_iteratorIlNS0_11use_defaultESF_SF_EEEEEEEPNSB_IJilEEESJ_iNS1_9__extrema9arg_max_fIilNSA_4lessIiEEEEEEJSI_SK_iSP_EEEvDpT0__param_0];
	ld.param.u32 	%r205, [_ZN6thrust24THRUST_300001_SM_1000_NS8cuda_cub4core6detail13_kernel_agentINS1_8__reduce11ReduceAgentINS0_12zip_iteratorIN4cuda3std3__45tupleIJNS0_10device_ptrIiEENS0_17counting_iteratorIlNS0_11use_defaultESF_SF_EEEEEEEPNSB_IJilEEESJ_iNS1_9__extrema9arg_max_fIilNSA_4lessIiEEEEEEJSI_SK_iSP_EEEvDpT0__param_2];
	setp.eq.s32 	%p1, %r205, 0;
	@%p1 bra 	$L__BB2_206;
	cvta.to.global.u64 	%rd1, %rd194;
	setp.gt.s32 	%p2, %r205, 1279;
	@%p2 bra 	$L__BB2_122;
	mov.u32 	%r1, %tid.x;
	setp.ge.s32 	%p96, %r1, %r205;
	mov.b32 	%r580, 0;
	mov.b64 	%rd246, 0;
	mov.u32 	%r572, %r1;
	@%p96 bra 	$L__BB2_4;
	cvt.u64.u32 	%rd222, %r1;
	mul.wide.u32 	%rd223, %r1, 4;
	add.s64 	%rd224, %rd1, %rd223;
	add.s64 	%rd246, %rd195, %rd222;
	ld.global.u32 	%r580, [%rd224];
	add.s32 	%r572, %r1, 256;
$L__BB2_4:
	setp.ge.s32 	%p97, %r572, %r205;
	@%p97 bra 	$L__BB2_26;
	not.b32 	%r338, %r572;
	add.s32 	%r6, %r205, %r338;
	and.b32  	%r339, %r6, 768;
	setp.eq.s32 	%p98, %r339, 768;
	@%p98 bra 	$L__BB2_11;
	cvt.u64.u32 	%rd226, %r572;
	add.s64 	%rd237, %rd195, %rd226;
	mul.wide.u32 	%rd227, %r572, 4;
	add.s64 	%rd236, %rd1, %rd227;
	shr.u32 	%r340, %r6, 8;
	add.s32 	%r341, %r340, 1;
	and.b32  	%r342, %r341, 3;
	neg.s32 	%r568, %r342;
$L__BB2_7:
	.pragma "nounroll";
	mov.u64 	%rd9, %rd246;
	mov.u32 	%r10, %r580;
	ld.global.u32 	%r11, [%rd236];
	setp.lt.s32 	%p99, %r10, %r11;
	mov.u64 	%rd246, %rd237;
	mov.u32 	%r580, %r11;
	@%p99 bra 	$L__BB2_10;
	setp.lt.s32 	%p100, %r11, %r10;
	mov.u64 	%rd246, %rd9;
	mov.u32 	%r580, %r10;
	@%p100 bra 	$L__BB2_10;
	setp.lt.s64 	%p101, %rd9, %rd237;
	min.s64 	%rd246, %rd9, %rd237;
	selp.b32 	%r580, %r10, %r11, %p101;
$L__BB2_10:
	add.s32 	%r572, %r572, 256;
	add.s64 	%rd237, %rd237, 256;
	add.s64 	%rd236, %rd236, 1024;
	add.s32 	%r568, %r568, 1;
	setp.ne.s32 	%p102, %r568, 0;
	@%p102 bra 	$L__BB2_7;
$L__BB2_11:
	setp.lt.u32 	%p103, %r6, 768;
	@%p103 bra 	$L__BB2_26;
	add.s32 	%r575, %r572, 512;
$L__BB2_13:
	mov.u32 	%r20, %r575;
	add.s32 	%r343, %r20, -512;
	cvt.s64.s32 	%rd228, %r343;
	mul.wide.s32 	%rd229, %r343, 4;
	add.s64 	%rd17, %rd1, %rd229;
	add.s64 	%rd18, %rd195, %rd228;
	ld.global.u32 	%r22, [%rd17];
	setp.lt.s32 	%p104, %r580, %r22;
	mov.u64 	%rd243, %rd18;
	mov.u32 	%r577, %r22;
	@%p104 bra 	$L__BB2_16;
	setp.lt.s32 	%p105, %r22, %r580;
	mov.u64 	%rd243, %rd246;
	mov.u32 	%r577, %r580;
	@%p105 bra 	$L__BB2_16;
	setp.lt.s64 	%p106, %rd246, %rd18;
	min.s64 	%rd243, %rd246, %rd18;
	selp.b32 	%r577, %r580, %r22, %p106;
$L__BB2_16:
	add.s32 	%r344, %r20, -256;
	cvt.s64.s32 	%rd230, %r344;
	add.s64 	%rd21, %rd195, %rd230;
	ld.global.u32 	%r25, [%rd17+1024];
	setp.lt.s32 	%p107, %r577, %r25;
	mov.u64 	%rd244, %rd21;
	mov.u32 	%r578, %r25;
	@%p107 bra 	$L__BB2_19;
	setp.lt.s32 	%p108, %r25, %r577;
	mov.u64 	%rd244, %rd243;
	mov.u32 	%r578, %r577;
	@%p108 bra 	$L__BB2_19;
	setp.lt.s64 	%p109, %rd243, %rd21;
	min.s64 	%rd244, %rd243, %rd21;
	selp.b32 	%r578, %r577, %r25, %p109;
$L__BB2_19:
	cvt.s64.s32 	%rd231, %r20;
	add.s64 	%rd24, %rd195, %rd231;
	ld.global.u32 	%r28, [%rd17+2048];
	setp.lt.s32 	%p110, %r578, %r28;
	mov.u64 	%rd245, %rd24;
	mov.u32 	%r579, %r28;
	@%p110 bra 	$L__BB2_22;
	setp.lt.s32 	%p111, %r28, %r578;
	mov.u64 	%rd245, %rd244;
	mov.u32 	%r579, %r578;
	@%p111 bra 	$L__BB2_22;
	setp.lt.s64 	%p112, %rd244, %rd24;
	min.s64 	%rd245, %rd244, %rd24;
	selp.b32 	%r579, %r578, %r28, %p112;
$L__BB2_22:
	add.s32 	%r345, %r20, 256;
	cvt.s64.s32 	%rd232, %r345;
	add.s64 	%rd27, %rd195, %rd232;
	ld.global.u32 	%r31, [%rd17+3072];
	setp.lt.s32 	%p113, %r579, %r31;
	mov.u64 	%rd246, %rd27;
	mov.u32 	%r580, %r31;
	@%p113 bra 	$L__BB2_25;
	setp.lt.s32 	%p114, %r31, %r579;
	mov.u64 	%rd246, %rd245;
	mov.u32 	%r580, %r579;
	@%p114 bra 	$L__BB2_25;
	setp.lt.s64 	%p115, %rd245, %rd27;
	min.s64 	%rd246, %rd245, %rd27;
	selp.b32 	%r580, %r579, %r31, %p115;
$L__BB2_25:
	add.s32 	%r575, %r20, 1024;
	add.s32 	%r346, %r20, 512;
	setp.lt.s32 	%p116, %r346, %r205;
	@%p116 bra 	$L__BB2_13;
$L__BB2_26:
	setp.lt.s32 	%p117, %r205, 256;
	@%p117 bra 	$L__BB2_71;
	// begin inline asm
	mov.u32 %r460, %laneid;
	// end inline asm
	mov.b32 	%r478, 1;
	mov.b32 	%r479, 31;
	mov.b32 	%r480, -1;
	// begin inline asm
	shfl.sync.down.b32 %r461, %r580, %r478, %r479, %r480;
	// end inline asm
	// begin inline asm
	shfl.sync.down.b32 %r466, %r467, %r478, %r479, %r480;
	// end inline asm
	mov.b64 	{%r472, %r477}, %rd246;
	// begin inline asm
	shfl.sync.down.b32 %r471, %r472, %r478, %r479, %r480;
	// end inline asm
	// begin inline asm
	shfl.sync.down.b32 %r476, %r477, %r478, %r479, %r480;
	// end inline asm
	mov.b64 	%rd31, {%r471, %r476};
	setp.gt.s32 	%p169, %r460, 30;
	mov.u64 	%rd248, %rd246;
	mov.u32 	%r582, %r580;
	@%p169 bra 	$L__BB2_31;
	setp.lt.s32 	%p170, %r580, %r461;
	mov.u64 	%rd248, %rd31;
	mov.u32 	%r582, %r461;
	@%p170 bra 	$L__BB2_31;
	setp.lt.s32 	%p171, %r461, %r580;
	mov.u64 	%rd248, %rd246;
	mov.u32 	%r582, %r580;
	@%p171 bra 	$L__BB2_31;
	setp.lt.s64 	%p172, %rd246, %rd31;
	min.s64 	%rd248, %rd246, %rd31;
	selp.b32 	%r582, %r580, %r461, %p172;
$L__BB2_31:
	mov.b32 	%r498, 2;
	mov.b32 	%r499, 31;
	mov.b32 	%r500, -1;
	// begin inline asm
	shfl.sync.down.b32 %r481, %r582, %r498, %r499, %r500;
	// end inline asm
	// begin inline asm
	shfl.sync.down.b32 %r486, %r487, %r498, %r499, %r500;
	// end inline asm
	mov.b64 	{%r492, %r497}, %rd248;
	// begin inline asm
	shfl.sync.down.b32 %r491, %r492, %r498, %r499, %r500;
	// end inline asm
	// begin inline asm
	shfl.sync.down.b32 %r496, %r497, %r498, %r499, %r500;
	// end inline asm
	mov.b64 	%rd34, {%r491, %r496};
	setp.gt.s32 	%p173, %r460, 29;
	mov.u64 	%rd249, %rd248;
	mov.u32 	%r583, %r582;
	@%p173 bra 	$L__BB2_35;
	setp.lt.s32 	%p174, %r582, %r481;
	mov.u64 	%rd249, %rd34;
	mov.u32 	%r583, %r481;
	@%p174 bra 	$L__BB2_35;
	setp.lt.s32 	%p175, %r481, %r582;
	mov.u64 	%rd249, %rd248;
	mov.u32 	%r583, %r582;
	@%p175 bra 	$L__BB2_35;
	setp.lt.s64 	%p176, %rd248, %rd34;
	min.s64 	%rd249, %rd248, %rd34;
	selp.b32 	%r583, %r582, %r481, %p176;
$L__BB2_35:
	mov.b32 	%r518, 4;
	mov.b32 	%r519, 31;
	mov.b32 	%r520, -1;
	// begin inline asm
	shfl.sync.down.b32 %r501, %r583, %r518, %r519, %r520;
	// end inline asm
	// begin inline asm
	shfl.sync.down.b32 %r506, %r507, %r518, %r519, %r520;
	// end inline asm
	mov.b64 	{%r512, %r517}, %rd249;
	// begin inline asm
	shfl.sync.down.b32 %r511, %r512, %r518, %r519, %r520;
	// end inline asm
	// begin inline asm
	shfl.sync.down.b32 %r516, %r517, %r518, %r519, %r520;
	// end inline asm
	mov.b64 	%rd37, {%r511, %r516};
	setp.gt.s32 	%p177, %r460, 27;
	mov.u64 	%rd250, %rd249;
	mov.u32 	%r584, %r583;
	@%p177 bra 	$L__BB2_39;
	setp.lt.s32 	%p178, %r583, %r501;
	mov.u64 	%rd250, %rd37;
	mov.u32 	%r584, %r501;
	@%p178 bra 	$L__BB2_39;
	setp.lt.s32 	%p179, %r501, %r583;
	mov.u64 	%rd250, %rd249;
	mov.u32 	%r584, %r583;
	@%p179 bra 	$L__BB2_39;
	setp.lt.s64 	%p180, %rd249, %rd37;
	min.s64 	%rd250, %rd249, %rd37;
	selp.b32 	%r584, %r583, %r501, %p180;
$L__BB2_39:
	mov.b32 	%r538, 8;
	mov.b32 	%r539, 31;
	mov.b32 	%r540, -1;
	// begin inline asm
	shfl.sync.down.b32 %r521, %r584, %r538, %r539, %r540;
	// end inline asm
	// begin inline asm
	shfl.sync.down.b32 %r526, %r527, %r538, %r539, %r540;
	// end inline asm
	mov.b64 	{%r532, %r537}, %rd250;
	// begin inline asm
	shfl.sync.down.b32 %r531, %r532, %r538, %r539, %r540;
	// end inline asm
	// begin inline asm
	shfl.sync.down.b32 %r536, %r537, %r538, %r539, %r540;
	// end inline asm
	mov.b64 	%rd40, {%r531, %r536};
	setp.gt.s32 	%p181, %r460, 23;
	mov.u64 	%rd251, %rd250;
	mov.u32 	%r585, %r584;
	@%p181 bra 	$L__BB2_43;
	setp.lt.s32 	%p182, %r584, %r521;
	mov.u64 	%rd251, %rd40;
	mov.u32 	%r585, %r521;
	@%p182 bra 	$L__BB2_43;
	setp.lt.s32 	%p183, %r521, %r584;
	mov.u64 	%rd251, %rd250;
	mov.u32 	%r585, %r584;
	@%p183 bra 	$L__BB2_43;
	setp.lt.s64 	%p184, %rd250, %rd40;
	min.s64 	%rd251, %rd250, %rd40;
	selp.b32 	%r585, %r584, %r521, %p184;
$L__BB2_43:
	mov.b32 	%r558, 16;
	mov.b32 	%r559, 31;
	mov.b32 	%r560, -1;
	// begin inline asm
	shfl.sync.down.b32 %r541, %r585, %r558, %r559, %r560;
	// end inline asm
	// begin inline asm
	shfl.sync.down.b32 %r546, %r547, %r558, %r559, %r560;
	// end inline asm
	mov.b64 	{%r552, %r557}, %rd251;
	// begin inline asm
	shfl.sync.down.b32 %r551, %r552, %r558, %r559, %r560;
	// end inline asm
	// begin inline asm
	shfl.sync.down.b32 %r556, %r557, %r558, %r559, %r560;
	// end inline asm
	mov.b64 	%rd43, {%r551, %r556};
	setp.gt.s32 	%p185, %r460, 15;
	mov.u64 	%rd304, %rd251;
	mov.u32 	%r640, %r585;
	@%p185 bra 	$L__BB2_47;
	setp.lt.s32 	%p186, %r585, %r541;
	mov.u64 	%rd304, %rd43;
	mov.u32 	%r640, %r541;
	@%p186 bra 	$L__BB2_47;
	setp.lt.s32 	%p187, %r541, %r585;
	mov.u64 	%rd304, %rd251;
	mov.u32 	%r640, %r585;
	@%p187 bra 	$L__BB2_47;
	setp.lt.s64 	%p188, %rd251, %rd43;
	min.s64 	%rd304, %rd251, %rd43;
	selp.b32 	%r640, %r585, %r541, %p188;
$L__BB2_47:
	setp.ne.s32 	%p189, %r460, 0;
	@%p189 bra 	$L__BB2_49;
	shr.u32 	%r561, %r1, 1;
	and.b32  	%r562, %r561, 496;
	mov.u32 	%r563, _ZN6thrust24THRUST_300001_SM_1000_NS8cuda_cub4core6detail5shmemE;
	add.s32 	%r564, %r563, %r562;
	st.shared.u32 	[%r564+8], %r640;
	st.shared.u64 	[%r564+16], %rd304;
$L__BB2_49:
	bar.sync 	0;
	setp.ne.s32 	%p190, %r1, 0;
	@%p190 bra 	$L__BB2_204;
	ld.shared.u32 	%r52, [_ZN6thrust24THRUST_300001_SM_1000_NS8cuda_cub4core6detail5shmemE+24];
	ld.shared.u64 	%rd46, [_ZN6thrust24THRUST_300001_SM_1000_NS8cuda_cub4core6detail5shmemE+32];
	setp.lt.s32 	%p191, %r640, %r52;
	mov.u64 	%rd253, %rd46;
	mov.u32 	%r587, %r52;
	@%p191 bra 	$L__BB2_53;
	setp.lt.s32 	%p192, %r52, %r640;
	mov.u64 	%rd253, %rd304;
	mov.u32 	%r587, %r640;
	@%p192 bra 	$L__BB2_53;
	setp.lt.s64 	%p193, %rd304, %rd46;
	min.s64 	%rd253, %rd304, %rd46;
	selp.b32 	%r587, %r640, %r52, %p193;
$L__BB2_53:
	ld.shared.u32 	%r55, [_ZN6thrust24THRUST_300001_SM_1000_NS8cuda_cub4core6detail5shmemE+40];
	ld.shared.u64 	%rd49, [_ZN6thrust24THRUST_300001_SM_1000_NS8cuda_cub4core6detail5shmemE+48];
	setp.lt.s32 	%p194, %r587, %r55;
	mov.u64 	%rd254, %rd49;
	mov.u32 	%r588, %r55;
	@%p194 bra 	$L__BB2_56;
	setp.lt.s32 	%p195, %r55, %r587;
	mov.u64 	%rd254, %rd253;
	mov.u32 	%r588, %r587;
	@%p195 bra 	$L__BB2_56;
	setp.lt.s64 	%p196, %rd253, %rd49;
	min.s64 	%rd254, %rd253, %rd49;
	selp.b32 	%r588, %r587, %r55, %p196;
$L__BB2_56:
	ld.shared.u32 	%r58, [_ZN6thrust24THRUST_300001_SM_1000_NS8cuda_cub4core6detail5shmemE+56];
	ld.shared.u64 	%rd52, [_ZN6thrust24THRUST_300001_SM_1000_NS8cuda_cub4core6detail5shmemE+64];
	setp.lt.s32 	%p197, %r588, %r58;
	mov.u64 	%rd255, %rd52;
	mov.u32 	%r589, %r58;
	@%p197 bra 	$L__BB2_59;
	setp.lt.s32 	%p198, %r58, %r588;
	mov.u64 	%rd255, %rd254;
	mov.u32 	%r589, %r588;
	@%p198 bra 	$L__BB2_59;
	setp.lt.s64 	%p199, %rd254, %rd52;
	min.s64 	%rd255, %rd254, %rd52;
	selp.b32 	%r589, %r588, %r58, %p199;
$L__BB2_59:
	ld.shared.u32 	%r61, [_ZN6thrust24THRUST_300001_SM_1000_NS8cuda_cub4core6detail5shmemE+72];
	ld.shared.u64 	%rd55, [_ZN6thrust24THRUST_300001_SM_1000_NS8cuda_cub4core6detail5shmemE+80];
	setp.lt.s32 	%p200, %r589, %r61;
	mov.u64 	%rd256, %rd55;
	mov.u32 	%r590, %r61;
	@%p200 bra 	$L__BB2_62;
	setp.lt.s32 	%p201, %r61, %r589;
	mov.u64 	%rd256, %rd255;
	mov.u32 	%r590, %r589;
	@%p201 bra 	$L__BB2_62;
	setp.lt.s64 	%p202, %rd255, %rd55;
	min.s64 	%rd256, %rd255, %rd55;
	selp.b32 	%r590, %r589, %r61, %p202;
$L__BB2_62:
	ld.shared.u32 	%r64, [_ZN6thrust24THRUST_300001_SM_1000_NS8cuda_cub4core6detail5shmemE+88];
	ld.shared.u64 	%rd58, [_ZN6thrust24THRUST_300001_SM_1000_NS8cuda_cub4core6detail5shmemE+96];
	setp.lt.s32 	%p203, %r590, %r64;
	mov.u64 	%rd257, %rd58;
	mov.u32 	%r591, %r64;
	@%p203 bra 	$L__BB2_65;
	setp.lt.s32 	%p204, %r64, %r590;
	mov.u64 	%rd257, %rd256;
	mov.u32 	%r591, %r590;
	@%p204 bra 	$L__BB2_65;
	setp.lt.s64 	%p205, %rd256, %rd58;
	min.s64 	%rd257, %rd256, %rd58;
	selp.b32 	%r591, %r590, %r64, %p205;
$L__BB2_65:
	ld.shared.u32 	%r67, [_ZN6thrust24THRUST_300001_SM_1000_NS8cuda_cub4core6detail5shmemE+104];
	ld.shared.u64 	%rd61, [_ZN6thrust24THRUST_300001_SM_1000_NS8cuda_cub4core6detail5shmemE+112];
	setp.lt.s32 	%p206, %r591, %r67;
	mov.u64 	%rd258, %rd61;
	mov.u32 	%r592, %r67;
	@%p206 bra 	$L__BB2_68;
	setp.lt.s32 	%p207, %r67, %r591;
	mov.u64 	%rd258, %rd257;
	mov.u32 	%r592, %r591;
	@%p207 bra 	$L__BB2_68;
	setp.lt.s64 	%p208, %rd257, %rd61;
	min.s64 	%rd258, %rd257, %rd61;
	selp.b32 	%r592, %r591, %r67, %p208;
$L__BB2_68:
	ld.shared.u32 	%r70, [_ZN6thrust24THRUST_300001_SM_1000_NS8cuda_cub4core6detail5shmemE+120];
	ld.shared.u64 	%rd64, [_ZN6thrust24THRUST_300001_SM_1000_NS8cuda_cub4core6detail5shmemE+128];
	setp.lt.s32 	%p209, %r592, %r70;
	mov.u32 	%r640, %r70;
	mov.u64 	%rd304, %rd64;
	@%p209 bra 	$L__BB2_204;
	setp.lt.s32 	%p210, %r70, %r592;
	mov.u32 	%r640, %r592;
	mov.u64 	%rd304, %rd258;
	@%p210 bra 	$L__BB2_204;
	setp.lt.s64 	%p211, %rd258, %rd64;
	min.s64 	%rd304, %rd258, %rd64;
	selp.b32 	%r640, %r592, %r70, %p211;
	bra.uni 	$L__BB2_204;
$L__BB2_71:
	// begin inline asm
	mov.u32 %r347, %laneid;
	// end inline asm
	and.b32  	%r368, %r1, 992;
	add.s32 	%r369, %r368, 32;
	setp.gt.s32 	%p118, %r369, %r205;
	not.b32 	%r370, %r368;
	add.s32 	%r371, %r205, %r370;
	selp.b32 	%r366, %r371, 31, %p118;
	mov.b32 	%r365, 1;
	mov.b32 	%r367, -1;
	// begin inline asm
	shfl.sync.down.b32 %r348, %r580, %r365, %r366, %r367;
	// end inline asm
	// begin inline asm
	shfl.sync.down.b32 %r353, %r354, %r365, %r366, %r367;
	// end inline asm
	mov.b64 	{%r359, %r364}, %rd246;
	// begin inline asm
	shfl.sync.down.b32 %r358, %r359, %r365, %r366, %r367;
	// end inline asm
	// begin inline asm
	shfl.sync.down.b32 %r363, %r364, %r365, %r366, %r367;
	// end inline asm
	mov.b64 	%rd66, {%r358, %r363};
	setp.ge.s32 	%p119, %r347, %r366;
	mov.u32 	%r593, %r580;
	mov.u64 	%rd259, %rd246;
	@%p119 bra 	$L__BB2_75;
	setp.lt.s32 	%p120, %r580, %r348;
	mov.u32 	%r593, %r348;
	mov.u64 	%rd259, %rd66;
	@%p120 bra 	$L__BB2_75;
	setp.lt.s32 	%p121, %r348, %r580;
	mov.u32 	%r593, %r580;
	mov.u64 	%rd259, %rd246;
	@%p121 bra 	$L__BB2_75;
	setp.lt.s64 	%p122, %rd246, %rd66;
	selp.b32 	%r593, %r580, %r348, %p122;
	min.s64 	%rd259, %rd246, %rd66;
$L__BB2_75:
	mov.b32 	%r389, 2;
	mov.b32 	%r391, -1;
	// begin inline asm
	shfl.sync.down.b32 %r372, %r593, %r389, %r366, %r391;
	// end inline asm
	// begin inline asm
	shfl.sync.down.b32 %r377, %r378, %r389, %r366, %r391;
	// end inline asm
	mov.b64 	{%r383, %r388}, %rd259;
	// begin inline asm
	shfl.sync.down.b32 %r382, %r383, %r389, %r366, %r391;
	// end inline asm
	// begin inline asm
	shfl.sync.down.b32 %r387, %r388, %r389, %r366, %r391;
	// end inline asm
	mov.b64 	%rd69, {%r382, %r387};
	add.s32 	%r392, %r347, 2;
	setp.gt.s32 	%p123, %r392, %r366;
	mov.u32 	%r594, %r593;
	mov.u64 	%rd260, %rd259;
	@%p123 bra 	$L__BB2_79;
	setp.lt.s32 	%p124, %r593, %r372;
	mov.u32 	%r594, %r372;
	mov.u64 	%rd260, %rd69;
	@%p124 bra 	$L__BB2_79;
	setp.lt.s32 	%p125, %r372, %r593;
	mov.u32 	%r594, %r593;
	mov.u64 	%rd260, %rd259;
	@%p125 bra 	$L__BB2_79;
	setp.lt.s64 	%p126, %rd259, %rd69;
	selp.b32 	%r594, %r593, %r372, %p126;
	min.s64 	%rd260, %rd259, %rd69;
$L__BB2_79:
	mov.b32 	%r410, 4;
	mov.b32 	%r412, -1;
	// begin inline asm
	shfl.sync.down.b32 %r393, %r594, %r410, %r366, %r412;
	// end inline asm
	// begin inline asm
	shfl.sync.down.b32 %r398, %r399, %r410, %r366, %r412;
	// end inline asm
	mov.b64 	{%r404, %r409}, %rd260;
	// begin inline asm
	shfl.sync.down.b32 %r403, %r404, %r410, %r366, %r412;
	// end inline asm
	// begin inline asm
	shfl.sync.down.b32 %r408, %r409, %r410, %r366, %r412;
	// end inline asm
	mov.b64 	%rd72, {%r403, %r408};
	add.s32 	%r413, %r347, 4;
	setp.gt.s32 	%p127, %r413, %r366;
	mov.u32 	%r595, %r594;
	mov.u64 	%rd261, %rd260;
	@%p127 bra 	$L__BB2_83;
	setp.lt.s32 	%p128, %r594, %r393;
	mov.u32 	%r595, %r393;
	mov.u64 	%rd261, %rd72;
	@%p128 bra 	$L__BB2_83;
	setp.lt.s32 	%p129, %r393, %r594;
	mov.u32 	%r595, %r594;
	mov.u64 	%rd261, %rd260;
	@%p129 bra 	$L__BB2_83;
	setp.lt.s64 	%p130, %rd260, %rd72;
	selp.b32 	%r595, %r594, %r393, %p130;
	min.s64 	%rd261, %rd260, %rd72;
$L__BB2_83:
	mov.b32 	%r431, 8;
	mov.b32 	%r433, -1;
	// begin inline asm
	shfl.sync.down.b32 %r414, %r595, %r431, %r366, %r433;
	// end inline asm
	// begin inline asm
	shfl.sync.down.b32 %r419, %r420, %r431, %r366, %r433;
	// end inline asm
	mov.b64 	{%r425, %r430}, %rd261;
	// begin inline asm
	shfl.sync.down.b32 %r424, %r425, %r431, %r366, %r433;
	// end inline asm
	// begin inline asm
	shfl.sync.down.b32 %r429, %r430, %r431, %r366, %r433;
	// end inline asm
	mov.b64 	%rd75, {%r424, %r429};
	add.s32 	%r434, %r347, 8;
	setp.gt.s32 	%p131, %r434, %r366;
	mov.u32 	%r596, %r595;
	mov.u64 	%rd262, %rd261;
	@%p131 bra 	$L__BB2_87;
	setp.lt.s32 	%p132, %r595, %r414;
	mov.u32 	%r596, %r414;
	mov.u64 	%rd262, %rd75;
	@%p132 bra 	$L__BB2_87;
	setp.lt.s32 	%p133, %r414, %r595;
	mov.u32 	%r596, %r595;
	mov.u64 	%rd262, %rd261;
	@%p133 bra 	$L__BB2_87;
	setp.lt.s64 	%p134, %rd261, %rd75;
	selp.b32 	%r596, %r595, %r414, %p134;
	min.s64 	%rd262, %rd261, %rd75;
$L__BB2_87:
	mov.b32 	%r452, 16;
	mov.b32 	%r454, -1;
	// begin inline asm
	shfl.sync.down.b32 %r435, %r596, %r452, %r366, %r454;
	// end inline asm
	// begin inline asm
	shfl.sync.down.b32 %r440, %r441, %r452, %r366, %r454;
	// end inline asm
	mov.b64 	{%r446, %r451}, %rd262;
	// begin inline asm
	shfl.sync.down.b32 %r445, %r446, %r452, %r366, %r454;
	// end inline asm
	// begin inline asm
	shfl.sync.down.b32 %r450, %r451, %r452, %r366, %r454;
	// end inline asm
	mov.b64 	%rd78, {%r445, %r450};
	add.s32 	%r455, %r347, 16;
	setp.gt.s32 	%p135, %r455, %r366;
	mov.u32 	%r640, %r596;
	mov.u64 	%rd304, %rd262;
	@%p135 bra 	$L__BB2_91;
	setp.lt.s32 	%p136, %r596, %r435;
	mov.u32 	%r640, %r435;
	mov.u64 	%rd304, %rd78;
	@%p136 bra 	$L__BB2_91;
	setp.lt.s32 	%p137, %r435, %r596;
	mov.u32 	%r640, %r596;
	mov.u64 	%rd304, %rd262;
	@%p137 bra 	$L__BB2_91;
	setp.lt.s64 	%p138, %rd262, %rd78;
	selp.b32 	%r640, %r596, %r435, %p138;
	min.s64 	%rd304, %rd262, %rd78;
$L__BB2_91:
	setp.ne.s32 	%p139, %r347, 0;
	@%p139 bra 	$L__BB2_93;
	shr.u32 	%r456, %r1, 1;
	and.b32  	%r457, %r456, 496;
	mov.u32 	%r458, _ZN6thrust24THRUST_300001_SM_1000_NS8cuda_cub4core6detail5shmemE;
	add.s32 	%r459, %r458, %r457;
	st.shared.u32 	[%r459+8], %r640;
	st.shared.u64 	[%r459+16], %rd304;
$L__BB2_93:
	bar.sync 	0;
	setp.ne.s32 	%p140, %r1, 0;
	@%p140 bra 	$L__BB2_204;
	setp.lt.s32 	%p141, %r205, 33;
	mov.u32 	%r598, %r640;
	mov.u64 	%rd264, %rd304;
	@%p141 bra 	$L__BB2_98;
	ld.shared.u32 	%r89, [_ZN6thrust24THRUST_300001_SM_1000_NS8cuda_cub4core6detail5shmemE+24];
	ld.shared.u64 	%rd81, [_ZN6thrust24THRUST_300001_SM_1000_NS8cuda_cub4core6detail5shmemE+32];
	setp.lt.s32 	%p142, %r640, %r89;
	mov.u32 	%r598, %r89;
	mov.u64 	%rd264, %rd81;
	@%p142 bra 	$L__BB2_98;
	setp.lt.s32 	%p143, %r89, %r640;
	mov.u32 	%r598, %r640;
	mov.u64 	%rd264, %rd304;
	@%p143 bra 	$L__BB2_98;
	setp.lt.s64 	%p144, %rd304, %rd81;
	selp.b32 	%r598, %r640, %r89, %p144;
	min.s64 	%rd264, %rd304, %rd81;
$L__BB2_98:
	setp.lt.s32 	%p145, %r205, 65;
	mov.u32 	%r599, %r598;
	mov.u64 	%rd265, %rd264;
	@%p145 bra 	$L__BB2_102;
	ld.shared.u32 	%r92, [_ZN6thrust24THRUST_300001_SM_1000_NS8cuda_cub4core6detail5shmemE+40];
	ld.shared.u64 	%rd84, [_ZN6thrust24THRUST_300001_SM_1000_NS8cuda_cub4core6detail5shmemE+48];
	setp.lt.s32 	%p146, %r598, %r92;
	mov.u32 	%r599, %r92;
	mov.u64 	%rd265, %rd84;
	@%p146 bra 	$L__BB2_102;
	setp.lt.s32 	%p147, %r92, %r598;
	mov.u32 	%r599, %r598;
	mov.u64 	%rd265, %rd264;
	@%p147 bra 	$L__BB2_102;
	setp.lt.s64 	%p148, %rd264, %rd84;
	selp.b32 	%r599, %r598, %r92, %p148;
	min.s64 	%rd265, %rd264, %rd84;
$L__BB2_102:
	setp.lt.s32 	%p149, %r205, 97;
	mov.u32 	%r600, %r599;
	mov.u64 	%rd266, %rd265;
	@%p149 bra 	$L__BB2_106;
	ld.shared.u32 	%r95, [_ZN6thrust24THRUST_300001_SM_1000_NS8cuda_cub4core6detail5shmemE+56];
	ld.shared.u64 	%rd87, [_ZN6thrust24THRUST_300001_SM_1000_NS8cuda_cub4core6detail5shmemE+64];
	setp.lt.s32 	%p150, %r599, %r95;
	mov.u32 	%r600, %r95;
	mov.u64 	%rd266, %rd87;
	@%p150 bra 	$L__BB2_106;
	setp.lt.s32 	%p151, %r95, %r599;
	mov.u32 	%r600, %r599;
	mov.u64 	%rd266, %rd265;
	@%p151 bra 	$L__BB2_106;
	setp.lt.s64 	%p152, %rd265, %rd87;
	selp.b32 	%r600, %r599, %r95, %p152;
	min.s64 	%rd266, %rd265, %rd87;
$L__BB2_106:
	setp.lt.s32 	%p153, %r205, 129;
	mov.u32 	%r601, %r600;
	mov.u64 	%rd267, %rd266;
	@%p153 bra 	$L__BB2_110;
	ld.shared.u32 	%r98, [_ZN6thrust24THRUST_300001_SM_1000_NS8cuda_cub4core6detail5shmemE+72];
	ld.shared.u64 	%rd90, [_ZN6thrust24THRUST_300001_SM_1000_NS8cuda_cub4core6detail5shmemE+80];
	setp.lt.s32 	%p154, %r600, %r98;
	mov.u32 	%r601, %r98;
	mov.u64 	%rd267, %rd90;
	@%p154 bra 	$L__BB2_110;
	setp.lt.s32 	%p155, %r98, %r600;
	mov.u32 	%r601, %r600;
	mov.u64 	%rd267, %rd266;
	@%p155 bra 	$L__BB2_110;
	setp.lt.s64 	%p156, %rd266, %rd90;
	selp.b32 	%r601, %r600, %r98, %p156;
	min.s64 	%rd267, %rd266, %rd90;
$L__BB2_110:
	setp.lt.s32 	%p157, %r205, 161;
	mov.u32 	%r602, %r601;
	mov.u64 	%rd268, %rd267;
	@%p157 bra 	$L__BB2_114;
	ld.shared.u32 	%r101, [_ZN6thrust24THRUST_300001_SM_1000_NS8cuda_cub4core6detail5shmemE+88];
	ld.shared.u64 	%rd93, [_ZN6thrust24THRUST_300001_SM_1000_NS8cuda_cub4core6detail5shmemE+96];
	setp.lt.s32 	%p158, %r601, %r101;
	mov.u32 	%r602, %r101;
	mov.u64 	%rd268, %rd93;
	@%p158 bra 	$L__BB2_114;
	setp.lt.s32 	%p159, %r101, %r601;
	mov.u32 	%r602, %r601;
	mov.u64 	%rd268, %rd267;
	@%p159 bra 	$L__BB2_114;
	setp.lt.s64 	%p160, %rd267, %rd93;
	selp.b32 	%r602, %r601, %r101, %p160;
	min.s64 	%rd268, %rd267, %rd93;
$L__BB2_114:
	setp.lt.s32 	%p161, %r205, 193;
	mov.u32 	%r603, %r602;
	mov.u64 	%rd269, %rd268;
	@%p161 bra 	$L__BB2_118;
	ld.shared.u32 	%r104, [_ZN6thrust24THRUST_300001_SM_1000_NS8cuda_cub4core6detail5shmemE+104];
	ld.shared.u64 	%rd96, [_ZN6thrust24THRUST_300001_SM_1000_NS8cuda_cub4core6detail5shmemE+112];
	setp.lt.s32 	%p162, %r602, %r104;
	mov.u32 	%r603, %r104;
	mov.u64 	%rd269, %rd96;
	@%p162 bra 	$L__BB2_118;
	setp.lt.s32 	%p163, %r104, %r602;
	mov.u32 	%r603, %r602;
	mov.u64 	%rd269, %rd268;
	@%p163 bra 	$L__BB2_118;
	setp.lt.s64 	%p164, %rd268, %rd96;
	selp.b32 	%r603, %r602, %r104, %p164;
	min.s64 	%rd269, %rd268, %rd96;
$L__BB2_118:
	setp.lt.s32 	%p165, %r205, 225;
	mov.u32 	%r640, %r603;
	mov.u64 	%rd304, %rd269;
	@%p165 bra 	$L__BB2_204;
	ld.shared.u32 	%r107, [_ZN6thrust24THRUST_300001_SM_1000_NS8cuda_cub4core6detail5shmemE+120];
	ld.shared.u64 	%rd99, [_ZN6thrust24THRUST_300001_SM_1000_NS8cuda_cub4core6detail5shmemE+128];
	setp.lt.s32 	%p166, %r603, %r107;
	mov.u32 	%r640, %r107;
	mov.u64 	%rd304, %rd99;
	@%p166 bra 	$L__BB2_204;
	setp.lt.s32 	%p167, %r107, %r603;
	mov.u32 	%r640, %r603;
	mov.u64 	%rd304, %rd269;
	@%p167 bra 	$L__BB2_204;
	setp.lt.s64 	%p168, %rd269, %rd99;
	selp.b32 	%r640, %r603, %r107, %p168;
	min.s64 	%rd304, %rd269, %rd99;
	bra.uni 	$L__BB2_204;
$L__BB2_122:
	mov.u32 	%r109, %tid.x;
	cvt.u64.u32 	%rd101, %r109;
	mul.wide.u32 	%rd197, %r109, 4;
	add.s64 	%rd102, %rd1, %rd197;
	ld.global.u32 	%r206, [%rd102];
	add.s32 	%r207, %r109, 256;
	cvt.u64.u32 	%rd198, %r207;
	ld.global.u32 	%r208, [%rd102+1024];
	add.s32 	%r209, %r109, 512;
	cvt.u64.u32 	%rd199, %r209;
	ld.global.u32 	%r210, [%rd102+2048];
	add.s32 	%r211, %r109, 768;
	cvt.u64.u32 	%rd200, %r211;
	ld.global.u32 	%r212, [%rd102+3072];
	or.b32  	%r213, %r109, 1024;
	cvt.u64.u32 	%rd103, %r213;
	add.s64 	%rd291, %rd195, %rd103;
	ld.global.u32 	%r627, [%rd102+4096];
	setp.lt.s32 	%p3, %r206, %r208;
	max.s32 	%r214, %r206, %r208;
	selp.b64 	%rd201, %rd198, %rd101, %p3;
	setp.lt.s32 	%p4, %r214, %r210;
	max.s32 	%r215, %r214, %r210;
	selp.b64 	%rd202, %rd199, %rd201, %p4;
	setp.lt.s32 	%p5, %r215, %r212;
	max.s32 	%r111, %r215, %r212;
	selp.b64 	%rd105, %rd200, %rd202, %p5;
	setp.lt.s32 	%p6, %r111, %r627;
	@%p6 bra 	$L__BB2_124;
	setp.lt.s32 	%p7, %r627, %r111;
	setp.lt.u64 	%p8, %rd105, %rd103;
	or.pred  	%p9, %p7, %p8;
	selp.b32 	%r627, %r111, %r627, %p9;
	add.s64 	%rd203, %rd195, %rd105;
	selp.b64 	%rd291, %rd203, %rd291, %p9;
$L__BB2_124:
	setp.lt.u32 	%p10, %r205, 2560;
	mov.b32 	%r613, 1280;
	@%p10 bra 	$L__BB2_137;
	mov.b32 	%r605, 1280;
	mov.u32 	%r606, %r627;
	mov.u64 	%rd271, %rd291;
$L__BB2_126:
	cvt.u64.u32 	%rd204, %r605;
	add.s64 	%rd205, %rd101, %rd204;
	mul.wide.u32 	%rd206, %r605, 4;
	add.s64 	%rd207, %rd102, %rd206;
	add.s64 	%rd272, %rd205, %rd195;
	ld.global.u32 	%r607, [%rd207];
	add.s64 	%rd273, %rd272, 256;
	ld.global.u32 	%r608, [%rd207+1024];
	add.s64 	%rd274, %rd272, 512;
	ld.global.u32 	%r609, [%rd207+2048];
	add.s64 	%rd275, %rd272, 768;
	ld.global.u32 	%r610, [%rd207+3072];
	add.s64 	%rd291, %rd272, 1024;
	ld.global.u32 	%r627, [%rd207+4096];
	setp.lt.s32 	%p11, %r606, %r607;
	@%p11 bra 	$L__BB2_128;
	setp.lt.s32 	%p12, %r607, %r606;
	setp.lt.s64 	%p13, %rd271, %rd272;
	or.pred  	%p14, %p12, %p13;
	selp.b32 	%r607, %r606, %r607, %p14;
	selp.b64 	%rd272, %rd271, %rd272, %p14;
$L__BB2_128:
	setp.lt.s32 	%p15, %r607, %r608;
	@%p15 bra 	$L__BB2_130;
	setp.lt.s32 	%p16, %r608, %r607;
	setp.lt.s64 	%p17, %rd272, %rd273;
	or.pred  	%p18, %p16, %p17;
	selp.b32 	%r608, %r607, %r608, %p18;
	selp.b64 	%rd273, %rd272, %rd273, %p18;
$L__BB2_130:
	setp.lt.s32 	%p19, %r608, %r609;
	@%p19 bra 	$L__BB2_132;
	setp.lt.s32 	%p20, %r609, %r608;
	setp.lt.s64 	%p21, %rd273, %rd274;
	or.pred  	%p22, %p20, %p21;
	selp.b32 	%r609, %r608, %r609, %p22;
	selp.b64 	%rd274, %rd273, %rd274, %p22;
$L__BB2_132:
	setp.lt.s32 	%p23, %r609, %r610;
	@%p23 bra 	$L__BB2_134;
	setp.lt.s32 	%p24, %r610, %r609;
	setp.lt.s64 	%p25, %rd274, %rd275;
	or.pred  	%p26, %p24, %p25;
	selp.b32 	%r610, %r609, %r610, %p26;
	selp.b64 	%rd275, %rd274, %rd275, %p26;
$L__BB2_134:
	setp.lt.s32 	%p27, %r610, %r627;
	@%p27 bra 	$L__BB2_136;
	setp.lt.s32 	%p28, %r627, %r610;
	setp.lt.s64 	%p29, %rd275, %rd291;
	or.pred  	%p30, %p28, %p29;
	selp.b32 	%r627, %r610, %r627, %p30;
	selp.b64 	%rd291, %rd275, %rd291, %p30;
$L__BB2_136:
	add.s32 	%r613, %r605, 1280;
	add.s32 	%r218, %r605, 2560;
	setp.le.s32 	%p31, %r218, %r205;
	mov.u32 	%r605, %r613;
	mov.u32 	%r606, %r627;
	mov.u64 	%rd271, %rd291;
	@%p31 bra 	$L__BB2_126;
$L__BB2_137:
	setp.le.s32 	%p32, %r205, %r613;
	@%p32 bra 	$L__BB2_160;
	sub.s32 	%r134, %r205, %r613;
	setp.ge.s32 	%p33, %r109, %r134;
	@%p33 bra 	$L__BB2_160;
	not.b32 	%r220, %r109;
	add.s32 	%r221, %r205, %r220;
	sub.s32 	%r135, %r221, %r613;
	and.b32  	%r222, %r135, 768;
	setp.eq.s32 	%p34, %r222, 768;
	mov.u32 	%r618, %r109;
	@%p34 bra 	$L__BB2_145;
	add.s32 	%r223, %r109, %r613;
	cvt.u64.u32 	%rd209, %r223;
	add.s64 	%rd279, %rd195, %rd209;
	mul.wide.u32 	%rd210, %r223, 4;
	add.s64 	%rd278, %rd1, %rd210;
	shr.u32 	%r224, %r135, 8;
	add.s32 	%r225, %r224, 1;
	and.b32  	%r226, %r225, 3;
	neg.s32 	%r614, %r226;
	mov.u32 	%r618, %r109;
$L__BB2_141:
	.pragma "nounroll";
	mov.u64 	%rd129, %rd291;
	mov.u32 	%r139, %r627;
	ld.global.u32 	%r140, [%rd278];
	setp.lt.s32 	%p35, %r139, %r140;
	mov.u32 	%r627, %r140;
	mov.u64 	%rd291, %rd279;
	@%p35 bra 	$L__BB2_144;
	setp.lt.s32 	%p36, %r140, %r139;
	mov.u32 	%r627, %r139;
	mov.u64 	%rd291, %rd129;
	@%p36 bra 	$L__BB2_144;
	setp.lt.s64 	%p37, %rd129, %rd279;
	selp.b32 	%r627, %r139, %r140, %p37;
	min.s64 	%rd291, %rd129, %rd279;
$L__BB2_144:
	add.s32 	%r618, %r618, 256;
	add.s64 	%rd279, %rd279, 256;
	add.s64 	%rd278, %rd278, 1024;
	add.s32 	%r614, %r614, 1;
	setp.ne.s32 	%p38, %r614, 0;
	@%p38 bra 	$L__BB2_141;
$L__BB2_145:
	setp.lt.u32 	%p39, %r135, 768;
	@%p39 bra 	$L__BB2_160;
	add.s32 	%r621, %r618, %r613;
	cvt.u64.u32 	%rd211, %r621;
	add.s64 	%rd286, %rd195, %rd211;
	cvt.u64.u32 	%rd212, %r618;
	cvt.u64.u32 	%rd213, %r613;
	add.s64 	%rd214, %rd212, %rd213;
	shl.b64 	%rd215, %rd214, 2;
	add.s64 	%rd216, %rd215, %rd1;
	add.s64 	%rd285, %rd216, 3072;
	mul.wide.u32 	%rd217, %r621, 4;
	add.s64 	%rd284, %rd1, %rd217;
	add.s32 	%r622, %r618, 512;
$L__BB2_147:
	mov.u32 	%r151, %r622;
	ld.global.u32 	%r153, [%rd284];
	setp.lt.s32 	%p40, %r627, %r153;
	mov.u32 	%r624, %r153;
	mov.u64 	%rd288, %rd286;
	@%p40 bra 	$L__BB2_150;
	setp.lt.s32 	%p41, %r153, %r627;
	mov.u32 	%r624, %r627;
	mov.u64 	%rd288, %rd291;
	@%p41 bra 	$L__BB2_150;
	setp.lt.s64 	%p42, %rd291, %rd286;
	selp.b32 	%r624, %r627, %r153, %p42;
	min.s64 	%rd288, %rd291, %rd286;
$L__BB2_150:
	add.s32 	%r227, %r621, 256;
	cvt.u64.u32 	%rd218, %r227;
	add.s64 	%rd145, %rd195, %rd218;
	ld.global.u32 	%r156, [%rd285+-2048];
	setp.lt.s32 	%p43, %r624, %r156;
	mov.u32 	%r625, %r156;
	mov.u64 	%rd289, %rd145;
	@%p43 bra 	$L__BB2_153;
	setp.lt.s32 	%p44, %r156, %r624;
	mov.u32 	%r625, %r624;
	mov.u64 	%rd289, %rd288;
	@%p44 bra 	$L__BB2_153;
	setp.lt.s64 	%p45, %rd288, %rd145;
	selp.b32 	%r625, %r624, %r156, %p45;
	min.s64 	%rd289, %rd288, %rd145;
$L__BB2_153:
	add.s32 	%r228, %r621, 512;
	cvt.u64.u32 	%rd219, %r228;
	add.s64 	%rd148, %rd195, %rd219;
	ld.global.u32 	%r159, [%rd285+-1024];
	setp.lt.s32 	%p46, %r625, %r159;
	mov.u32 	%r626, %r159;
	mov.u64 	%rd290, %rd148;
	@%p46 bra 	$L__BB2_156;
	setp.lt.s32 	%p47, %r159, %r625;
	mov.u32 	%r626, %r625;
	mov.u64 	%rd290, %rd289;
	@%p47 bra 	$L__BB2_156;
	setp.lt.s64 	%p48, %rd289, %rd148;
	selp.b32 	%r626, %r625, %r159, %p48;
	min.s64 	%rd290, %rd289, %rd148;
$L__BB2_156:
	add.s32 	%r229, %r621, 768;
	cvt.u64.u32 	%rd220, %r229;
	add.s64 	%rd151, %rd195, %rd220;
	ld.global.u32 	%r162, [%rd285];
	setp.lt.s32 	%p49, %r626, %r162;
	mov.u32 	%r627, %r162;
	mov.u64 	%rd291, %rd151;
	@%p49 bra 	$L__BB2_159;
	setp.lt.s32 	%p50, %r162, %r626;
	mov.u32 	%r627, %r626;
	mov.u64 	%rd291, %rd290;
	@%p50 bra 	$L__BB2_159;
	setp.lt.s64 	%p51, %rd290, %rd151;
	selp.b32 	%r627, %r626, %r162, %p51;
	min.s64 	%rd291, %rd290, %rd151;
$L__BB2_159:
	add.s64 	%rd286, %rd286, 1024;
	add.s64 	%rd285, %rd285, 4096;
	add.s64 	%rd284, %rd284, 4096;
	add.s32 	%r622, %r151, 1024;
	add.s32 	%r230, %r151, 512;
	add.s32 	%r621, %r621, 1024;
	setp.lt.s32 	%p52, %r230, %r134;
	@%p52 bra 	$L__BB2_147;
$L__BB2_160:
	// begin inline asm
	mov.u32 %r231, %laneid;
	// end inline asm
	mov.b32 	%r249, 1;
	mov.b32 	%r250, 31;
	mov.b32 	%r251, -1;
	// begin inline asm
	shfl.sync.down.b32 %r232, %r627, %r249, %r250, %r251;
	// end inline asm
	// begin inline asm
	shfl.sync.down.b32 %r237, %r238, %r249, %r250, %r251;
	// end inline asm
	mov.b64 	{%r243, %r248}, %rd291;
	// begin inline asm
	shfl.sync.down.b32 %r242, %r243, %r249, %r250, %r251;
	// end inline asm
	// begin inline asm
	shfl.sync.down.b32 %r247, %r248, %r249, %r250, %r251;
	// end inline asm
	mov.b64 	%rd158, {%r242, %r247};
	setp.gt.s32 	%p53, %r231, 30;
	mov.u32 	%r629, %r627;
	mov.u64 	%rd293, %rd291;
	@%p53 bra 	$L__BB2_164;
	setp.lt.s32 	%p54, %r627, %r232;
	mov.u32 	%r629, %r232;
	mov.u64 	%rd293, %rd158;
	@%p54 bra 	$L__BB2_164;
	setp.lt.s32 	%p55, %r232, %r627;
	mov.u32 	%r629, %r627;
	mov.u64 	%rd293, %rd291;
	@%p55 bra 	$L__BB2_164;
	setp.lt.s64 	%p56, %rd291, %rd158;
	selp.b32 	%r629, %r627, %r232, %p56;
	min.s64 	%rd293, %rd291, %rd158;
$L__BB2_164:
	mov.b32 	%r269, 2;
	mov.b32 	%r270, 31;
	mov.b32 	%r271, -1;
	// begin inline asm
	shfl.sync.down.b32 %r252, %r629, %r269, %r270, %r271;
	// end inline asm
	// begin inline asm
	shfl.sync.down.b32 %r257, %r258, %r269, %r270, %r271;
	// end inline asm
	mov.b64 	{%r263, %r268}, %rd293;
	// begin inline asm
	shfl.sync.down.b32 %r262, %r263, %r269, %r270, %r271;
	// end inline asm
	// begin inline asm
	shfl.sync.down.b32 %r267, %r268, %r269, %r270, %r271;
	// end inline asm
	mov.b64 	%rd161, {%r262, %r267};
	setp.gt.s32 	%p57, %r231, 29;
	mov.u32 	%r630, %r629;
	mov.u64 	%rd294, %rd293;
	@%p57 bra 	$L__BB2_168;
	setp.lt.s32 	%p58, %r629, %r252;
	mov.u32 	%r630, %r252;
	mov.u64 	%rd294, %rd161;
	@%p58 bra 	$L__BB2_168;
	setp.lt.s32 	%p59, %r252, %r629;
	mov.u32 	%r630, %r629;
	mov.u64 	%rd294, %rd293;
	@%p59 bra 	$L__BB2_168;
	setp.lt.s64 	%p60, %rd293, %rd161;
	selp.b32 	%r630, %r629, %r252, %p60;
	min.s64 	%rd294, %rd293, %rd161;
$L__BB2_168:
	mov.b32 	%r289, 4;
	mov.b32 	%r290, 31;
	mov.b32 	%r291, -1;
	// begin inline asm
	shfl.sync.down.b32 %r272, %r630, %r289, %r290, %r291;
	// end inline asm
	// begin inline asm
	shfl.sync.down.b32 %r277, %r278, %r289, %r290, %r291;
	// end inline asm
	mov.b64 	{%r283, %r288}, %rd294;
	// begin inline asm
	shfl.sync.down.b32 %r282, %r283, %r289, %r290, %r291;
	// end inline asm
	// begin inline asm
	shfl.sync.down.b32 %r287, %r288, %r289, %r290, %r291;
	// end inline asm
	mov.b64 	%rd164, {%r282, %r287};
	setp.gt.s32 	%p61, %r231, 27;
	mov.u32 	%r631, %r630;
	mov.u64 	%rd295, %rd294;
	@%p61 bra 	$L__BB2_172;
	setp.lt.s32 	%p62, %r630, %r272;
	mov.u32 	%r631, %r272;
	mov.u64 	%rd295, %rd164;
	@%p62 bra 	$L__BB2_172;
	setp.lt.s32 	%p63, %r272, %r630;
	mov.u32 	%r631, %r630;
	mov.u64 	%rd295, %rd294;
	@%p63 bra 	$L__BB2_172;
	setp.lt.s64 	%p64, %rd294, %rd164;
	selp.b32 	%r631, %r630, %r272, %p64;
	min.s64 	%rd295, %rd294, %rd164;
$L__BB2_172:
	mov.b32 	%r309, 8;
	mov.b32 	%r310, 31;
	mov.b32 	%r311, -1;
	// begin inline asm
	shfl.sync.down.b32 %r292, %r631, %r309, %r310, %r311;
	// end inline asm
	// begin inline asm
	shfl.sync.down.b32 %r297, %r298, %r309, %r310, %r311;
	// end inline asm
	mov.b64 	{%r303, %r308}, %rd295;
	// begin inline asm
	shfl.sync.down.b32 %r302, %r303, %r309, %r310, %r311;
	// end inline asm
	// begin inline asm
	shfl.sync.down.b32 %r307, %r308, %r309, %r310, %r311;
	// end inline asm
	mov.b64 	%rd167, {%r302, %r307};
	setp.gt.s32 	%p65, %r231, 23;
	mov.u32 	%r632, %r631;
	mov.u64 	%rd296, %rd295;
	@%p65 bra 	$L__BB2_176;
	setp.lt.s32 	%p66, %r631, %r292;
	mov.u32 	%r632, %r292;
	mov.u64 	%rd296, %rd167;
	@%p66 bra 	$L__BB2_176;
	setp.lt.s32 	%p67, %r292, %r631;
	mov.u32 	%r632, %r631;
	mov.u64 	%rd296, %rd295;
	@%p67 bra 	$L__BB2_176;
	setp.lt.s64 	%p68, %rd295, %rd167;
	selp.b32 	%r632, %r631, %r292, %p68;
	min.s64 	%rd296, %rd295, %rd167;
$L__BB2_176:
	mov.b32 	%r329, 16;
	mov.b32 	%r330, 31;
	mov.b32 	%r331, -1;
	// begin inline asm
	shfl.sync.down.b32 %r312, %r632, %r329, %r330, %r331;
	// end inline asm
	// begin inline asm
	shfl.sync.down.b32 %r317, %r318, %r329, %r330, %r331;
	// end inline asm
	mov.b64 	{%r323, %r328}, %rd296;
	// begin inline asm
	shfl.sync.down.b32 %r322, %r323, %r329, %r330, %r331;
	// end inline asm
	// begin inline asm
	shfl.sync.down.b32 %r327, %r328, %r329, %r330, %r331;
	// end inline asm
	mov.b64 	%rd170, {%r322, %r327};
	setp.gt.s32 	%p69, %r231, 15;
	mov.u32 	%r640, %r632;
	mov.u64 	%rd304, %rd296;
	@%p69 bra 	$L__BB2_180;
	setp.lt.s32 	%p70, %r632, %r312;
	mov.u32 	%r640, %r312;
	mov.u64 	%rd304, %rd170;
	@%p70 bra 	$L__BB2_180;
	setp.lt.s32 	%p71, %r312, %r632;
	mov.u32 	%r640, %r632;
	mov.u64 	%rd304, %rd296;
	@%p71 bra 	$L__BB2_180;
	setp.lt.s64 	%p72, %rd296, %rd170;
	selp.b32 	%r640, %r632, %r312, %p72;
	min.s64 	%rd304, %rd296, %rd170;
$L__BB2_180:
	setp.ne.s32 	%p73, %r231, 0;
	@%p73 bra 	$L__BB2_182;
	shr.u32 	%r332, %r109, 1;
	and.b32  	%r333, %r332, 496;
	mov.u32 	%r334, _ZN6thrust24THRUST_300001_SM_1000_NS8cuda_cub4core6detail5shmemE;
	add.s32 	%r335, %r334, %r333;
	st.shared.u32 	[%r335+8], %r640;
	st.shared.u64 	[%r335+16], %rd304;
$L__BB2_182:
	bar.sync 	0;
	setp.ne.s32 	%p74, %r109, 0;
	@%p74 bra 	$L__BB2_204;
	ld.shared.u32 	%r184, [_ZN6thrust24THRUST_300001_SM_1000_NS8cuda_cub4core6detail5shmemE+24];
	ld.shared.u64 	%rd173, [_ZN6thrust24THRUST_300001_SM_1000_NS8cuda_cub4core6detail5shmemE+32];
	setp.lt.s32 	%p75, %r640, %r184;
	mov.u32 	%r634, %r184;
	mov.u64 	%rd298, %rd173;
	@%p75 bra 	$L__BB2_186;
	setp.lt.s32 	%p76, %r184, %r640;
	mov.u32 	%r634, %r640;
	mov.u64 	%rd298, %rd304;
	@%p76 bra 	$L__BB2_186;
	setp.lt.s64 	%p77, %rd304, %rd173;
	selp.b32 	%r634, %r640, %r184, %p77;
	min.s64 	%rd298, %rd304, %rd173;
$L__BB2_186:
	ld.shared.u32 	%r187, [_ZN6thrust24THRUST_300001_SM_1000_NS8cuda_cub4core6detail5shmemE+40];
	ld.shared.u64 	%rd176, [_ZN6thrust24THRUST_300001_SM_1000_NS8cuda_cub4core6detail5shmemE+48];
	setp.lt.s32 	%p78, %r634, %r187;
	mov.u32 	%r635, %r187;
	mov.u64 	%rd299, %rd176;
	@%p78 bra 	$L__BB2_189;
	setp.lt.s32 	%p79, %r187, %r634;
	mov.u32 	%r635, %r634;
	mov.u64 	%rd299, %rd298;
	@%p79 bra 	$L__BB2_189;
	setp.lt.s64 	%p80, %rd298, %rd176;
	selp.b32 	%r635, %r634, %r187, %p80;
	min.s64 	%rd299, %rd298, %rd176;
$L__BB2_189:
	ld.shared.u32 	%r190, [_ZN6thrust24THRUST_300001_SM_1000_NS8cuda_cub4core6detail5shmemE+56];
	ld.shared.u64 	%rd179, [_ZN6thrust24THRUST_300001_SM_1000_NS8cuda_cub4core6detail5shmemE+64];
	setp.lt.s32 	%p81, %r635, %r190;
	mov.u32 	%r636, %r190;
	mov.u64 	%rd300, %rd179;
	@%p81 bra 	$L__BB2_192;
	setp.lt.s32 	%p82, %r190, %r635;
	mov.u32 	%r636, %r635;
	mov.u64 	%rd300, %rd299;
	@%p82 bra 	$L__BB2_192;
	setp.lt.s64 	%p83, %rd299, %rd179;
	selp.b32 	%r636, %r635, %r190, %p83;
	min.s64 	%rd300, %rd299, %rd179;
$L__BB2_192:
	ld.shared.u32 	%r193, [_ZN6thrust24THRUST_300001_SM_1000_NS8cuda_cub4core6detail5shmemE+72];
	ld.shared.u64 	%rd182, [_ZN6thrust24THRUST_300001_SM_1000_NS8cuda_cub4core6detail5shmemE+80];
	setp.lt.s32 	%p84, %r636, %r193;
	mov.u32 	%r637, %r193;
	mov.u64 	%rd301, %rd182;
	@%p84 bra 	$L__BB2_195;
	setp.lt.s32 	%p85, %r193, %r636;
	mov.u32 	%r637, %r636;
	mov.u64 	%rd301, %rd300;
	@%p85 bra 	$L__BB2_195;
	setp.lt.s64 	%p86, %rd300, %rd182;
	selp.b32 	%r637, %r636, %r193, %p86;
	min.s64 	%rd301, %rd300, %rd182;
$L__BB2_195:
	ld.shared.u32 	%r196, [_ZN6thrust24THRUST_300001_SM_1000_NS8cuda_cub4core6detail5shmemE+88];
	ld.shared.u64 	%rd185, [_ZN6thrust24THRUST_300001_SM_1000_NS8cuda_cub4core6detail5shmemE+96];
	setp.lt.s32 	%p87, %r637, %r196;
	mov.u32 	%r638, %r196;
	mov.u64 	%rd302, %rd185;
	@%p87 bra 	$L__BB2_198;
	setp.lt.s32 	%p88, %r196, %r637;
	mov.u32 	%r638, %r637;
	mov.u64 	%rd302, %rd301;
	@%p88 bra 	$L__BB2_198;
	setp.lt.s64 	%p89, %rd301, %rd185;
	selp.b32 	%r638, %r637, %r196, %p89;
	min.s64 	%rd302, %rd301, %rd185;
$L__BB2_198:
	ld.shared.u32 	%r199, [_ZN6thrust24THRUST_300001_SM_1000_NS8cuda_cub4core6detail5shmemE+104];
	ld.shared.u64 	%rd188, [_ZN6thrust24THRUST_300001_SM_1000_NS8cuda_cub4core6detail5shmemE+112];
	setp.lt.s32 	%p90, %r638, %r199;
	mov.u32 	%r639, %r199;
	mov.u64 	%rd303, %rd188;
	@%p90 bra 	$L__BB2_201;
	setp.lt.s32 	%p91, %r199, %r638;
	mov.u32 	%r639, %r638;
	mov.u64 	%rd303, %rd302;
	@%p91 bra 	$L__BB2_201;
	setp.lt.s64 	%p92, %rd302, %rd188;
	selp.b32 	%r639, %r638, %r199, %p92;
	min.s64 	%rd303, %rd302, %rd188;
$L__BB2_201:
	ld.shared.u32 	%r202, [_ZN6thrust24THRUST_300001_SM_1000_NS8cuda_cub4core6detail5shmemE+120];
	ld.shared.u64 	%rd191, [_ZN6thrust24THRUST_300001_SM_1000_NS8cuda_cub4core6detail5shmemE+128];
	setp.lt.s32 	%p93, %r639, %r202;
	mov.u32 	%r640, %r202;
	mov.u64 	%rd304, %rd191;
	@%p93 bra 	$L__BB2_204;
	setp.lt.s32 	%p94, %r202, %r639;
	mov.u32 	%r640, %r639;
	mov.u64 	%rd304, %rd303;
	@%p94 bra 	$L__BB2_204;
	setp.lt.s64 	%p95, %rd303, %rd191;
	selp.b32 	%r640, %r639, %r202, %p95;
	min.s64 	%rd304, %rd303, %rd191;
$L__BB2_204:
	mov.u32 	%r565, %tid.x;
	setp.ne.s32 	%p212, %r565, 0;
	@%p212 bra 	$L__BB2_206;
	ld.param.u64 	%rd234, [_ZN6thrust24THRUST_300001_SM_1000_NS8cuda_cub4core6detail13_kernel_agentINS1_8__reduce11ReduceAgentINS0_12zip_iteratorIN4cuda3std3__45tupleIJNS0_10device_ptrIiEENS0_17counting_iteratorIlNS0_11use_defaultESF_SF_EEEEEEEPNSB_IJilEEESJ_iNS1_9__extrema9arg_max_fIilNSA_4lessIiEEEEEEJSI_SK_iSP_EEEvDpT0__param_1];
	cvta.to.global.u64 	%rd233, %rd234;
	st.global.u32 	[%rd233], %r640;
	st.global.u64 	[%rd233+8], %rd304;
$L__BB2_206:
	ret;

}
	// .globl	_ZN6thrust24THRUST_300001_SM_1000_NS8cuda_cub4core6detail13_kernel_agentINS1_8__reduce11ReduceAgentINS0_12zip_iteratorIN4cuda3std3__45tupleIJNS0_10device_ptrIiEENS0_17counting_iteratorIlNS0_11use_defaultESF_SF_EEEEEEEPNSB_IJilEEESJ_iNS1_9__extrema9arg_max_fIilNSA_4lessIiEEEEEEJSI_SK_iN3cub18CUB_300001_SM_100013GridEvenShareIiEENSS_9GridQueueIjEESP_EEEvDpT0_
.visible .entry _ZN6thrust24THRUST_300001_SM_1000_NS8cuda_cub4core6detail13_kernel_agentINS1_8__reduce11ReduceAgentINS0_12zip_iteratorIN4cuda3std3__45tupleIJNS0_10device_ptrIiEENS0_17counting_iteratorIlNS0_11use_defaultESF_SF_EEEEEEEPNSB_IJilEEESJ_iNS1_9__extrema9arg_max_fIilNSA_4lessIiEEEEEEJSI_SK_iN3cub18CUB_300001_SM_100013GridEvenShareIiEENSS_9GridQueueIjEESP_EEEvDpT0_(
	.param .align 8 .b8 _ZN6thrust24THRUST_300001_SM_1000_NS8cuda_cub4core6detail13_kernel_agentINS1_8__reduce11ReduceAgentINS0_12zip_iteratorIN4cuda3std3__45tupleIJNS0_10device_ptrIiEENS0_17counting_iteratorIlNS0_11use_defaultESF_SF_EEEEEEEPNSB_IJilEEESJ_iNS1_9__extrema9arg_max_fIilNSA_4lessIiEEEEEEJSI_SK_iN3cub18CUB_300001_SM_100013GridEvenShareIiEENSS_9GridQueueIjEESP_EEEvDpT0__param_0[16],
	.param .u64 .ptr .align 1 _ZN6thrust24THRUST_300001_SM_1000_NS8cuda_cub4core6detail13_kernel_agentINS1_8__reduce11ReduceAgentINS0_12zip_iteratorIN4cuda3std3__45tupleIJNS0_10device_ptrIiEENS0_17counting_iteratorIlNS0_11use_defaultESF_SF_EEEEEEEPNSB_IJilEEESJ_iNS1_9__extrema9arg_max_fIilNSA_4lessIiEEEEEEJSI_SK_iN3cub18CUB_300001_SM_100013GridEvenShareIiEENSS_9GridQueueIjEESP_EEEvDpT0__param_1,
	.param .u32 _ZN6thrust24THRUST_300001_SM_1000_NS8cuda_cub4core6detail13_kernel_agentINS1_8__reduce11ReduceAgentINS0_12zip_iteratorIN4cuda3std3__45tupleIJNS0_10device_ptrIiEENS0_17counting_iteratorIlNS0_11use_defaultESF_SF_EEEEEEEPNSB_IJilEEESJ_iNS1_9__extrema9arg_max_fIilNSA_4lessIiEEEEEEJSI_SK_iN3cub18CUB_300001_SM_100013GridEvenShareIiEENSS_9GridQueueIjEESP_EEEvDpT0__param_2,
	.param .align 4 .b8 _ZN6thrust24THRUST_300001_SM_1000_NS8cuda_cub4core6detail13_kernel_agentINS1_8__reduce11ReduceAgentINS0_12zip_iteratorIN4cuda3std3__45tupleIJNS0_10device_ptrIiEENS0_17counting_iteratorIlNS0_11use_defaultESF_SF_EEEEEEEPNSB_IJilEEESJ_iNS1_9__extrema9arg_max_fIilNSA_4lessIiEEEEEEJSI_SK_iN3cub18CUB_300001_SM_100013GridEvenShareIiEENSS_9GridQueueIjEESP_EEEvDpT0__param_3[40],
	.param .align 8 .b8 _ZN6thrust24THRUST_300001_SM_1000_NS8cuda_cub4core6detail13_kernel_agentINS1_8__reduce11ReduceAgentINS0_12zip_iteratorIN4cuda3std3__45tupleIJNS0_10device_ptrIiEENS0_17counting_iteratorIlNS0_11use_defaultESF_SF_EEEEEEEPNSB_IJilEEESJ_iNS1_9__extrema9arg_max_fIilNSA_4lessIiEEEEEEJSI_SK_iN3cub18CUB_300001_SM_100013GridEvenShareIiEENSS_9GridQueueIjEESP_EEEvDpT0__param_4[8],
	.param .align 1 .b8 _ZN6thrust24THRUST_300001_SM_1000_NS8cuda_cub4core6detail13_kernel_agentINS1_8__reduce11ReduceAgentINS0_12zip_iteratorIN4cuda3std3__45tupleIJNS0_10device_ptrIiEENS0_17counting_iteratorIlNS0_11use_defaultESF_SF_EEEEEEEPNSB_IJilEEESJ_iNS1_9__extrema9arg_max_fIilNSA_4lessIiEEEEEEJSI_SK_iN3cub18CUB_300001_SM_100013GridEvenShareIiEENSS_9GridQueueIjEESP_EEEvDpT0__param_5[1]
)
.maxntid 256
{
	.reg .pred 	%p<215>;
	.reg .b32 	%r<678>;
	.reg .b64 	%rd<286>;

	ld.param.u64 	%rd3, [_ZN6thrust24THRUST_300001_SM_1000_NS8cuda_cub4core6detail13_kernel_agentINS1_8__reduce11ReduceAgentINS0_12zip_iteratorIN4cuda3std3__45tupleIJNS0_10device_ptrIiEENS0_17counting_iteratorIlNS0_11use_defaultESF_SF_EEEEEEEPNSB_IJilEEESJ_iNS1_9__extrema9arg_max_fIilNSA_4lessIiEEEEEEJSI_SK_iN3cub18CUB_300001_SM_100013GridEvenShareIiEENSS_9GridQueueIjEESP_EEEvDpT0__param_0+8];
	ld.param.u64 	%rd181, [_ZN6thrust24THRUST_300001_SM_1000_NS8cuda_cub4core6detail13_kernel_agentINS1_8__reduce11ReduceAgentINS0_12zip_iteratorIN4cuda3std3__45tupleIJNS0_10device_ptrIiEENS0_17counting_iteratorIlNS0_11use_defaultESF_SF_EEEEEEEPNSB_IJilEEESJ_iNS1_9__extrema9arg_max_fIilNSA_4lessIiEEEEEEJSI_SK_iN3cub18CUB_300001_SM_100013GridEvenShareIiEENSS_9GridQueueIjEESP_EEEvDpT0__param_0];
	ld.param.u64 	%rd182, [_ZN6thrust24THRUST_300001_SM_1000_NS8cuda_cub4core6detail13_kernel_agentINS1_8__reduce11ReduceAgentINS0_12zip_iteratorIN4cuda3std3__45tupleIJNS0_10device_ptrIiEENS0_17counting_iteratorIlNS0_11use_defaultESF_SF_EEEEEEEPNSB_IJilEEESJ_iNS1_9__extrema9arg_max_fIilNSA_4lessIiEEEEEEJSI_SK_iN3cub18CUB_300001_SM_100013GridEvenShareIiEENSS_9GridQueueIjEESP_EEEvDpT0__param_4];
	ld.param.u32 	%r235, [_ZN6thrust24THRUST_300001_SM_1000_NS8cuda_cub4core6detail13_kernel_agentINS1_8__reduce11ReduceAgentINS0_12zip_iteratorIN4cuda3std3__45tupleIJNS0_10device_ptrIiEENS0_17counting_iteratorIlNS0_11use_defaultESF_SF_EEEEEEEPNSB_IJilEEESJ_iNS1_9__extrema9arg_max_fIilNSA_4lessIiEEEEEEJSI_SK_iN3cub18CUB_300001_SM_100013GridEvenShareIiEENSS_9GridQueueIjEESP_EEEvDpT0__param_2];
	cvta.to.global.u64 	%rd1, %rd182;
	cvta.to.global.u64 	%rd2, %rd181;
	mov.u32 	%r1, %ctaid.x;
	mul.lo.s32 	%r2, %r1, 1280;
	mov.u32 	%r236, %nctaid.x;
	mul.lo.s32 	%r3, %r236, 1280;
	add.s32 	%r237, %r2, 1280;
	setp.le.s32 	%p1, %r237, %r235;
	@%p1 bra 	$L__BB3_121;
	sub.s32 	%r4, %r235, %r2;
	mov.u32 	%r5, %tid.x;
	setp.ge.s32 	%p98, %r5, %r4;
	mov.b32 	%r613, 0;
	mov.b64 	%rd232, 0;
	mov.u32 	%r601, %r5;
	@%p98 bra 	$L__BB3_3;
	add.s32 	%r367, %r2, %r5;
	cvt.s64.s32 	%rd207, %r367;
	mul.wide.s32 	%rd208, %r367, 4;
	add.s64 	%rd209, %rd2, %rd208;
	add.s64 	%rd232, %rd3, %rd207;
	ld.global.u32 	%r613, [%rd209];
	add.s32 	%r601, %r5, 256;
$L__BB3_3:
	setp.ge.s32 	%p99, %r601, %r4;
	@%p99 bra 	$L__BB3_25;
	not.b32 	%r369, %r601;
	add.s32 	%r370, %r235, %r369;
	sub.s32 	%r10, %r370, %r2;
	and.b32  	%r371, %r10, 768;
	setp.eq.s32 	%p100, %r371, 768;
	@%p100 bra 	$L__BB3_10;
	add.s32 	%r597, %r601, %r2;
	shr.u32 	%r372, %r10, 8;
	add.s32 	%r373, %r372, 1;
	and.b32  	%r374, %r373, 3;
	neg.s32 	%r596, %r374;
$L__BB3_6:
	.pragma "nounroll";
	mov.u64 	%rd6, %rd232;
	mov.u32 	%r16, %r613;
	cvt.s64.s32 	%rd211, %r597;
	add.s64 	%rd7, %rd3, %rd211;
	mul.wide.s32 	%rd212, %r597, 4;
	add.s64 	%rd213, %rd2, %rd212;
	ld.global.u32 	%r17, [%rd213];
	setp.lt.s32 	%p101, %r16, %r17;
	mov.u64 	%rd232, %rd7;
	mov.u32 	%r613, %r17;
	@%p101 bra 	$L__BB3_9;
	setp.lt.s32 	%p102, %r17, %r16;
	mov.u64 	%rd232, %rd6;
	mov.u32 	%r613, %r16;
	@%p102 bra 	$L__BB3_9;
	setp.lt.s64 	%p103, %rd6, %rd7;
	min.s64 	%rd232, %rd6, %rd7;
	selp.b32 	%r613, %r16, %r17, %p103;
$L__BB3_9:
	add.s32 	%r601, %r601, 256;
	add.s32 	%r597, %r597, 256;
	add.s32 	%r596, %r596, 1;
	setp.ne.s32 	%p104, %r596, 0;
	@%p104 bra 	$L__BB3_6;
$L__BB3_10:
	setp.lt.u32 	%p105, %r10, 768;
	@%p105 bra 	$L__BB3_25;
	add.s32 	%r604, %r601, %r2;
	add.s32 	%r607, %r604, 256;
	add.s32 	%r606, %r604, 512;
	add.s32 	%r605, %r604, 768;
	add.s64 	%rd12, %rd2, 2048;
$L__BB3_12:
	cvt.s64.s32 	%rd214, %r607;
	add.s64 	%rd14, %rd3, %rd214;
	cvt.s64.s32 	%rd215, %r606;
	add.s64 	%rd15, %rd3, %rd215;
	cvt.s64.s32 	%rd216, %r605;
	add.s64 	%rd16, %rd3, %rd216;
	cvt.s64.s32 	%rd217, %r604;
	mul.wide.s32 	%rd218, %r604, 4;
	add.s64 	%rd17, %rd12, %rd218;
	add.s64 	%rd18, %rd3, %rd217;
	ld.global.u32 	%r36, [%rd17+-2048];
	setp.lt.s32 	%p106, %r613, %r36;
	mov.u64 	%rd229, %rd18;
	mov.u32 	%r610, %r36;
	@%p106 bra 	$L__BB3_15;
	setp.lt.s32 	%p107, %r36, %r613;
	mov.u64 	%rd229, %rd232;
	mov.u32 	%r610, %r613;
	@%p107 bra 	$L__BB3_15;
	setp.lt.s64 	%p108, %rd232, %rd18;
	min.s64 	%rd229, %rd232, %rd18;
	selp.b32 	%r610, %r613, %r36, %p108;
$L__BB3_15:
	ld.global.u32 	%r39, [%rd17+-1024];
	setp.lt.s32 	%p109, %r610, %r39;
	mov.u64 	%rd230, %rd14;
	mov.u32 	%r611, %r39;
	@%p109 bra 	$L__BB3_18;
	setp.lt.s32 	%p110, %r39, %r610;
	mov.u64 	%rd230, %rd229;
	mov.u32 	%r611, %r610;
	@%p110 bra 	$L__BB3_18;
	setp.lt.s64 	%p111, %rd229, %rd14;
	min.s64 	%rd230, %rd229, %rd14;
	selp.b32 	%r611, %r610, %r39, %p111;
$L__BB3_18:
	ld.global.u32 	%r42, [%rd17];
	setp.lt.s32 	%p112, %r611, %r42;
	mov.u64 	%rd231, %rd15;
	mov.u32 	%r612, %r42;
	@%p112 bra 	$L__BB3_21;
	setp.lt.s32 	%p113, %r42, %r611;
	mov.u64 	%rd231, %rd230;
	mov.u32 	%r612, %r611;
	@%p113 bra 	$L__BB3_21;
	setp.lt.s64 	%p114, %rd230, %rd15;
	min.s64 	%rd231, %rd230, %rd15;
	selp.b32 	%r612, %r611, %r42, %p114;
$L__BB3_21:
	ld.global.u32 	%r45, [%rd17+1024];
	setp.lt.s32 	%p115, %r612, %r45;
	mov.u64 	%rd232, %rd16;
	mov.u32 	%r613, %r45;
	@%p115 bra 	$L__BB3_24;
	setp.lt.s32 	%p116, %r45, %r612;
	mov.u64 	%rd232, %rd231;
	mov.u32 	%r613, %r612;
	@%p116 bra 	$L__BB3_24;
	setp.lt.s64 	%p117, %rd231, %rd16;
	min.s64 	%rd232, %rd231, %rd16;
	selp.b32 	%r613, %r612, %r45, %p117;
$L__BB3_24:
	add.s32 	%r601, %r601, 1024;
	add.s32 	%r607, %r607, 1024;
	add.s32 	%r606, %r606, 1024;
	add.s32 	%r605, %r605, 1024;
	add.s32 	%r604, %r604, 1024;
	setp.lt.s32 	%p118, %r601, %r4;
	@%p118 bra 	$L__BB3_12;
$L__BB3_25:
	setp.lt.s32 	%p119, %r4, 256;
	@%p119 bra 	$L__BB3_70;
	// begin inline asm
	mov.u32 %r488, %laneid;
	// end inline asm
	mov.b32 	%r506, 1;
	mov.b32 	%r507, 31;
	mov.b32 	%r508, -1;
	// begin inline asm
	shfl.sync.down.b32 %r489, %r613, %r506, %r507, %r508;
	// end inline asm
	// begin inline asm
	shfl.sync.down.b32 %r494, %r495, %r506, %r507, %r508;
	// end inline asm
	mov.b64 	{%r500, %r505}, %rd232;
	// begin inline asm
	shfl.sync.down.b32 %r499, %r500, %r506, %r507, %r508;
	// end inline asm
	// begin inline asm
	shfl.sync.down.b32 %r504, %r505, %r506, %r507, %r508;
	// end inline asm
	mov.b64 	%rd28, {%r499, %r504};
	setp.gt.s32 	%p171, %r488, 30;
	mov.u64 	%rd234, %rd232;
	mov.u32 	%r615, %r613;
	@%p171 bra 	$L__BB3_30;
	setp.lt.s32 	%p172, %r613, %r489;
	mov.u64 	%rd234, %rd28;
	mov.u32 	%r615, %r489;
	@%p172 bra 	$L__BB3_30;
	setp.lt.s32 	%p173, %r489, %r613;
	mov.u64 	%rd234, %rd232;
	mov.u32 	%r615, %r613;
	@%p173 bra 	$L__BB3_30;
	setp.lt.s64 	%p174, %rd232, %rd28;
	min.s64 	%rd234, %rd232, %rd28;
	selp.b32 	%r615, %r613, %r489, %p174;
$L__BB3_30:
	mov.b32 	%r526, 2;
	mov.b32 	%r527, 31;
	mov.b32 	%r528, -1;
	// begin inline asm
	shfl.sync.down.b32 %r509, %r615, %r526, %r527, %r528;
	// end inline asm
	// begin inline asm
	shfl.sync.down.b32 %r514, %r515, %r526, %r527, %r528;
	// end inline asm
	mov.b64 	{%r520, %r525}, %rd234;
	// begin inline asm
	shfl.sync.down.b32 %r519, %r520, %r526, %r527, %r528;
	// end inline asm
	// begin inline asm
	shfl.sync.down.b32 %r524, %r525, %r526, %r527, %r528;
	// end inline asm
	mov.b64 	%rd31, {%r519, %r524};
	setp.gt.s32 	%p175, %r488, 29;
	mov.u64 	%rd235, %rd234;
	mov.u32 	%r616, %r615;
	@%p175 bra 	$L__BB3_34;
	setp.lt.s32 	%p176, %r615, %r509;
	mov.u64 	%rd235, %rd31;
	mov.u32 	%r616, %r509;
	@%p176 bra 	$L__BB3_34;
	setp.lt.s32 	%p177, %r509, %r615;
	mov.u64 	%rd235, %rd234;
	mov.u32 	%r616, %r615;
	@%p177 bra 	$L__BB3_34;
	setp.lt.s64 	%p178, %rd234, %rd31;
	min.s64 	%rd235, %rd234, %rd31;
	selp.b32 	%r616, %r615, %r509, %p178;
$L__BB3_34:
	mov.b32 	%r546, 4;
	mov.b32 	%r547, 31;
	mov.b32 	%r548, -1;
	// begin inline asm
	shfl.sync.down.b32 %r529, %r616, %r546, %r547, %r548;
	// end inline asm
	// begin inline asm
	shfl.sync.down.b32 %r534, %r535, %r546, %r547, %r548;
	// end inline asm
	mov.b64 	{%r540, %r545}, %rd235;
	// begin inline asm
	shfl.sync.down.b32 %r539, %r540, %r546, %r547, %r548;
	// end inline asm
	// begin inline asm
	shfl.sync.down.b32 %r544, %r545, %r546, %r547, %r548;
	// end inline asm
	mov.b64 	%rd34, {%r539, %r544};
	setp.gt.s32 	%p179, %r488, 27;
	mov.u64 	%rd236, %rd235;
	mov.u32 	%r617, %r616;
	@%p179 bra 	$L__BB3_38;
	setp.lt.s32 	%p180, %r616, %r529;
	mov.u64 	%rd236, %rd34;
	mov.u32 	%r617, %r529;
	@%p180 bra 	$L__BB3_38;
	setp.lt.s32 	%p181, %r529, %r616;
	mov.u64 	%rd236, %rd235;
	mov.u32 	%r617, %r616;
	@%p181 bra 	$L__BB3_38;
	setp.lt.s64 	%p182, %rd235, %rd34;
	min.s64 	%rd236, %rd235, %rd34;
	selp.b32 	%r617, %r616, %r529, %p182;
$L__BB3_38:
	mov.b32 	%r566, 8;
	mov.b32 	%r567, 31;
	mov.b32 	%r568, -1;
	// begin inline asm
	shfl.sync.down.b32 %r549, %r617, %r566, %r567, %r568;
	// end inline asm
	// begin inline asm
	shfl.sync.down.b32 %r554, %r555, %r566, %r567, %r568;
	// end inline asm
	mov.b64 	{%r560, %r565}, %rd236;
	// begin inline asm
	shfl.sync.down.b32 %r559, %r560, %r566, %r567, %r568;
	// end inline asm
	// begin inline asm
	shfl.sync.down.b32 %r564, %r565, %r566, %r567, %r568;
	// end inline asm
	mov.b64 	%rd37, {%r559, %r564};
	setp.gt.s32 	%p183, %r488, 23;
	mov.u64 	%rd237, %rd236;
	mov.u32 	%r618, %r617;
	@%p183 bra 	$L__BB3_42;
	setp.lt.s32 	%p184, %r617, %r549;
	mov.u64 	%rd237, %rd37;
	mov.u32 	%r618, %r549;
	@%p184 bra 	$L__BB3_42;
	setp.lt.s32 	%p185, %r549, %r617;
	mov.u64 	%rd237, %rd236;
	mov.u32 	%r618, %r617;
	@%p185 bra 	$L__BB3_42;
	setp.lt.s64 	%p186, %rd236, %rd37;
	min.s64 	%rd237, %rd236, %rd37;
	selp.b32 	%r618, %r617, %r549, %p186;
$L__BB3_42:
	mov.b32 	%r586, 16;
	mov.b32 	%r587, 31;
	mov.b32 	%r588, -1;
	// begin inline asm
	shfl.sync.down.b32 %r569, %r618, %r586, %r587, %r588;
	// end inline asm
	// begin inline asm
	shfl.sync.down.b32 %r574, %r575, %r586, %r587, %r588;
	// end inline asm
	mov.b64 	{%r580, %r585}, %rd237;
	// begin inline asm
	shfl.sync.down.b32 %r579, %r580, %r586, %r587, %r588;
	// end inline asm
	// begin inline asm
	shfl.sync.down.b32 %r584, %r585, %r586, %r587, %r588;
	// end inline asm
	mov.b64 	%rd40, {%r579, %r584};
	setp.gt.s32 	%p187, %r488, 15;
	mov.u64 	%rd285, %rd237;
	mov.u32 	%r677, %r618;
	@%p187 bra 	$L__BB3_46;
	setp.lt.s32 	%p188, %r618, %r569;
	mov.u64 	%rd285, %rd40;
	mov.u32 	%r677, %r569;
	@%p188 bra 	$L__BB3_46;
	setp.lt.s32 	%p189, %r569, %r618;
	mov.u64 	%rd285, %rd237;
	mov.u32 	%r677, %r618;
	@%p189 bra 	$L__BB3_46;
	setp.lt.s64 	%p190, %rd237, %rd40;
	min.s64 	%rd285, %rd237, %rd40;
	selp.b32 	%r677, %r618, %r569, %p190;
$L__BB3_46:
	setp.ne.s32 	%p191, %r488, 0;
	@%p191 bra 	$L__BB3_48;
	shr.u32 	%r589, %r5, 1;
	and.b32  	%r590, %r589, 496;
	mov.u32 	%r591, _ZN6thrust24THRUST_300001_SM_1000_NS8cuda_cub4core6detail5shmemE;
	add.s32 	%r592, %r591, %r590;
	st.shared.u32 	[%r592+8], %r677;
	st.shared.u64 	[%r592+16], %rd285;
$L__BB3_48:
	bar.sync 	0;
	setp.ne.s32 	%p192, %r5, 0;
	@%p192 bra 	$L__BB3_208;
	ld.shared.u32 	%r70, [_ZN6thrust24THRUST_300001_SM_1000_NS8cuda_cub4core6detail5shmemE+24];
	ld.shared.u64 	%rd43, [_ZN6thrust24THRUST_300001_SM_1000_NS8cuda_cub4core6detail5shmemE+32];
	setp.lt.s32 	%p193, %r677, %r70;
	mov.u64 	%rd239, %rd43;
	mov.u32 	%r620, %r70;
	@%p193 bra 	$L__BB3_52;
	setp.lt.s32 	%p194, %r70, %r677;
	mov.u64 	%rd239, %rd285;
	mov.u32 	%r620, %r677;
	@%p194 bra 	$L__BB3_52;
	setp.lt.s64 	%p195, %rd285, %rd43;
	min.s64 	%rd239, %rd285, %rd43;
	selp.b32 	%r620, %r677, %r70, %p195;
$L__BB3_52:
	ld.shared.u32 	%r73, [_ZN6thrust24THRUST_300001_SM_1000_NS8cuda_cub4core6detail5shmemE+40];
	ld.shared.u64 	%rd46, [_ZN6thrust24THRUST_300001_SM_1000_NS8cuda_cub4core6detail5shmemE+48];
	setp.lt.s32 	%p196, %r620, %r73;
	mov.u64 	%rd240, %rd46;
	mov.u32 	%r621, %r73;
	@%p196 bra 	$L__BB3_55;
	setp.lt.s32 	%p197, %r73, %r620;
	mov.u64 	%rd240, %rd239;
	mov.u32 	%r621, %r620;
	@%p197 bra 	$L__BB3_55;
	setp.lt.s64 	%p198, %rd239, %rd46;
	min.s64 	%rd240, %rd239, %rd46;
	selp.b32 	%r621, %r620, %r73, %p198;
$L__BB3_55:
	ld.shared.u32 	%r76, [_ZN6thrust24THRUST_300001_SM_1000_NS8cuda_cub4core6detail5shmemE+56];
	ld.shared.u64 	%rd49, [_ZN6thrust24THRUST_300001_SM_1000_NS8cuda_cub4core6detail5shmemE+64];
	setp.lt.s32 	%p199, %r621, %r76;
	mov.u64 	%rd241, %rd49;
	mov.u32 	%r622, %r76;
	@%p199 bra 	$L__BB3_58;
	setp.lt.s32 	%p200, %r76, %r621;
	mov.u64 	%rd241, %rd240;
	mov.u32 	%r622, %r621;
	@%p200 bra 	$L__BB3_58;
	setp.lt.s64 	%p201, %rd240, %rd49;
	min.s64 	%rd241, %rd240, %rd49;
	selp.b32 	%r622, %r621, %r76, %p201;
$L__BB3_58:
	ld.shared.u32 	%r79, [_ZN6thrust24THRUST_300001_SM_1000_NS8cuda_cub4core6detail5shmemE+72];
	ld.shared.u64 	%rd52, [_ZN6thrust24THRUST_300001_SM_1000_NS8cuda_cub4core6detail5shmemE+80];
	setp.lt.s32 	%p202, %r622, %r79;
	mov.u64 	%rd242, %rd52;
	mov.u32 	%r623, %r79;
	@%p202 bra 	$L__BB3_61;
	setp.lt.s32 	%p203, %r79, %r622;
	mov.u64 	%rd242, %rd241;
	mov.u32 	%r623, %r622;
	@%p203 bra 	$L__BB3_61;
	setp.lt.s64 	%p204, %rd241, %rd52;
	min.s64 	%rd242, %rd241, %rd52;
	selp.b32 	%r623, %r622, %r79, %p204;
$L__BB3_61:
	ld.shared.u32 	%r82, [_ZN6thrust24THRUST_300001_SM_1000_NS8cuda_cub4core6detail5shmemE+88];
	ld.shared.u64 	%rd55, [_ZN6thrust24THRUST_300001_SM_1000_NS8cuda_cub4core6detail5shmemE+96];
	setp.lt.s32 	%p205, %r623, %r82;
	mov.u32 	%r624, %r82;
	mov.u64 	%rd243, %rd55;
	@%p205 bra 	$L__BB3_64;
	setp.lt.s32 	%p206, %r82, %r623;
	mov.u32 	%r624, %r623;
	mov.u64 	%rd243, %rd242;
	@%p206 bra 	$L__BB3_64;
	setp.lt.s64 	%p207, %rd242, %rd55;
	selp.b32 	%r624, %r623, %r82, %p207;
	min.s64 	%rd243, %rd242, %rd55;
$L__BB3_64:
	ld.shared.u32 	%r85, [_ZN6thrust24THRUST_300001_SM_1000_NS8cuda_cub4core6detail5shmemE+104];
	ld.shared.u64 	%rd58, [_ZN6thrust24THRUST_300001_SM_1000_NS8cuda_cub4core6detail5shmemE+112];
	setp.lt.s32 	%p208, %r624, %r85;
	mov.u32 	%r625, %r85;
	mov.u64 	%rd244, %rd58;
	@%p208 bra 	$L__BB3_67;
	setp.lt.s32 	%p209, %r85, %r624;
	mov.u32 	%r625, %r624;
	mov.u64 	%rd244, %rd243;
	@%p209 bra 	$L__BB3_67;
	setp.lt.s64 	%p210, %rd243, %rd58;
	selp.b32 	%r625, %r624, %r85, %p210;
	min.s64 	%rd244, %rd243, %rd58;
$L__BB3_67:
	ld.shared.u32 	%r88, [_ZN6thrust24THRUST_300001_SM_1000_NS8cuda_cub4core6detail5shmemE+120];
	ld.shared.u64 	%rd61, [_ZN6thrust24THRUST_300001_SM_1000_NS8cuda_cub4core6detail5shmemE+128];
	setp.lt.s32 	%p211, %r625, %r88;
	mov.u32 	%r677, %r88;
	mov.u64 	%rd285, %rd61;
	@%p211 bra 	$L__BB3_208;
	setp.lt.s32 	%p212, %r88, %r625;
	mov.u32 	%r677, %r625;
	mov.u64 	%rd285, %rd244;
	@%p212 bra 	$L__BB3_208;
	setp.lt.s64 	%p213, %rd244, %rd61;
	selp.b32 	%r677, %r625, %r88, %p213;
	min.s64 	%rd285, %rd244, %rd61;
	bra.uni 	$L__BB3_208;
$L__BB3_70:
	// begin inline asm
	mov.u32 %r375, %laneid;
	// end inline asm
	and.b32  	%r396, %r5, 992;
	add.s32 	%r397, %r396, 32;
	setp.gt.s32 	%p120, %r397, %r4;
	not.b32 	%r398, %r396;
	add.s32 	%r399, %r4, %r398;
	selp.b32 	%r394, %r399, 31, %p120;
	mov.b32 	%r393, 1;
	mov.b32 	%r395, -1;
	// begin inline asm
	shfl.sync.down.b32 %r376, %r613, %r393, %r394, %r395;
	// end inline asm
	// begin inline asm
	shfl.sync.down.b32 %r381, %r382, %r393, %r394, %r395;
	// end inline asm
	mov.b64 	{%r387, %r392}, %rd232;
	// begin inline asm
	shfl.sync.down.b32 %r386, %r387, %r393, %r394, %r395;
	// end inline asm
	// begin inline asm
	shfl.sync.down.b32 %r391, %r392, %r393, %r394, %r395;
	// end inline asm
	mov.b64 	%rd63, {%r386, %r391};
	setp.ge.s32 	%p121, %r375, %r394;
	mov.u32 	%r626, %r613;
	mov.u64 	%rd245, %rd232;
	@%p121 bra 	$L__BB3_74;
	setp.lt.s32 	%p122, %r613, %r376;
	mov.u32 	%r626, %r376;
	mov.u64 	%rd245, %rd63;
	@%p122 bra 	$L__BB3_74;
	setp.lt.s32 	%p123, %r376, %r613;
	mov.u32 	%r626, %r613;
	mov.u64 	%rd245, %rd232;
	@%p123 bra 	$L__BB3_74;
	setp.lt.s64 	%p124, %rd232, %rd63;
	selp.b32 	%r626, %r613, %r376, %p124;
	min.s64 	%rd245, %rd232, %rd63;
$L__BB3_74:
	mov.b32 	%r417, 2;
	mov.b32 	%r419, -1;
	// begin inline asm
	shfl.sync.down.b32 %r400, %r626, %r417, %r394, %r419;
	// end inline asm
	// begin inline asm
	shfl.sync.down.b32 %r405, %r406, %r417, %r394, %r419;
	// end inline asm
	mov.b64 	{%r411, %r416}, %rd245;
	// begin inline asm
	shfl.sync.down.b32 %r410, %r411, %r417, %r394, %r419;
	// end inline asm
	// begin inline asm
	shfl.sync.down.b32 %r415, %r416, %r417, %r394, %r419;
	// end inline asm
	mov.b64 	%rd66, {%r410, %r415};
	add.s32 	%r420, %r375, 2;
	setp.gt.s32 	%p125, %r420, %r394;
	mov.u32 	%r627, %r626;
	mov.u64 	%rd246, %rd245;
	@%p125 bra 	$L__BB3_78;
	setp.lt.s32 	%p126, %r626, %r400;
	mov.u32 	%r627, %r400;
	mov.u64 	%rd246, %rd66;
	@%p126 bra 	$L__BB3_78;
	setp.lt.s32 	%p127, %r400, %r626;
	mov.u32 	%r627, %r626;
	mov.u64 	%rd246, %rd245;
	@%p127 bra 	$L__BB3_78;
	setp.lt.s64 	%p128, %rd245, %rd66;
	selp.b32 	%r627, %r626, %r400, %p128;
	min.s64 	%rd246, %rd245, %rd66;
$L__BB3_78:
	mov.b32 	%r438, 4;
	mov.b32 	%r440, -1;
	// begin inline asm
	shfl.sync.down.b32 %r421, %r627, %r438, %r394, %r440;
	// end inline asm
	// begin inline asm
	shfl.sync.down.b32 %r426, %r427, %r438, %r394, %r440;
	// end inline asm
	mov.b64 	{%r432, %r437}, %rd246;
	// begin inline asm
	shfl.sync.down.b32 %r431, %r432, %r438, %r394, %r440;
	// end inline asm
	// begin inline asm
	shfl.sync.down.b32 %r436, %r437, %r438, %r394, %r440;
	// end inline asm
	mov.b64 	%rd69, {%r431, %r436};
	add.s32 	%r441, %r375, 4;
	setp.gt.s32 	%p129, %r441, %r394;
	mov.u32 	%r628, %r627;
	mov.u64 	%rd247, %rd246;
	@%p129 bra 	$L__BB3_82;
	setp.lt.s32 	%p130, %r627, %r421;
	mov.u32 	%r628, %r421;
	mov.u64 	%rd247, %rd69;
	@%p130 bra 	$L__BB3_82;
	setp.lt.s32 	%p131, %r421, %r627;
	mov.u32 	%r628, %r627;
	mov.u64 	%rd247, %rd246;
	@%p131 bra 	$L__BB3_82;
	setp.lt.s64 	%p132, %rd246, %rd69;
	selp.b32 	%r628, %r627, %r421, %p132;
	min.s64 	%rd247, %rd246, %rd69;
$L__BB3_82:
	mov.b32 	%r459, 8;
	mov.b32 	%r461, -1;
	// begin inline asm
	shfl.sync.down.b32 %r442, %r628, %r459, %r394, %r461;
	// end inline asm
	// begin inline asm
	shfl.sync.down.b32 %r447, %r448, %r459, %r394, %r461;
	// end inline asm
	mov.b64 	{%r453, %r458}, %rd247;
	// begin inline asm
	shfl.sync.down.b32 %r452, %r453, %r459, %r394, %r461;
	// end inline asm
	// begin inline asm
	shfl.sync.down.b32 %r457, %r458, %r459, %r394, %r461;
	// end inline asm
	mov.b64 	%rd72, {%r452, %r457};
	add.s32 	%r462, %r375, 8;
	setp.gt.s32 	%p133, %r462, %r394;
	mov.u32 	%r629, %r628;
	mov.u64 	%rd248, %rd247;
	@%p133 bra 	$L__BB3_86;
	setp.lt.s32 	%p134, %r628, %r442;
	mov.u32 	%r629, %r442;
	mov.u64 	%rd248, %rd72;
	@%p134 bra 	$L__BB3_86;
	setp.lt.s32 	%p135, %r442, %r628;
	mov.u32 	%r629, %r628;
	mov.u64 	%rd248, %rd247;
	@%p135 bra 	$L__BB3_86;
	setp.lt.s64 	%p136, %rd247, %rd72;
	selp.b32 	%r629, %r628, %r442, %p136;
	min.s64 	%rd248, %rd247, %rd72;
$L__BB3_86:
	mov.b32 	%r480, 16;
	mov.b32 	%r482, -1;
	// begin inline asm
	shfl.sync.down.b32 %r463, %r629, %r480, %r394, %r482;
	// end inline asm
	// begin inline asm
	shfl.sync.down.b32 %r468, %r469, %r480, %r394, %r482;
	// end inline asm
	mov.b64 	{%r474, %r479}, %rd248;
	// begin inline asm
	shfl.sync.down.b32 %r473, %r474, %r480, %r394, %r482;
	// end inline asm
	// begin inline asm
	shfl.sync.down.b32 %r478, %r479, %r480, %r394, %r482;
	// end inline asm
	mov.b64 	%rd75, {%r473, %r478};
	add.s32 	%r483, %r375, 16;
	setp.gt.s32 	%p137, %r483, %r394;
	mov.u32 	%r677, %r629;
	mov.u64 	%rd285, %rd248;
	@%p137 bra 	$L__BB3_90;
	setp.lt.s32 	%p138, %r629, %r463;
	mov.u32 	%r677, %r463;
	mov.u64 	%rd285, %rd75;
	@%p138 bra 	$L__BB3_90;
	setp.lt.s32 	%p139, %r463, %r629;
	mov.u32 	%r677, %r629;
	mov.u64 	%rd285, %rd248;
	@%p139 bra 	$L__BB3_90;
	setp.lt.s64 	%p140, %rd248, %rd75;
	selp.b32 	%r677, %r629, %r463, %p140;
	min.s64 	%rd285, %rd248, %rd75;
$L__BB3_90:
	setp.ne.s32 	%p141, %r375, 0;
	@%p141 bra 	$L__BB3_92;
	shr.u32 	%r484, %r5, 1;
	and.b32  	%r485, %r484, 496;
	mov.u32 	%r486, _ZN6thrust24THRUST_300001_SM_1000_NS8cuda_cub4core6detail5shmemE;
	add.s32 	%r487, %r486, %r485;
	st.shared.u32 	[%r487+8], %r677;
	st.shared.u64 	[%r487+16], %rd285;
$L__BB3_92:
	bar.sync 	0;
	setp.ne.s32 	%p142, %r5, 0;
	@%p142 bra 	$L__BB3_208;
	setp.lt.s32 	%p143, %r4, 33;
	mov.u32 	%r631, %r677;
	mov.u64 	%rd250, %rd285;
	@%p143 bra 	$L__BB3_97;
	ld.shared.u32 	%r107, [_ZN6thrust24THRUST_300001_SM_1000_NS8cuda_cub4core6detail5shmemE+24];
	ld.shared.u64 	%rd78, [_ZN6thrust24THRUST_300001_SM_1000_NS8cuda_cub4core6detail5shmemE+32];
	setp.lt.s32 	%p144, %r677, %r107;
	mov.u32 	%r631, %r107;
	mov.u64 	%rd250, %rd78;
	@%p144 bra 	$L__BB3_97;
	setp.lt.s32 	%p145, %r107, %r677;
	mov.u32 	%r631, %r677;
	mov.u64 	%rd250, %rd285;
	@%p145 bra 	$L__BB3_97;
	setp.lt.s64 	%p146, %rd285, %rd78;
	selp.b32 	%r631, %r677, %r107, %p146;
	min.s64 	%rd250, %rd285, %rd78;
$L__BB3_97:
	setp.lt.s32 	%p147, %r4, 65;
	mov.u32 	%r632, %r631;
	mov.u64 	%rd251, %rd250;
	@%p147 bra 	$L__BB3_101;
	ld.shared.u32 	%r110, [_ZN6thrust24THRUST_300001_SM_1000_NS8cuda_cub4core6detail5shmemE+40];
	ld.shared.u64 	%rd81, [_ZN6thrust24THRUST_300001_SM_1000_NS8cuda_cub4core6detail5shmemE+48];
	setp.lt.s32 	%p148, %r631, %r110;
	mov.u32 	%r632, %r110;
	mov.u64 	%rd251, %rd81;
	@%p148 bra 	$L__BB3_101;
	setp.lt.s32 	%p149, %r110, %r631;
	mov.u32 	%r632, %r631;
	mov.u64 	%rd251, %rd250;
	@%p149 bra 	$L__BB3_101;
	setp.lt.s64 	%p150, %rd250, %rd81;
	selp.b32 	%r632, %r631, %r110, %p150;
	min.s64 	%rd251, %rd250, %rd81;
$L__BB3_101:
	setp.lt.s32 	%p151, %r4, 97;
	mov.u32 	%r633, %r632;
	mov.u64 	%rd252, %rd251;
	@%p151 bra 	$L__BB3_105;
	ld.shared.u32 	%r113, [_ZN6thrust24THRUST_300001_SM_1000_NS8cuda_cub4core6detail5shmemE+56];
	ld.shared.u64 	%rd84, [_ZN6thrust24THRUST_300001_SM_1000_NS8cuda_cub4core6detail5shmemE+64];
	setp.lt.s32 	%p152, %r632, %r113;
	mov.u32 	%r633, %r113;
	mov.u64 	%rd252, %rd84;
	@%p152 bra 	$L__BB3_105;
	setp.lt.s32 	%p153, %r113, %r632;
	mov.u32 	%r633, %r632;
	mov.u64 	%rd252, %rd251;
	@%p153 bra 	$L__BB3_105;
	setp.lt.s64 	%p154, %rd251, %rd84;
	selp.b32 	%r633, %r632, %r113, %p154;
	min.s64 	%rd252, %rd251, %rd84;
$L__BB3_105:
	setp.lt.s32 	%p155, %r4, 129;
	mov.u32 	%r634, %r633;
	mov.u64 	%rd253, %rd252;
	@%p155 bra 	$L__BB3_109;
	ld.shared.u32 	%r116, [_ZN6thrust24THRUST_300001_SM_1000_NS8cuda_cub4core6detail5shmemE+72];
	ld.shared.u64 	%rd87, [_ZN6thrust24THRUST_300001_SM_1000_NS8cuda_cub4core6detail5shmemE+80];
	setp.lt.s32 	%p156, %r633, %r116;
	mov.u32 	%r634, %r116;
	mov.u64 	%rd253, %rd87;
	@%p156 bra 	$L__BB3_109;
	setp.lt.s32 	%p157, %r116, %r633;
	mov.u32 	%r634, %r633;
	mov.u64 	%rd253, %rd252;
	@%p157 bra 	$L__BB3_109;
	setp.lt.s64 	%p158, %rd252, %rd87;
	selp.b32 	%r634, %r633, %r116, %p158;
	min.s64 	%rd253, %rd252, %rd87;
$L__BB3_109:
	setp.lt.s32 	%p159, %r4, 161;
	mov.u32 	%r635, %r634;
	mov.u64 	%rd254, %rd253;
	@%p159 bra 	$L__BB3_113;
	ld.shared.u32 	%r119, [_ZN6thrust24THRUST_300001_SM_1000_NS8cuda_cub4core6detail5shmemE+88];
	ld.shared.u64 	%rd90, [_ZN6thrust24THRUST_300001_SM_1000_NS8cuda_cub4core6detail5shmemE+96];
	setp.lt.s32 	%p160, %r634, %r119;
	mov.u32 	%r635, %r119;
	mov.u64 	%rd254, %rd90;
	@%p160 bra 	$L__BB3_113;
	setp.lt.s32 	%p161, %r119, %r634;
	mov.u32 	%r635, %r634;
	mov.u64 	%rd254, %rd253;
	@%p161 bra 	$L__BB3_113;
	setp.lt.s64 	%p162, %rd253, %rd90;
	selp.b32 	%r635, %r634, %r119, %p162;
	min.s64 	%rd254, %rd253, %rd90;
$L__BB3_113:
	setp.lt.s32 	%p163, %r4, 193;
	mov.u32 	%r636, %r635;
	mov.u64 	%rd255, %rd254;
	@%p163 bra 	$L__BB3_117;
	ld.shared.u32 	%r122, [_ZN6thrust24THRUST_300001_SM_1000_NS8cuda_cub4core6detail5shmemE+104];
	ld.shared.u64 	%rd93, [_ZN6thrust24THRUST_300001_SM_1000_NS8cuda_cub4core6detail5shmemE+112];
	setp.lt.s32 	%p164, %r635, %r122;
	mov.u32 	%r636, %r122;
	mov.u64 	%rd255, %rd93;
	@%p164 bra 	$L__BB3_117;
	setp.lt.s32 	%p165, %r122, %r635;
	mov.u32 	%r636, %r635;
	mov.u64 	%rd255, %rd254;
	@%p165 bra 	$L__BB3_117;
	setp.lt.s64 	%p166, %rd254, %rd93;
	selp.b32 	%r636, %r635, %r122, %p166;
	min.s64 	%rd255, %rd254, %rd93;
$L__BB3_117:
	setp.lt.s32 	%p167, %r4, 225;
	mov.u32 	%r677, %r636;
	mov.u64 	%rd285, %rd255;
	@%p167 bra 	$L__BB3_208;
	ld.shared.u32 	%r125, [_ZN6thrust24THRUST_300001_SM_1000_NS8cuda_cub4core6detail5shmemE+120];
	ld.shared.u64 	%rd96, [_ZN6thrust24THRUST_300001_SM_1000_NS8cuda_cub4core6detail5shmemE+128];
	setp.lt.s32 	%p168, %r636, %r125;
	mov.u32 	%r677, %r125;
	mov.u64 	%rd285, %rd96;
	@%p168 bra 	$L__BB3_208;
	setp.lt.s32 	%p169, %r125, %r636;
	mov.u32 	%r677, %r636;
	mov.u64 	%rd285, %rd255;
	@%p169 bra 	$L__BB3_208;
	setp.lt.s64 	%p170, %rd255, %rd96;
	selp.b32 	%r677, %r636, %r125, %p170;
	min.s64 	%rd285, %rd255, %rd96;
	bra.uni 	$L__BB3_208;
$L__BB3_121:
	mov.u32 	%r127, %tid.x;
	cvt.s64.s32 	%rd183, %r2;
	add.s64 	%rd98, %rd3, %rd183;
	cvt.u64.u32 	%rd99, %r127;
	add.s64 	%rd184, %rd99, %rd183;
	shl.b64 	%rd185, %rd184, 2;
	add.s64 	%rd186, %rd2, %rd185;
	ld.global.u32 	%r238, [%rd186];
	add.s32 	%r239, %r127, 256;
	cvt.u64.u32 	%rd187, %r239;
	ld.global.u32 	%r240, [%rd186+1024];
	add.s32 	%r241, %r127, 512;
	cvt.u64.u32 	%rd188, %r241;
	ld.global.u32 	%r242, [%rd186+2048];
	add.s32 	%r243, %r127, 768;
	cvt.u64.u32 	%rd189, %r243;
	ld.global.u32 	%r244, [%rd186+3072];
	or.b32  	%r245, %r127, 1024;
	cvt.u64.u32 	%rd100, %r245;
	add.s64 	%rd273, %rd98, %rd100;
	ld.global.u32 	%r665, [%rd186+4096];
	setp.lt.s32 	%p2, %r238, %r240;
	max.s32 	%r246, %r238, %r240;
	selp.b64 	%rd190, %rd187, %rd99, %p2;
	setp.lt.s32 	%p3, %r246, %r242;
	max.s32 	%r247, %r246, %r242;
	selp.b64 	%rd191, %rd188, %rd190, %p3;
	setp.lt.s32 	%p4, %r247, %r244;
	max.s32 	%r129, %r247, %r244;
	selp.b64 	%rd102, %rd189, %rd191, %p4;
	setp.lt.s32 	%p5, %r129, %r665;
	@%p5 bra 	$L__BB3_123;
	setp.lt.s32 	%p6, %r665, %r129;
	setp.lt.u64 	%p7, %rd102, %rd100;
	or.pred  	%p8, %p6, %p7;
	selp.b32 	%r665, %r129, %r665, %p8;
	add.s64 	%rd192, %rd98, %rd102;
	selp.b64 	%rd273, %rd192, %rd273, %p8;
$L__BB3_123:
	setp.le.s32 	%p9, %r235, %r3;
	@%p9 bra 	$L__BB3_164;
	setp.ne.s32 	%p10, %r127, 0;
	@%p10 bra 	$L__BB3_126;
	atom.global.add.u32 	%r248, [%rd1+4], 1280;
	add.s32 	%r249, %r248, %r3;
	st.shared.u32 	[_ZN6thrust24THRUST_300001_SM_1000_NS8cuda_cub4core6detail5shmemE+152], %r249;
$L__BB3_126:
	bar.sync 	0;
	ld.shared.u32 	%r646, [_ZN6thrust24THRUST_300001_SM_1000_NS8cuda_cub4core6detail5shmemE+152];
	add.s32 	%r250, %r646, 1280;
	setp.gt.s32 	%p11, %r250, %r235;
	@%p11 bra 	$L__BB3_141;
	mov.u32 	%r639, %r665;
	mov.u64 	%rd257, %rd273;
$L__BB3_128:
	cvt.s64.s32 	%rd193, %r646;
	add.s64 	%rd194, %rd99, %rd193;
	shl.b64 	%rd195, %rd194, 2;
	add.s64 	%rd196, %rd2, %rd195;
	add.s64 	%rd258, %rd194, %rd3;
	ld.global.u32 	%r640, [%rd196];
	add.s64 	%rd259, %rd258, 256;
	ld.global.u32 	%r641, [%rd196+1024];
	add.s64 	%rd260, %rd258, 512;
	ld.global.u32 	%r642, [%rd196+2048];
	add.s64 	%rd261, %rd258, 768;
	ld.global.u32 	%r643, [%rd196+3072];
	add.s64 	%rd273, %rd258, 1024;
	ld.global.u32 	%r665, [%rd196+4096];
	setp.lt.s32 	%p12, %r639, %r640;
	@%p12 bra 	$L__BB3_130;
	setp.lt.s32 	%p13, %r640, %r639;
	setp.lt.s64 	%p14, %rd257, %rd258;
	or.pred  	%p15, %p13, %p14;
	selp.b32 	%r640, %r639, %r640, %p15;
	selp.b64 	%rd258, %rd257, %rd258, %p15;
$L__BB3_130:
	setp.lt.s32 	%p16, %r640, %r641;
	@%p16 bra 	$L__BB3_132;
	setp.lt.s32 	%p17, %r641, %r640;
	setp.lt.s64 	%p18, %rd258, %rd259;
	or.pred  	%p19, %p17, %p18;
	selp.b32 	%r641, %r640, %r641, %p19;
	selp.b64 	%rd259, %rd258, %rd259, %p19;
$L__BB3_132:
	setp.lt.s32 	%p20, %r641, %r642;
	@%p20 bra 	$L__BB3_134;
	setp.lt.s32 	%p21, %r642, %r641;
	setp.lt.s64 	%p22, %rd259, %rd260;
	or.pred  	%p23, %p21, %p22;
	selp.b32 	%r642, %r641, %r642, %p23;
	selp.b64 	%rd260, %rd259, %rd260, %p23;
$L__BB3_134:
	setp.lt.s32 	%p24, %r642, %r643;
	@%p24 bra 	$L__BB3_136;
	setp.lt.s32 	%p25, %r643, %r642;
	setp.lt.s64 	%p26, %rd260, %rd261;
	or.pred  	%p27, %p25, %p26;
	selp.b32 	%r643, %r642, %r643, %p27;
	selp.b64 	%rd261, %rd260, %rd261, %p27;
$L__BB3_136:
	setp.lt.s32 	%p28, %r643, %r665;
	@%p28 bra 	$L__BB3_138;
	setp.lt.s32 	%p29, %r665, %r643;
	setp.lt.s64 	%p30, %rd261, %rd273;
	or.pred  	%p31, %p29, %p30;
	selp.b32 	%r665, %r643, %r665, %p31;
	selp.b64 	%rd273, %rd261, %rd273, %p31;
$L__BB3_138:
	setp.ne.s32 	%p32, %r127, 0;
	bar.sync 	0;
	@%p32 bra 	$L__BB3_140;
	atom.global.add.u32 	%r251, [%rd1+4], 1280;
	add.s32 	%r252, %r251, %r3;
	st.shared.u32 	[_ZN6thrust24THRUST_300001_SM_1000_NS8cuda_cub4core6detail5shmemE+152], %r252;
$L__BB3_140:
	bar.sync 	0;
	ld.shared.u32 	%r646, [_ZN6thrust24THRUST_300001_SM_1000_NS8cuda_cub4core6detail5shmemE+152];
	add.s32 	%r253, %r646, 1280;
	setp.le.s32 	%p33, %r253, %r235;
	mov.u32 	%r639, %r665;
	mov.u64 	%rd257, %rd273;
	@%p33 bra 	$L__BB3_128;
$L__BB3_141:
	setp.le.s32 	%p34, %r235, %r646;
	@%p34 bra 	$L__BB3_164;
	sub.s32 	%r153, %r235, %r646;
	setp.ge.s32 	%p35, %r127, %r153;
	@%p35 bra 	$L__BB3_164;
	not.b32 	%r255, %r127;
	add.s32 	%r256, %r235, %r255;
	sub.s32 	%r154, %r256, %r646;
	and.b32  	%r257, %r154, 768;
	setp.eq.s32 	%p36, %r257, 768;
	mov.u32 	%r652, %r127;
	@%p36 bra 	$L__BB3_149;
	add.s32 	%r648, %r127, %r646;
	shr.u32 	%r258, %r154, 8;
	add.s32 	%r259, %r258, 1;
	and.b32  	%r260, %r259, 3;
	neg.s32 	%r647, %r260;
	mov.u32 	%r652, %r127;
$L__BB3_145:
	.pragma "nounroll";
	mov.u64 	%rd122, %rd273;
	mov.u32 	%r160, %r665;
	cvt.s64.s32 	%rd198, %r648;
	add.s64 	%rd123, %rd3, %rd198;
	mul.wide.s32 	%rd199, %r648, 4;
	add.s64 	%rd200, %rd2, %rd199;
	ld.global.u32 	%r161, [%rd200];
	setp.lt.s32 	%p37, %r160, %r161;
	mov.u32 	%r665, %r161;
	mov.u64 	%rd273, %rd123;
	@%p37 bra 	$L__BB3_148;
	setp.lt.s32 	%p38, %r161, %r160;
	mov.u32 	%r665, %r160;
	mov.u64 	%rd273, %rd122;
	@%p38 bra 	$L__BB3_148;
	setp.lt.s64 	%p39, %rd122, %rd123;
	selp.b32 	%r665, %r160, %r161, %p39;
	min.s64 	%rd273, %rd122, %rd123;
$L__BB3_148:
	add.s32 	%r652, %r652, 256;
	add.s32 	%r648, %r648, 256;
	add.s32 	%r647, %r647, 1;
	setp.ne.s32 	%p40, %r647, 0;
	@%p40 bra 	$L__BB3_145;
$L__BB3_149:
	setp.lt.u32 	%p41, %r154, 768;
	@%p41 bra 	$L__BB3_164;
	add.s32 	%r655, %r652, %r646;
	add.s32 	%r658, %r655, 256;
	add.s32 	%r657, %r655, 512;
	add.s32 	%r656, %r655, 768;
	add.s64 	%rd128, %rd2, 2048;
$L__BB3_151:
	cvt.s64.s32 	%rd201, %r658;
	add.s64 	%rd130, %rd3, %rd201;
	cvt.s64.s32 	%rd202, %r657;
	add.s64 	%rd131, %rd3, %rd202;
	cvt.s64.s32 	%rd203, %r656;
	add.s64 	%rd132, %rd3, %rd203;
	cvt.s64.s32 	%rd204, %r655;
	mul.wide.s32 	%rd205, %r655, 4;
	add.s64 	%rd133, %rd128, %rd205;
	add.s64 	%rd134, %rd3, %rd204;
	ld.global.u32 	%r180, [%rd133+-2048];
	setp.lt.s32 	%p42, %r665, %r180;
	mov.u32 	%r661, %r180;
	mov.u64 	%rd269, %rd134;
	@%p42 bra 	$L__BB3_154;
	setp.lt.s32 	%p43, %r180, %r665;
	mov.u32 	%r661, %r665;
	mov.u64 	%rd269, %rd273;
	@%p43 bra 	$L__BB3_154;
	setp.lt.s64 	%p44, %rd273, %rd134;
	selp.b32 	%r661, %r665, %r180, %p44;
	min.s64 	%rd269, %rd273, %rd134;
$L__BB3_154:
	ld.global.u32 	%r183, [%rd133+-1024];
	setp.lt.s32 	%p45, %r661, %r183;
	mov.u32 	%r662, %r183;
	mov.u64 	%rd270, %rd130;
	@%p45 bra 	$L__BB3_157;
	setp.lt.s32 	%p46, %r183, %r661;
	mov.u32 	%r662, %r661;
	mov.u64 	%rd270, %rd269;
	@%p46 bra 	$L__BB3_157;
	setp.lt.s64 	%p47, %rd269, %rd130;
	selp.b32 	%r662, %r661, %r183, %p47;
	min.s64 	%rd270, %rd269, %rd130;
$L__BB3_157:
	ld.global.u32 	%r186, [%rd133];
	setp.lt.s32 	%p48, %r662, %r186;
	mov.u32 	%r663, %r186;
	mov.u64 	%rd271, %rd131;
	@%p48 bra 	$L__BB3_160;
	setp.lt.s32 	%p49, %r186, %r662;
	mov.u32 	%r663, %r662;
	mov.u64 	%rd271, %rd270;
	@%p49 bra 	$L__BB3_160;
	setp.lt.s64 	%p50, %rd270, %rd131;
	selp.b32 	%r663, %r662, %r186, %p50;
	min.s64 	%rd271, %rd270, %rd131;
$L__BB3_160:
	ld.global.u32 	%r189, [%rd133+1024];
	setp.lt.s32 	%p51, %r663, %r189;
	mov.u32 	%r665, %r189;
	mov.u64 	%rd273, %rd132;
	@%p51 bra 	$L__BB3_163;
	setp.lt.s32 	%p52, %r189, %r663;
	mov.u32 	%r665, %r663;
	mov.u64 	%rd273, %rd271;
	@%p52 bra 	$L__BB3_163;
	setp.lt.s64 	%p53, %rd271, %rd132;
	selp.b32 	%r665, %r663, %r189, %p53;
	min.s64 	%rd273, %rd271, %rd132;
$L__BB3_163:
	add.s32 	%r652, %r652, 1024;
	add.s32 	%r658, %r658, 1024;
	add.s32 	%r657, %r657, 1024;
	add.s32 	%r656, %r656, 1024;
	add.s32 	%r655, %r655, 1024;
	setp.lt.s32 	%p54, %r652, %r153;
	@%p54 bra 	$L__BB3_151;
$L__BB3_164:
	// begin inline asm
	mov.u32 %r261, %laneid;
	// end inline asm
	mov.b32 	%r279, 1;
	mov.b32 	%r280, 31;
	mov.b32 	%r281, -1;
	// begin inline asm
	shfl.sync.down.b32 %r262, %r665, %r279, %r280, %r281;
	// end inline asm
	// begin inline asm
	shfl.sync.down.b32 %r267, %r268, %r279, %r280, %r281;
	// end inline asm
	mov.b64 	{%r273, %r278}, %rd273;
	// begin inline asm
	shfl.sync.down.b32 %r272, %r273, %r279, %r280, %r281;
	// end inline asm
	// begin inline asm
	shfl.sync.down.b32 %r277, %r278, %r279, %r280, %r281;
	// end inline asm
	mov.b64 	%rd144, {%r272, %r277};
	setp.gt.s32 	%p55, %r261, 30;
	mov.u32 	%r666, %r665;
	mov.u64 	%rd274, %rd273;
	@%p55 bra 	$L__BB3_168;
	setp.lt.s32 	%p56, %r665, %r262;
	mov.u32 	%r666, %r262;
	mov.u64 	%rd274, %rd144;
	@%p56 bra 	$L__BB3_168;
	setp.lt.s32 	%p57, %r262, %r665;
	mov.u32 	%r666, %r665;
	mov.u64 	%rd274, %rd273;
	@%p57 bra 	$L__BB3_168;
	setp.lt.s64 	%p58, %rd273, %rd144;
	selp.b32 	%r666, %r665, %r262, %p58;
	min.s64 	%rd274, %rd273, %rd144;
$L__BB3_168:
	mov.b32 	%r299, 2;
	mov.b32 	%r300, 31;
	mov.b32 	%r301, -1;
	// begin inline asm
	shfl.sync.down.b32 %r282, %r666, %r299, %r300, %r301;
	// end inline asm
	// begin inline asm
	shfl.sync.down.b32 %r287, %r288, %r299, %r300, %r301;
	// end inline asm
	mov.b64 	{%r293, %r298}, %rd274;
	// begin inline asm
	shfl.sync.down.b32 %r292, %r293, %r299, %r300, %r301;
	// end inline asm
	// begin inline asm
	shfl.sync.down.b32 %r297, %r298, %r299, %r300, %r301;
	// end inline asm
	mov.b64 	%rd147, {%r292, %r297};
	setp.gt.s32 	%p59, %r261, 29;
	mov.u32 	%r667, %r666;
	mov.u64 	%rd275, %rd274;
	@%p59 bra 	$L__BB3_172;
	setp.lt.s32 	%p60, %r666, %r282;
	mov.u32 	%r667, %r282;
	mov.u64 	%rd275, %rd147;
	@%p60 bra 	$L__BB3_172;
	setp.lt.s32 	%p61, %r282, %r666;
	mov.u32 	%r667, %r666;
	mov.u64 	%rd275, %rd274;
	@%p61 bra 	$L__BB3_172;
	setp.lt.s64 	%p62, %rd274, %rd147;
	selp.b32 	%r667, %r666, %r282, %p62;
	min.s64 	%rd275, %rd274, %rd147;
$L__BB3_172:
	mov.b32 	%r319, 4;
	mov.b32 	%r320, 31;
	mov.b32 	%r321, -1;
	// begin inline asm
	shfl.sync.down.b32 %r302, %r667, %r319, %r320, %r321;
	// end inline asm
	// begin inline asm
	shfl.sync.down.b32 %r307, %r308, %r319, %r320, %r321;
	// end inline asm
	mov.b64 	{%r313, %r318}, %rd275;
	// begin inline asm
	shfl.sync.down.b32 %r312, %r313, %r319, %r320, %r321;
	// end inline asm
	// begin inline asm
	shfl.sync.down.b32 %r317, %r318, %r319, %r320, %r321;
	// end inline asm
	mov.b64 	%rd150, {%r312, %r317};
	setp.gt.s32 	%p63, %r261, 27;
	mov.u32 	%r668, %r667;
	mov.u64 	%rd276, %rd275;
	@%p63 bra 	$L__BB3_176;
	setp.lt.s32 	%p64, %r667, %r302;
	mov.u32 	%r668, %r302;
	mov.u64 	%rd276, %rd150;
	@%p64 bra 	$L__BB3_176;
	setp.lt.s32 	%p65, %r302, %r667;
	mov.u32 	%r668, %r667;
	mov.u64 	%rd276, %rd275;
	@%p65 bra 	$L__BB3_176;
	setp.lt.s64 	%p66, %rd275, %rd150;
	selp.b32 	%r668, %r667, %r302, %p66;
	min.s64 	%rd276, %rd275, %rd150;
$L__BB3_176:
	mov.b32 	%r339, 8;
	mov.b32 	%r340, 31;
	mov.b32 	%r341, -1;
	// begin inline asm
	shfl.sync.down.b32 %r322, %r668, %r339, %r340, %r341;
	// end inline asm
	// begin inline asm
	shfl.sync.down.b32 %r327, %r328, %r339, %r340, %r341;
	// end inline asm
	mov.b64 	{%r333, %r338}, %rd276;
	// begin inline asm
	shfl.sync.down.b32 %r332, %r333, %r339, %r340, %r341;
	// end inline asm
	// begin inline asm
	shfl.sync.down.b32 %r337, %r338, %r339, %r340, %r341;
	// end inline asm
	mov.b64 	%rd153, {%r332, %r337};
	setp.gt.s32 	%p67, %r261, 23;
	mov.u32 	%r669, %r668;
	mov.u64 	%rd277, %rd276;
	@%p67 bra 	$L__BB3_180;
	setp.lt.s32 	%p68, %r668, %r322;
	mov.u32 	%r669, %r322;
	mov.u64 	%rd277, %rd153;
	@%p68 bra 	$L__BB3_180;
	setp.lt.s32 	%p69, %r322, %r668;
	mov.u32 	%r669, %r668;
	mov.u64 	%rd277, %rd276;
	@%p69 bra 	$L__BB3_180;
	setp.lt.s64 	%p70, %rd276, %rd153;
	selp.b32 	%r669, %r668, %r322, %p70;
	min.s64 	%rd277, %rd276, %rd153;
$L__BB3_180:
	mov.b32 	%r359, 16;
	mov.b32 	%r360, 31;
	mov.b32 	%r361, -1;
	// begin inline asm
	shfl.sync.down.b32 %r342, %r669, %r359, %r360, %r361;
	// end inline asm
	// begin inline asm
	shfl.sync.down.b32 %r347, %r348, %r359, %r360, %r361;
	// end inline asm
	mov.b64 	{%r353, %r358}, %rd277;
	// begin inline asm
	shfl.sync.down.b32 %r352, %r353, %r359, %r360, %r361;
	// end inline asm
	// begin inline asm
	shfl.sync.down.b32 %r357, %r358, %r359, %r360, %r361;
	// end inline asm
	mov.b64 	%rd156, {%r352, %r357};
	setp.gt.s32 	%p71, %r261, 15;
	mov.u32 	%r677, %r669;
	mov.u64 	%rd285, %rd277;
	@%p71 bra 	$L__BB3_184;
	setp.lt.s32 	%p72, %r669, %r342;
	mov.u32 	%r677, %r342;
	mov.u64 	%rd285, %rd156;
	@%p72 bra 	$L__BB3_184;
	setp.lt.s32 	%p73, %r342, %r669;
	mov.u32 	%r677, %r669;
	mov.u64 	%rd285, %rd277;
	@%p73 bra 	$L__BB3_184;
	setp.lt.s64 	%p74, %rd277, %rd156;
	selp.b32 	%r677, %r669, %r342, %p74;
	min.s64 	%rd285, %rd277, %rd156;
$L__BB3_184:
	setp.ne.s32 	%p75, %r261, 0;
	@%p75 bra 	$L__BB3_186;
	shr.u32 	%r362, %r127, 1;
	and.b32  	%r363, %r362, 496;
	mov.u32 	%r364, _ZN6thrust24THRUST_300001_SM_1000_NS8cuda_cub4core6detail5shmemE;
	add.s32 	%r365, %r364, %r363;
	st.shared.u32 	[%r365+8], %r677;
	st.shared.u64 	[%r365+16], %rd285;
$L__BB3_186:
	bar.sync 	0;
	setp.ne.s32 	%p76, %r127, 0;
	@%p76 bra 	$L__BB3_208;
	ld.shared.u32 	%r214, [_ZN6thrust24THRUST_300001_SM_1000_NS8cuda_cub4core6detail5shmemE+24];
	ld.shared.u64 	%rd159, [_ZN6thrust24THRUST_300001_SM_1000_NS8cuda_cub4core6detail5shmemE+32];
	setp.lt.s32 	%p77, %r677, %r214;
	mov.u32 	%r671, %r214;
	mov.u64 	%rd279, %rd159;
	@%p77 bra 	$L__BB3_190;
	setp.lt.s32 	%p78, %r214, %r677;
	mov.u32 	%r671, %r677;
	mov.u64 	%rd279, %rd285;
	@%p78 bra 	$L__BB3_190;
	setp.lt.s64 	%p79, %rd285, %rd159;
	selp.b32 	%r671, %r677, %r214, %p79;
	min.s64 	%rd279, %rd285, %rd159;
$L__BB3_190:
	ld.shared.u32 	%r217, [_ZN6thrust24THRUST_300001_SM_1000_NS8cuda_cub4core6detail5shmemE+40];
	ld.shared.u64 	%rd162, [_ZN6thrust24THRUST_300001_SM_1000_NS8cuda_cub4core6detail5shmemE+48];
	setp.lt.s32 	%p80, %r671, %r217;
	mov.u32 	%r672, %r217;
	mov.u64 	%rd280, %rd162;
	@%p80 bra 	$L__BB3_193;
	setp.lt.s32 	%p81, %r217, %r671;
	mov.u32 	%r672, %r671;
	mov.u64 	%rd280, %rd279;
	@%p81 bra 	$L__BB3_193;
	setp.lt.s64 	%p82, %rd279, %rd162;
	selp.b32 	%r672, %r671, %r217, %p82;
	min.s64 	%rd280, %rd279, %rd162;
$L__BB3_193:
	ld.shared.u32 	%r220, [_ZN6thrust24THRUST_300001_SM_1000_NS8cuda_cub4core6detail5shmemE+56];
	ld.shared.u64 	%rd165, [_ZN6thrust24THRUST_300001_SM_1000_NS8cuda_cub4core6detail5shmemE+64];
	setp.lt.s32 	%p83, %r672, %r220;
	mov.u32 	%r673, %r220;
	mov.u64 	%rd281, %rd165;
	@%p83 bra 	$L__BB3_196;
	setp.lt.s32 	%p84, %r220, %r672;
	mov.u32 	%r673, %r672;
	mov.u64 	%rd281, %rd280;
	@%p84 bra 	$L__BB3_196;
	setp.lt.s64 	%p85, %rd280, %rd165;
	selp.b32 	%r673, %r672, %r220, %p85;
	min.s64 	%rd281, %rd280, %rd165;
$L__BB3_196:
	ld.shared.u32 	%r223, [_ZN6thrust24THRUST_300001_SM_1000_NS8cuda_cub4core6detail5shmemE+72];
	ld.shared.u64 	%rd168, [_ZN6thrust24THRUST_300001_SM_1000_NS8cuda_cub4core6detail5shmemE+80];
	setp.lt.s32 	%p86, %r673, %r223;
	mov.u32 	%r674, %r223;
	mov.u64 	%rd282, %rd168;
	@%p86 bra 	$L__BB3_199;
	setp.lt.s32 	%p87, %r223, %r673;
	mov.u32 	%r674, %r673;
	mov.u64 	%rd282, %rd281;
	@%p87 bra 	$L__BB3_199;
	setp.lt.s64 	%p88, %rd281, %rd168;
	selp.b32 	%r674, %r673, %r223, %p88;
	min.s64 	%rd282, %rd281, %rd168;
$L__BB3_199:
	ld.shared.u32 	%r226, [_ZN6thrust24THRUST_300001_SM_1000_NS8cuda_cub4core6detail5shmemE+88];
	ld.shared.u64 	%rd171, [_ZN6thrust24THRUST_300001_SM_1000_NS8cuda_cub4core6detail5shmemE+96];
	setp.lt.s32 	%p89, %r674, %r226;
	mov.u32 	%r675, %r226;
	mov.u64 	%rd283, %rd171;
	@%p89 bra 	$L__BB3_202;
	setp.lt.s32 	%p90, %r226, %r674;
	mov.u32 	%r675, %r674;
	mov.u64 	%rd283, %rd282;
	@%p90 bra 	$L__BB3_202;
	setp.lt.s64 	%p91, %rd282, %rd171;
	selp.b32 	%r675, %r674, %r226, %p91;
	min.s64 	%rd283, %rd282, %rd171;
$L__BB3_202:
	ld.shared.u32 	%r229, [_ZN6thrust24THRUST_300001_SM_1000_NS8cuda_cub4core6detail5shmemE+104];
	ld.shared.u64 	%rd174, [_ZN6thrust24THRUST_300001_SM_1000_NS8cuda_cub4core6detail5shmemE+112];
	setp.lt.s32 	%p92, %r675, %r229;
	mov.u32 	%r676, %r229;
	mov.u64 	%rd284, %rd174;
	@%p92 bra 	$L__BB3_205;
	setp.lt.s32 	%p93, %r229, %r675;
	mov.u32 	%r676, %r675;
	mov.u64 	%rd284, %rd283;
	@%p93 bra 	$L__BB3_205;
	setp.lt.s64 	%p94, %rd283, %rd174;
	selp.b32 	%r676, %r675, %r229, %p94;
	min.s64 	%rd284, %rd283, %rd174;
$L__BB3_205:
	ld.shared.u32 	%r232, [_ZN6thrust24THRUST_300001_SM_1000_NS8cuda_cub4core6detail5shmemE+120];
	ld.shared.u64 	%rd177, [_ZN6thrust24THRUST_300001_SM_1000_NS8cuda_cub4core6detail5shmemE+128];
	setp.lt.s32 	%p95, %r676, %r232;
	mov.u32 	%r677, %r232;
	mov.u64 	%rd285, %rd177;
	@%p95 bra 	$L__BB3_208;
	setp.lt.s32 	%p96, %r232, %r676;
	mov.u32 	%r677, %r676;
	mov.u64 	%rd285, %rd284;
	@%p96 bra 	$L__BB3_208;
	setp.lt.s64 	%p97, %rd284, %rd177;
	selp.b32 	%r677, %r676, %r232, %p97;
	min.s64 	%rd285, %rd284, %rd177;
$L__BB3_208:
	mov.u32 	%r593, %tid.x;
	setp.ne.s32 	%p214, %r593, 0;
	@%p214 bra 	$L__BB3_210;
	ld.param.u64 	%rd222, [_ZN6thrust24THRUST_300001_SM_1000_NS8cuda_cub4core6detail13_kernel_agentINS1_8__reduce11ReduceAgentINS0_12zip_iteratorIN4cuda3std3__45tupleIJNS0_10device_ptrIiEENS0_17counting_iteratorIlNS0_11use_defaultESF_SF_EEEEEEEPNSB_IJilEEESJ_iNS1_9__extrema9arg_max_fIilNSA_4lessIiEEEEEEJSI_SK_iN3cub18CUB_300001_SM_100013GridEvenShareIiEENSS_9GridQueueIjEESP_EEEvDpT0__param_1];
	cvta.to.global.u64 	%rd219, %rd222;
	mul.wide.u32 	%rd220, %r1, 16;
	add.s64 	%rd221, %rd219, %rd220;
	st.global.u32 	[%rd221], %r677;
	st.global.u64 	[%rd221+8], %rd285;
$L__BB3_210:
	ret;

}
	// .globl	_ZN6thrust24THRUST_300001_SM_1000_NS8cuda_cub4core6detail13_kernel_agentINS1_8__reduce10DrainAgentIiEEJN3cub18CUB_300001_SM_10009GridQueueIjEEiEEEvDpT0_
.visible .entry _ZN6thrust24THRUST_300001_SM_1000_NS8cuda_cub4core6detail13_kernel_agentINS1_8__reduce10DrainAgentIiEEJN3cub18CUB_300001_SM_10009GridQueueIjEEiEEEvDpT0_(
	.param .align 8 .b8 _ZN6thrust24THRUST_300001_SM_1000_NS8cuda_cub4core6detail13_kernel_agentINS1_8__reduce10DrainAgentIiEEJN3cub18CUB_300001_SM_10009GridQueueIjEEiEEEvDpT0__param_0[8],
	.param .u32 _ZN6thrust24THRUST_300001_SM_1000_NS8cuda_cub4core6detail13_kernel_agentINS1_8__reduce10DrainAgentIiEEJN3cub18CUB_300001_SM_10009GridQueueIjEEiEEEvDpT0__param_1
)
.maxntid 1
{
	.reg .b32 	%r<3>;
	.reg .b64 	%rd<3>;

	ld.param.u64 	%rd1, [_ZN6thrust24THRUST_300001_SM_1000_NS8cuda_cub4core6detail13_kernel_agentINS1_8__reduce10DrainAgentIiEEJN3cub18CUB_300001_SM_10009GridQueueIjEEiEEEvDpT0__param_0];
	ld.param.u32 	%r1, [_ZN6thrust24THRUST_300001_SM_1000_NS8cuda_cub4core6detail13_kernel_agentINS1_8__reduce10DrainAgentIiEEJN3cub18CUB_300001_SM_10009GridQueueIjEEiEEEvDpT0__param_1];
	cvta.to.global.u64 	%rd2, %rd1;
	st.global.u32 	[%rd2], %r1;
	mov.b32 	%r2, 0;
	st.global.u32 	[%rd2+4], %r2;
	ret;

}
	// .globl	_ZN6thrust24THRUST_300001_SM_1000_NS8cuda_cub4core6detail13_kernel_agentINS1_8__reduce11ReduceAgentIPN4cuda3std3__45tupleIJilEEESC_SB_iNS1_9__extrema9arg_max_fIilNS9_4lessIiEEEEEEJSC_SC_iSH_EEEvDpT0_
.visible .entry _ZN6thrust24THRUST_300001_SM_1000_NS8cuda_cub4core6detail13_kernel_agentINS1_8__reduce11ReduceAgentIPN4cuda3std3__45tupleIJilEEESC_SB_iNS1_9__extrema9arg_max_fIilNS9_4lessIiEEEEEEJSC_SC_iSH_EEEvDpT0_(
	.param .u64 .ptr .align 1 _ZN6thrust24THRUST_300001_SM_1000_NS8cuda_cub4core6detail13_kernel_agentINS1_8__reduce11ReduceAgentIPN4cuda3std3__45tupleIJilEEESC_SB_iNS1_9__extrema9arg_max_fIilNS9_4lessIiEEEEEEJSC_SC_iSH_EEEvDpT0__param_0,
	.param .u64 .ptr .align 1 _ZN6thrust24THRUST_300001_SM_1000_NS8cuda_cub4core6detail13_kernel_agentINS1_8__reduce11ReduceAgentIPN4cuda3std3__45tupleIJilEEESC_SB_iNS1_9__extrema9arg_max_fIilNS9_4lessIiEEEEEEJSC_SC_iSH_EEEvDpT0__param_1,
	.param .u32 _ZN6thrust24THRUST_300001_SM_1000_NS8cuda_cub4core6detail13_kernel_agentINS1_8__reduce11ReduceAgentIPN4cuda3std3__45tupleIJilEEESC_SB_iNS1_9__extrema9arg_max_fIilNS9_4lessIiEEEEEEJSC_SC_iSH_EEEvDpT0__param_2,
	.param .align 1 .b8 _ZN6thrust24THRUST_300001_SM_1000_NS8cuda_cub4core6detail13_kernel_agentINS1_8__reduce11ReduceAgentIPN4cuda3std3__45tupleIJilEEESC_SB_iNS1_9__extrema9arg_max_fIilNS9_4lessIiEEEEEEJSC_SC_iSH_EEEvDpT0__param_3[1]
)
.maxntid 256
{
	.reg .pred 	%p<222>;
	.reg .b32 	%r<637>;
	.reg .b64 	%rd<356>;

	ld.param.u64 	%rd186, [_ZN6thrust24THRUST_300001_SM_1000_NS8cuda_cub4core6detail13_kernel_agentINS1_8__reduce11ReduceAgentIPN4cuda3std3__45tupleIJilEEESC_SB_iNS1_9__extrema9arg_max_fIilNS9_4lessIiEEEEEEJSC_SC_iSH_EEEvDpT0__param_0];
	ld.param.u64 	%rd187, [_ZN6thrust24THRUST_300001_SM_1000_NS8cuda_cub4core6detail13_kernel_agentINS1_8__reduce11ReduceAgentIPN4cuda3std3__45tupleIJilEEESC_SB_iNS1_9__extrema9arg_max_fIilNS9_4lessIiEEEEEEJSC_SC_iSH_EEEvDpT0__param_1];
	ld.param.u32 	%r215, [_ZN6thrust24THRUST_300001_SM_1000_NS8cuda_cub4core6detail13_kernel_agentINS1_8__reduce11ReduceAgentIPN4cuda3std3__45tupleIJilEEESC_SB_iNS1_9__extrema9arg_max_fIilNS9_4lessIiEEEEEEJSC_SC_iSH_EEEvDpT0__param_2];
	setp.eq.s32 	%p1, %r215, 0;
	@%p1 bra 	$L__BB5_211;
	setp.gt.s32 	%p2, %r215, 1279;
	@%p2 bra 	$L__BB5_121;
	mov.u32 	%r1, %tid.x;
	setp.ge.s32 	%p105, %r1, %r215;
	mov.b32 	%r572, 0;
	mov.b64 	%rd298, 0;
	mov.u32 	%r564, %r1;
	@%p105 bra 	$L__BB5_4;
	mul.wide.u32 	%rd263, %r1, 16;
	add.s64 	%rd260, %rd186, %rd263;
	// begin inline asm
	ld.global.nc.u64 %rd259, [%rd260];
	// end inline asm
	add.s64 	%rd262, %rd260, 8;
	// begin inline asm
	ld.global.nc.u64 %rd298, [%rd262];
	// end inline asm
	cvt.u32.u64 	%r572, %rd259;
	add.s32 	%r564, %r1, 256;
$L__BB5_4:
	setp.ge.s32 	%p106, %r564, %r215;
	@%p106 bra 	$L__BB5_25;
	not.b32 	%r334, %r564;
	add.s32 	%r6, %r215, %r334;
	and.b32  	%r335, %r6, 768;
	setp.eq.s32 	%p107, %r335, 768;
	@%p107 bra 	$L__BB5_11;
	mul.wide.u32 	%rd265, %r564, 16;
	add.s64 	%rd289, %rd186, %rd265;
	shr.u32 	%r336, %r6, 8;
	add.s32 	%r337, %r336, 1;
	and.b32  	%r338, %r337, 3;
	neg.s32 	%r560, %r338;
$L__BB5_7:
	.pragma "nounroll";
	mov.u64 	%rd5, %rd298;
	mov.u32 	%r10, %r572;
	// begin inline asm
	ld.global.nc.u64 %rd266, [%rd289];
	// end inline asm
	add.s64 	%rd269, %rd289, 8;
	// begin inline asm
	ld.global.nc.u64 %rd268, [%rd269];
	// end inline asm
	cvt.u32.u64 	%r11, %rd266;
	setp.lt.s32 	%p108, %r10, %r11;
	mov.u64 	%rd298, %rd268;
	mov.u32 	%r572, %r11;
	@%p108 bra 	$L__BB5_10;
	setp.lt.s32 	%p109, %r11, %r10;
	mov.u64 	%rd298, %rd5;
	mov.u32 	%r572, %r10;
	@%p109 bra 	$L__BB5_10;
	setp.lt.s64 	%p110, %rd5, %rd268;
	min.s64 	%rd298, %rd5, %rd268;
	selp.b32 	%r572, %r10, %r11, %p110;
$L__BB5_10:
	add.s32 	%r564, %r564, 256;
	add.s64 	%rd289, %rd289, 4096;
	add.s32 	%r560, %r560, 1;
	setp.ne.s32 	%p111, %r560, 0;
	@%p111 bra 	$L__BB5_7;
$L__BB5_11:
	setp.lt.u32 	%p112, %r6, 768;
	@%p112 bra 	$L__BB5_25;
$L__BB5_12:
	mul.wide.s32 	%rd274, %r564, 16;
	add.s64 	%rd271, %rd186, %rd274;
	// begin inline asm
	ld.global.nc.u64 %rd270, [%rd271];
	// end inline asm
	add.s64 	%rd273, %rd271, 8;
	// begin inline asm
	ld.global.nc.u64 %rd272, [%rd273];
	// end inline asm
	cvt.u32.u64 	%r21, %rd270;
	setp.lt.s32 	%p113, %r572, %r21;
	mov.u64 	%rd295, %rd272;
	mov.u32 	%r569, %r21;
	@%p113 bra 	$L__BB5_15;
	setp.lt.s32 	%p114, %r21, %r572;
	mov.u64 	%rd295, %rd298;
	mov.u32 	%r569, %r572;
	@%p114 bra 	$L__BB5_15;
	setp.lt.s64 	%p115, %rd298, %rd272;
	min.s64 	%rd295, %rd298, %rd272;
	selp.b32 	%r569, %r572, %r21, %p115;
$L__BB5_15:
	add.s64 	%rd276, %rd271, 4096;
	// begin inline asm
	ld.global.nc.u64 %rd275, [%rd276];
	// end inline asm
	add.s64 	%rd278, %rd271, 4104;
	// begin inline asm
	ld.global.nc.u64 %rd277, [%rd278];
	// end inline asm
	cvt.u32.u64 	%r24, %rd275;
	setp.lt.s32 	%p116, %r569, %r24;
	mov.u64 	%rd296, %rd277;
	mov.u32 	%r570, %r24;
	@%p116 bra 	$L__BB5_18;
	setp.lt.s32 	%p117, %r24, %r569;
	mov.u64 	%rd296, %rd295;
	mov.u32 	%r570, %r569;
	@%p117 bra 	$L__BB5_18;
	setp.lt.s64 	%p118, %rd295, %rd277;
	min.s64 	%rd296, %rd295, %rd277;
	selp.b32 	%r570, %r569, %r24, %p118;
$L__BB5_18:
	add.s64 	%rd280, %rd271, 8192;
	// begin inline asm
	ld.global.nc.u64 %rd279, [%rd280];
	// end inline asm
	add.s64 	%rd282, %rd271, 8200;
	// begin inline asm
	ld.global.nc.u64 %rd281, [%rd282];
	// end inline asm
	cvt.u32.u64 	%r27, %rd279;
	setp.lt.s32 	%p119, %r570, %r27;
	mov.u64 	%rd297, %rd281;
	mov.u32 	%r571, %r27;
	@%p119 bra 	$L__BB5_21;
	setp.lt.s32 	%p120, %r27, %r570;
	mov.u64 	%rd297, %rd296;
	mov.u32 	%r571, %r570;
	@%p120 bra 	$L__BB5_21;
	setp.lt.s64 	%p121, %rd296, %rd281;
	min.s64 	%rd297, %rd296, %rd281;
	selp.b32 	%r571, %r570, %r27, %p121;
$L__BB5_21:
	add.s64 	%rd284, %rd271, 12288;
	// begin inline asm
	ld.global.nc.u64 %rd283, [%rd284];
	// end inline asm
	add.s64 	%rd286, %rd271, 12296;
	// begin inline asm
	ld.global.nc.u64 %rd285, [%rd286];
	// end inline asm
	cvt.u32.u64 	%r30, %rd283;
	setp.lt.s32 	%p122, %r571, %r30;
	mov.u64 	%rd298, %rd285;
	mov.u32 	%r572, %r30;
	@%p122 bra 	$L__BB5_24;
	setp.lt.s32 	%p123, %r30, %r571;
	mov.u64 	%rd298, %rd297;
	mov.u32 	%r572, %r571;
	@%p123 bra 	$L__BB5_24;
	setp.lt.s64 	%p124, %rd297, %rd285;
	min.s64 	%rd298, %rd297, %rd285;
	selp.b32 	%r572, %r571, %r30, %p124;
$L__BB5_24:
	add.s32 	%r564, %r564, 1024;
	setp.lt.s32 	%p125, %r564, %r215;
	@%p125 bra 	$L__BB5_12;
$L__BB5_25:
	setp.lt.s32 	%p126, %r215, 256;
	@%p126 bra 	$L__BB5_70;
	// begin inline asm
	mov.u32 %r452, %laneid;
	// end inline asm
	mov.b32 	%r470, 1;
	mov.b32 	%r471, 31;
	mov.b32 	%r472, -1;
	// begin inline asm
	shfl.sync.down.b32 %r453, %r572, %r470, %r471, %r472;
	// end inline asm
	// begin inline asm
	shfl.sync.down.b32 %r458, %r459, %r470, %r471, %r472;
	// end inline asm
	mov.b64 	{%r464, %r469}, %rd298;
	// begin inline asm
	shfl.sync.down.b32 %r463, %r464, %r470, %r471, %r472;
	// end inline asm
	// begin inline asm
	shfl.sync.down.b32 %r468, %r469, %r470, %r471, %r472;
	// end inline asm
	mov.b64 	%rd27, {%r463, %r468};
	setp.gt.s32 	%p178, %r452, 30;
	mov.u64 	%rd300, %rd298;
	mov.u32 	%r574, %r572;
	@%p178 bra 	$L__BB5_30;
	setp.lt.s32 	%p179, %r572, %r453;
	mov.u64 	%rd300, %rd27;
	mov.u32 	%r574, %r453;
	@%p179 bra 	$L__BB5_30;
	setp.lt.s32 	%p180, %r453, %r572;
	mov.u64 	%rd300, %rd298;
	mov.u32 	%r574, %r572;
	@%p180 bra 	$L__BB5_30;
	setp.lt.s64 	%p181, %rd298, %rd27;
	min.s64 	%rd300, %rd298, %rd27;
	selp.b32 	%r574, %r572, %r453, %p181;
$L__BB5_30:
	mov.b32 	%r490, 2;
	mov.b32 	%r491, 31;
	mov.b32 	%r492, -1;
	// begin inline asm
	shfl.sync.down.b32 %r473, %r574, %r490, %r491, %r492;
	// end inline asm
	// begin inline asm
	shfl.sync.down.b32 %r478, %r479, %r490, %r491, %r492;
	// end inline asm
	mov.b64 	{%r484, %r489}, %rd300;
	// begin inline asm
	shfl.sync.down.b32 %r483, %r484, %r490, %r491, %r492;
	// end inline asm
	// begin inline asm
	shfl.sync.down.b32 %r488, %r489, %r490, %r491, %r492;
	// end inline asm
	mov.b64 	%rd30, {%r483, %r488};
	setp.gt.s32 	%p182, %r452, 29;
	mov.u64 	%rd301, %rd300;
	mov.u32 	%r575, %r574;
	@%p182 bra 	$L__BB5_34;
	setp.lt.s32 	%p183, %r574, %r473;
	mov.u64 	%rd301, %rd30;
	mov.u32 	%r575, %r473;
	@%p183 bra 	$L__BB5_34;
	setp.lt.s32 	%p184, %r473, %r574;
	mov.u64 	%rd301, %rd300;
	mov.u32 	%r575, %r574;
	@%p184 bra 	$L__BB5_34;
	setp.lt.s64 	%p185, %rd300, %rd30;
	min.s64 	%rd301, %rd300, %rd30;
	selp.b32 	%r575, %r574, %r473, %p185;
$L__BB5_34:
	mov.b32 	%r510, 4;
	mov.b32 	%r511, 31;
	mov.b32 	%r512, -1;
	// begin inline asm
	shfl.sync.down.b32 %r493, %r575, %r510, %r511, %r512;
	// end inline asm
	// begin inline asm
	shfl.sync.down.b32 %r498, %r499, %r510, %r511, %r512;
	// end inline asm
	mov.b64 	{%r504, %r509}, %rd301;
	// begin inline asm
	shfl.sync.down.b32 %r503, %r504, %r510, %r511, %r512;
	// end inline asm
	// begin inline asm
	shfl.sync.down.b32 %r508, %r509, %r510, %r511, %r512;
	// end inline asm
	mov.b64 	%rd33, {%r503, %r508};
	setp.gt.s32 	%p186, %r452, 27;
	mov.u64 	%rd302, %rd301;
	mov.u32 	%r576, %r575;
	@%p186 bra 	$L__BB5_38;
	setp.lt.s32 	%p187, %r575, %r493;
	mov.u64 	%rd302, %rd33;
	mov.u32 	%r576, %r493;
	@%p187 bra 	$L__BB5_38;
	setp.lt.s32 	%p188, %r493, %r575;
	mov.u64 	%rd302, %rd301;
	mov.u32 	%r576, %r575;
	@%p188 bra 	$L__BB5_38;
	setp.lt.s64 	%p189, %rd301, %rd33;
	min.s64 	%rd302, %rd301, %rd33;
	selp.b32 	%r576, %r575, %r493, %p189;
$L__BB5_38:
	mov.b32 	%r530, 8;
	mov.b32 	%r531, 31;
	mov.b32 	%r532, -1;
	// begin inline asm
	shfl.sync.down.b32 %r513, %r576, %r530, %r531, %r532;
	// end inline asm
	// begin inline asm
	shfl.sync.down.b32 %r518, %r519, %r530, %r531, %r532;
	// end inline asm
	mov.b64 	{%r524, %r529}, %rd302;
	// begin inline asm
	shfl.sync.down.b32 %r523, %r524, %r530, %r531, %r532;
	// end inline asm
	// begin inline asm
	shfl.sync.down.b32 %r528, %r529, %r530, %r531, %r532;
	// end inline asm
	mov.b64 	%rd36, {%r523, %r528};
	setp.gt.s32 	%p190, %r452, 23;
	mov.u64 	%rd303, %rd302;
	mov.u32 	%r577, %r576;
	@%p190 bra 	$L__BB5_42;
	setp.lt.s32 	%p191, %r576, %r513;
	mov.u64 	%rd303, %rd36;
	mov.u32 	%r577, %r513;
	@%p191 bra 	$L__BB5_42;
	setp.lt.s32 	%p192, %r513, %r576;
	mov.u64 	%rd303, %rd302;
	mov.u32 	%r577, %r576;
	@%p192 bra 	$L__BB5_42;
	setp.lt.s64 	%p193, %rd302, %rd36;
	min.s64 	%rd303, %rd302, %rd36;
	selp.b32 	%r577, %r576, %r513, %p193;
$L__BB5_42:
	mov.b32 	%r550, 16;
	mov.b32 	%r551, 31;
	mov.b32 	%r552, -1;
	// begin inline asm
	shfl.sync.down.b32 %r533, %r577, %r550, %r551, %r552;
	// end inline asm
	// begin inline asm
	shfl.sync.down.b32 %r538, %r539, %r550, %r551, %r552;
	// end inline asm
	mov.b64 	{%r544, %r549}, %rd303;
	// begin inline asm
	shfl.sync.down.b32 %r543, %r544, %r550, %r551, %r552;
	// end inline asm
	// begin inline asm
	shfl.sync.down.b32 %r548, %r549, %r550, %r551, %r552;
	// end inline asm
	mov.b64 	%rd39, {%r543, %r548};
	setp.gt.s32 	%p194, %r452, 15;
	mov.u64 	%rd355, %rd303;
	mov.u32 	%r636, %r577;
	@%p194 bra 	$L__BB5_46;
	setp.lt.s32 	%p195, %r577, %r533;
	mov.u64 	%rd355, %rd39;
	mov.u32 	%r636, %r533;
	@%p195 bra 	$L__BB5_46;
	setp.lt.s32 	%p196, %r533, %r577;
	mov.u64 	%rd355, %rd303;
	mov.u32 	%r636, %r577;
	@%p196 bra 	$L__BB5_46;
	setp.lt.s64 	%p197, %rd303, %rd39;
	min.s64 	%rd355, %rd303, %rd39;
	selp.b32 	%r636, %r577, %r533, %p197;
$L__BB5_46:
	setp.ne.s32 	%p198, %r452, 0;
	@%p198 bra 	$L__BB5_48;
	shr.u32 	%r553, %r1, 1;
	and.b32  	%r554, %r553, 496;
	mov.u32 	%r555, _ZN6thrust24THRUST_300001_SM_1000_NS8cuda_cub4core6detail5shmemE;
	add.s32 	%r556, %r555, %r554;
	st.shared.u32 	[%r556+8], %r636;
	st.shared.u64 	[%r556+16], %rd355;
$L__BB5_48:
	bar.sync 	0;
	setp.ne.s32 	%p199, %r1, 0;
	@%p199 bra 	$L__BB5_209;
	ld.shared.u32 	%r51, [_ZN6thrust24THRUST_300001_SM_1000_NS8cuda_cub4core6detail5shmemE+24];
	ld.shared.u64 	%rd42, [_ZN6thrust24THRUST_300001_SM_1000_NS8cuda_cub4core6detail5shmemE+32];
	setp.lt.s32 	%p200, %r636, %r51;
	mov.u64 	%rd305, %rd42;
	mov.u32 	%r579, %r51;
	@%p200 bra 	$L__BB5_52;
	setp.lt.s32 	%p201, %r51, %r636;
	mov.u64 	%rd305, %rd355;
	mov.u32 	%r579, %r636;
	@%p201 bra 	$L__BB5_52;
	setp.lt.s64 	%p202, %rd355, %rd42;
	min.s64 	%rd305, %rd355, %rd42;
	selp.b32 	%r579, %r636, %r51, %p202;
$L__BB5_52:
	ld.shared.u32 	%r54, [_ZN6thrust24THRUST_300001_SM_1000_NS8cuda_cub4core6detail5shmemE+40];
	ld.shared.u64 	%rd45, [_ZN6thrust24THRUST_300001_SM_1000_NS8cuda_cub4core6detail5shmemE+48];
	setp.lt.s32 	%p203, %r579, %r54;
	mov.u64 	%rd306, %rd45;
	mov.u32 	%r580, %r54;
	@%p203 bra 	$L__BB5_55;
	setp.lt.s32 	%p204, %r54, %r579;
	mov.u64 	%rd306, %rd305;
	mov.u32 	%r580, %r579;
	@%p204 bra 	$L__BB5_55;
	setp.lt.s64 	%p205, %rd305, %rd45;
	min.s64 	%rd306, %rd305, %rd45;
	selp.b32 	%r580, %r579, %r54, %p205;
$L__BB5_55:
	ld.shared.u32 	%r57, [_ZN6thrust24THRUST_300001_SM_1000_NS8cuda_cub4core6detail5shmemE+56];
	ld.shared.u64 	%rd48, [_ZN6thrust24THRUST_300001_SM_1000_NS8cuda_cub4core6detail5shmemE+64];
	setp.lt.s32 	%p206, %r580, %r57;
	mov.u64 	%rd307, %rd48;
	mov.u32 	%r581, %r57;
	@%p206 bra 	$L__BB5_58;
	setp.lt.s32 	%p207, %r57, %r580;
	mov.u64 	%rd307, %rd306;
	mov.u32 	%r581, %r580;
	@%p207 bra 	$L__BB5_58;
	setp.lt.s64 	%p208, %rd306, %rd48;
	min.s64 	%rd307, %rd306, %rd48;
	selp.b32 	%r581, %r580, %r57, %p208;
$L__BB5_58:
	ld.shared.u32 	%r60, [_ZN6thrust24THRUST_300001_SM_1000_NS8cuda_cub4core6detail5shmemE+72];
	ld.shared.u64 	%rd51, [_ZN6thrust24THRUST_300001_SM_1000_NS8cuda_cub4core6detail5shmemE+80];
	setp.lt.s32 	%p209, %r581, %r60;
	mov.u64 	%rd308, %rd51;
	mov.u32 	%r582, %r60;
	@%p209 bra 	$L__BB5_61;
	setp.lt.s32 	%p210, %r60, %r581;
	mov.u64 	%rd308, %rd307;
	mov.u32 	%r582, %r581;
	@%p210 bra 	$L__BB5_61;
	setp.lt.s64 	%p211, %rd307, %rd51;
	min.s64 	%rd308, %rd307, %rd51;
	selp.b32 	%r582, %r581, %r60, %p211;
$L__BB5_61:
	ld.shared.u32 	%r63, [_ZN6thrust24THRUST_300001_SM_1000_NS8cuda_cub4core6detail5shmemE+88];
	ld.shared.u64 	%rd54, [_ZN6thrust24THRUST_300001_SM_1000_NS8cuda_cub4core6detail5shmemE+96];
	setp.lt.s32 	%p212, %r582, %r63;
	mov.u64 	%rd309, %rd54;
	mov.u32 	%r583, %r63;
	@%p212 bra 	$L__BB5_64;
	setp.lt.s32 	%p213, %r63, %r582;
	mov.u64 	%rd309, %rd308;
	mov.u32 	%r583, %r582;
	@%p213 bra 	$L__BB5_64;
	setp.lt.s64 	%p214, %rd308, %rd54;
	min.s64 	%rd309, %rd308, %rd54;
	selp.b32 	%r583, %r582, %r63, %p214;
$L__BB5_64:
	ld.shared.u32 	%r66, [_ZN6thrust24THRUST_300001_SM_1000_NS8cuda_cub4core6detail5shmemE+104];
	ld.shared.u64 	%rd57, [_ZN6thrust24THRUST_300001_SM_1000_NS8cuda_cub4core6detail5shmemE+112];
	setp.lt.s32 	%p215, %r583, %r66;
	mov.u64 	%rd310, %rd57;
	mov.u32 	%r584, %r66;
	@%p215 bra 	$L__BB5_67;
	setp.lt.s32 	%p216, %r66, %r583;
	mov.u64 	%rd310, %rd309;
	mov.u32 	%r584, %r583;
	@%p216 bra 	$L__BB5_67;
	setp.lt.s64 	%p217, %rd309, %rd57;
	min.s64 	%rd310, %rd309, %rd57;
	selp.b32 	%r584, %r583, %r66, %p217;
$L__BB5_67:
	ld.shared.u32 	%r69, [_ZN6thrust24THRUST_300001_SM_1000_NS8cuda_cub4core6detail5shmemE+120];
	ld.shared.u64 	%rd60, [_ZN6thrust24THRUST_300001_SM_1000_NS8cuda_cub4core6detail5shmemE+128];
	setp.lt.s32 	%p218, %r584, %r69;
	mov.u32 	%r636, %r69;
	mov.u64 	%rd355, %rd60;
	@%p218 bra 	$L__BB5_209;
	setp.lt.s32 	%p219, %r69, %r584;
	mov.u32 	%r636, %r584;
	mov.u64 	%rd355, %rd310;
	@%p219 bra 	$L__BB5_209;
	setp.lt.s64 	%p220, %rd310, %rd60;
	min.s64 	%rd355, %rd310, %rd60;
	selp.b32 	%r636, %r584, %r69, %p220;
	bra.uni 	$L__BB5_209;
$L__BB5_70:
	// begin inline asm
	mov.u32 %r339, %laneid;
	// end inline asm
	and.b32  	%r360, %r1, 992;
	add.s32 	%r361, %r360, 32;
	setp.gt.s32 	%p127, %r361, %r215;
	not.b32 	%r362, %r360;
	add.s32 	%r363, %r215, %r362;
	selp.b32 	%r358, %r363, 31, %p127;
	mov.b32 	%r357, 1;
	mov.b32 	%r359, -1;
	// begin inline asm
	shfl.sync.down.b32 %r340, %r572, %r357, %r358, %r359;
	// end inline asm
	// begin inline asm
	shfl.sync.down.b32 %r345, %r346, %r357, %r358, %r359;
	// end inline asm
	mov.b64 	{%r351, %r356}, %rd298;
	// begin inline asm
	shfl.sync.down.b32 %r350, %r351, %r357, %r358, %r359;
	// end inline asm
	// begin inline asm
	shfl.sync.down.b32 %r355, %r356, %r357, %r358, %r359;
	// end inline asm
	mov.b64 	%rd62, {%r350, %r355};
	setp.ge.s32 	%p128, %r339, %r358;
	mov.u64 	%rd311, %rd298;
	mov.u32 	%r585, %r572;
	@%p128 bra 	$L__BB5_74;
	setp.lt.s32 	%p129, %r572, %r340;
	mov.u64 	%rd311, %rd62;
	mov.u32 	%r585, %r340;
	@%p129 bra 	$L__BB5_74;
	setp.lt.s32 	%p130, %r340, %r572;
	mov.u64 	%rd311, %rd298;
	mov.u32 	%r585, %r572;
	@%p130 bra 	$L__BB5_74;
	setp.lt.s64 	%p131, %rd298, %rd62;
	min.s64 	%rd311, %rd298, %rd62;
	selp.b32 	%r585, %r572, %r340, %p131;
$L__BB5_74:
	mov.b32 	%r381, 2;
	mov.b32 	%r383, -1;
	// begin inline asm
	shfl.sync.down.b32 %r364, %r585, %r381, %r358, %r383;
	// end inline asm
	// begin inline asm
	shfl.sync.down.b32 %r369, %r370, %r381, %r358, %r383;
	// end inline asm
	mov.b64 	{%r375, %r380}, %rd311;
	// begin inline asm
	shfl.sync.down.b32 %r374, %r375, %r381, %r358, %r383;
	// end inline asm
	// begin inline asm
	shfl.sync.down.b32 %r379, %r380, %r381, %r358, %r383;
	// end inline asm
	mov.b64 	%rd65, {%r374, %r379};
	add.s32 	%r384, %r339, 2;
	setp.gt.s32 	%p132, %r384, %r358;
	mov.u64 	%rd312, %rd311;
	mov.u32 	%r586, %r585;
	@%p132 bra 	$L__BB5_78;
	setp.lt.s32 	%p133, %r585, %r364;
	mov.u64 	%rd312, %rd65;
	mov.u32 	%r586, %r364;
	@%p133 bra 	$L__BB5_78;
	setp.lt.s32 	%p134, %r364, %r585;
	mov.u64 	%rd312, %rd311;
	mov.u32 	%r586, %r585;
	@%p134 bra 	$L__BB5_78;
	setp.lt.s64 	%p135, %rd311, %rd65;
	min.s64 	%rd312, %rd311, %rd65;
	selp.b32 	%r586, %r585, %r364, %p135;
$L__BB5_78:
	mov.b32 	%r402, 4;
	mov.b32 	%r404, -1;
	// begin inline asm
	shfl.sync.down.b32 %r385, %r586, %r402, %r358, %r404;
	// end inline asm
	// begin inline asm
	shfl.sync.down.b32 %r390, %r391, %r402, %r358, %r404;
	// end inline asm
	mov.b64 	{%r396, %r401}, %rd312;
	// begin inline asm
	shfl.sync.down.b32 %r395, %r396, %r402, %r358, %r404;
	// end inline asm
	// begin inline asm
	shfl.sync.down.b32 %r400, %r401, %r402, %r358, %r404;
	// end inline asm
	mov.b64 	%rd68, {%r395, %r400};
	add.s32 	%r405, %r339, 4;
	setp.gt.s32 	%p136, %r405, %r358;
	mov.u32 	%r587, %r586;
	mov.u64 	%rd313, %rd312;
	@%p136 bra 	$L__BB5_82;
	setp.lt.s32 	%p137, %r586, %r385;
	mov.u32 	%r587, %r385;
	mov.u64 	%rd313, %rd68;
	@%p137 bra 	$L__BB5_82;
	setp.lt.s32 	%p138, %r385, %r586;
	mov.u32 	%r587, %r586;
	mov.u64 	%rd313, %rd312;
	@%p138 bra 	$L__BB5_82;
	setp.lt.s64 	%p139, %rd312, %rd68;
	selp.b32 	%r587, %r586, %r385, %p139;
	min.s64 	%rd313, %rd312, %rd68;
$L__BB5_82:
	mov.b32 	%r423, 8;
	mov.b32 	%r425, -1;
	// begin inline asm
	shfl.sync.down.b32 %r406, %r587, %r423, %r358, %r425;
	// end inline asm
	// begin inline asm
	shfl.sync.down.b32 %r411, %r412, %r423, %r358, %r425;
	// end inline asm
	mov.b64 	{%r417, %r422}, %rd313;
	// begin inline asm
	shfl.sync.down.b32 %r416, %r417, %r423, %r358, %r425;
	// end inline asm
	// begin inline asm
	shfl.sync.down.b32 %r421, %r422, %r423, %r358, %r425;
	// end inline asm
	mov.b64 	%rd71, {%r416, %r421};
	add.s32 	%r426, %r339, 8;
	setp.gt.s32 	%p140, %r426, %r358;
	mov.u32 	%r588, %r587;
	mov.u64 	%rd314, %rd313;
	@%p140 bra 	$L__BB5_86;
	setp.lt.s32 	%p141, %r587, %r406;
	mov.u32 	%r588, %r406;
	mov.u64 	%rd314, %rd71;
	@%p141 bra 	$L__BB5_86;
	setp.lt.s32 	%p142, %r406, %r587;
	mov.u32 	%r588, %r587;
	mov.u64 	%rd314, %rd313;
	@%p142 bra 	$L__BB5_86;
	setp.lt.s64 	%p143, %rd313, %rd71;
	selp.b32 	%r588, %r587, %r406, %p143;
	min.s64 	%rd314, %rd313, %rd71;
$L__BB5_86:
	mov.b32 	%r444, 16;
	mov.b32 	%r446, -1;
	// begin inline asm
	shfl.sync.down.b32 %r427, %r588, %r444, %r358, %r446;
	// end inline asm
	// begin inline asm
	shfl.sync.down.b32 %r432, %r433, %r444, %r358, %r446;
	// end inline asm
	mov.b64 	{%r438, %r443}, %rd314;
	// begin inline asm
	shfl.sync.down.b32 %r437, %r438, %r444, %r358, %r446;
	// end inline asm
	// begin inline asm
	shfl.sync.down.b32 %r442, %r443, %r444, %r358, %r446;
	// end inline asm
	mov.b64 	%rd74, {%r437, %r442};
	add.s32 	%r447, %r339, 16;
	setp.gt.s32 	%p144, %r447, %r358;
	mov.u32 	%r636, %r588;
	mov.u64 	%rd355, %rd314;
	@%p144 bra 	$L__BB5_90;
	setp.lt.s32 	%p145, %r588, %r427;
	mov.u32 	%r636, %r427;
	mov.u64 	%rd355, %rd74;
	@%p145 bra 	$L__BB5_90;
	setp.lt.s32 	%p146, %r427, %r588;
	mov.u32 	%r636, %r588;
	mov.u64 	%rd355, %rd314;
	@%p146 bra 	$L__BB5_90;
	setp.lt.s64 	%p147, %rd314, %rd74;
	selp.b32 	%r636, %r588, %r427, %p147;
	min.s64 	%rd355, %rd314, %rd74;
$L__BB5_90:
	setp.ne.s32 	%p148, %r339, 0;
	@%p148 bra 	$L__BB5_92;
	shr.u32 	%r448, %r1, 1;
	and.b32  	%r449, %r448, 496;
	mov.u32 	%r450, _ZN6thrust24THRUST_300001_SM_1000_NS8cuda_cub4core6detail5shmemE;
	add.s32 	%r451, %r450, %r449;
	st.shared.u32 	[%r451+8], %r636;
	st.shared.u64 	[%r451+16], %rd355;
$L__BB5_92:
	bar.sync 	0;
	setp.ne.s32 	%p149, %r1, 0;
	@%p149 bra 	$L__BB5_209;
	setp.lt.s32 	%p150, %r215, 33;
	mov.u32 	%r590, %r636;
	mov.u64 	%rd316, %rd355;
	@%p150 bra 	$L__BB5_97;
	ld.shared.u32 	%r88, [_ZN6thrust24THRUST_300001_SM_1000_NS8cuda_cub4core6detail5shmemE+24];
	ld.shared.u64 	%rd77, [_ZN6thrust24THRUST_300001_SM_1000_NS8cuda_cub4core6detail5shmemE+32];
	setp.lt.s32 	%p151, %r636, %r88;
	mov.u32 	%r590, %r88;
	mov.u64 	%rd316, %rd77;
	@%p151 bra 	$L__BB5_97;
	setp.lt.s32 	%p152, %r88, %r636;
	mov.u32 	%r590, %r636;
	mov.u64 	%rd316, %rd355;
	@%p152 bra 	$L__BB5_97;
	setp.lt.s64 	%p153, %rd355, %rd77;
	selp.b32 	%r590, %r636, %r88, %p153;
	min.s64 	%rd316, %rd355, %rd77;
$L__BB5_97:
	setp.lt.s32 	%p154, %r215, 65;
	mov.u32 	%r591, %r590;
	mov.u64 	%rd317, %rd316;
	@%p154 bra 	$L__BB5_101;
	ld.shared.u32 	%r91, [_ZN6thrust24THRUST_300001_SM_1000_NS8cuda_cub4core6detail5shmemE+40];
	ld.shared.u64 	%rd80, [_ZN6thrust24THRUST_300001_SM_1000_NS8cuda_cub4core6detail5shmemE+48];
	setp.lt.s32 	%p155, %r590, %r91;
	mov.u32 	%r591, %r91;
	mov.u64 	%rd317, %rd80;
	@%p155 bra 	$L__BB5_101;
	setp.lt.s32 	%p156, %r91, %r590;
	mov.u32 	%r591, %r590;
	mov.u64 	%rd317, %rd316;
	@%p156 bra 	$L__BB5_101;
	setp.lt.s64 	%p157, %rd316, %rd80;
	selp.b32 	%r591, %r590, %r91, %p157;
	min.s64 	%rd317, %rd316, %rd80;
$L__BB5_101:
	setp.lt.s32 	%p158, %r215, 97;
	mov.u32 	%r592, %r591;
	mov.u64 	%rd318, %rd317;
	@%p158 bra 	$L__BB5_105;
	ld.shared.u32 	%r94, [_ZN6thrust24THRUST_300001_SM_1000_NS8cuda_cub4core6detail5shmemE+56];
	ld.shared.u64 	%rd83, [_ZN6thrust24THRUST_300001_SM_1000_NS8cuda_cub4core6detail5shmemE+64];
	setp.lt.s32 	%p159, %r591, %r94;
	mov.u32 	%r592, %r94;
	mov.u64 	%rd318, %rd83;
	@%p159 bra 	$L__BB5_105;
	setp.lt.s32 	%p160, %r94, %r591;
	mov.u32 	%r592, %r591;
	mov.u64 	%rd318, %rd317;
	@%p160 bra 	$L__BB5_105;
	setp.lt.s64 	%p161, %rd317, %rd83;
	selp.b32 	%r592, %r591, %r94, %p161;
	min.s64 	%rd318, %rd317, %rd83;
$L__BB5_105:
	setp.lt.s32 	%p162, %r215, 129;
	mov.u32 	%r593, %r592;
	mov.u64 	%rd319, %rd318;
	@%p162 bra 	$L__BB5_109;
	ld.shared.u32 	%r97, [_ZN6thrust24THRUST_300001_SM_1000_NS8cuda_cub4core6detail5shmemE+72];
	ld.shared.u64 	%rd86, [_ZN6thrust24THRUST_300001_SM_1000_NS8cuda_cub4core6detail5shmemE+80];
	setp.lt.s32 	%p163, %r592, %r97;
	mov.u32 	%r593, %r97;
	mov.u64 	%rd319, %rd86;
	@%p163 bra 	$L__BB5_109;
	setp.lt.s32 	%p164, %r97, %r592;
	mov.u32 	%r593, %r592;
	mov.u64 	%rd319, %rd318;
	@%p164 bra 	$L__BB5_109;
	setp.lt.s64 	%p165, %rd318, %rd86;
	selp.b32 	%r593, %r592, %r97, %p165;
	min.s64 	%rd319, %rd318, %rd86;
$L__BB5_109:
	setp.lt.s32 	%p166, %r215, 161;
	mov.u32 	%r594, %r593;
	mov.u64 	%rd320, %rd319;
	@%p166 bra 	$L__BB5_113;
	ld.shared.u32 	%r100, [_ZN6thrust24THRUST_300001_SM_1000_NS8cuda_cub4core6detail5shmemE+88];
	ld.shared.u64 	%rd89, [_ZN6thrust24THRUST_300001_SM_1000_NS8cuda_cub4core6detail5shmemE+96];
	setp.lt.s32 	%p167, %r593, %r100;
	mov.u32 	%r594, %r100;
	mov.u64 	%rd320, %rd89;
	@%p167 bra 	$L__BB5_113;
	setp.lt.s32 	%p168, %r100, %r593;
	mov.u32 	%r594, %r593;
	mov.u64 	%rd320, %rd319;
	@%p168 bra 	$L__BB5_113;
	setp.lt.s64 	%p169, %rd319, %rd89;
	selp.b32 	%r594, %r593, %r100, %p169;
	min.s64 	%rd320, %rd319, %rd89;
$L__BB5_113:
	setp.lt.s32 	%p170, %r215, 193;
	mov.u32 	%r595, %r594;
	mov.u64 	%rd321, %rd320;
	@%p170 bra 	$L__BB5_117;
	ld.shared.u32 	%r103, [_ZN6thrust24THRUST_300001_SM_1000_NS8cuda_cub4core6detail5shmemE+104];
	ld.shared.u64 	%rd92, [_ZN6thrust24THRUST_300001_SM_1000_NS8cuda_cub4core6detail5shmemE+112];
	setp.lt.s32 	%p171, %r594, %r103;
	mov.u32 	%r595, %r103;
	mov.u64 	%rd321, %rd92;
	@%p171 bra 	$L__BB5_117;
	setp.lt.s32 	%p172, %r103, %r594;
	mov.u32 	%r595, %r594;
	mov.u64 	%rd321, %rd320;
	@%p172 bra 	$L__BB5_117;
	setp.lt.s64 	%p173, %rd320, %rd92;
	selp.b32 	%r595, %r594, %r103, %p173;
	min.s64 	%rd321, %rd320, %rd92;
$L__BB5_117:
	setp.lt.s32 	%p174, %r215, 225;
	mov.u32 	%r636, %r595;
	mov.u64 	%rd355, %rd321;
	@%p174 bra 	$L__BB5_209;
	ld.shared.u32 	%r106, [_ZN6thrust24THRUST_300001_SM_1000_NS8cuda_cub4core6detail5shmemE+120];
	ld.shared.u64 	%rd95, [_ZN6thrust24THRUST_300001_SM_1000_NS8cuda_cub4core6detail5shmemE+128];
	setp.lt.s32 	%p175, %r595, %r106;
	mov.u32 	%r636, %r106;
	mov.u64 	%rd355, %rd95;
	@%p175 bra 	$L__BB5_209;
	setp.lt.s32 	%p176, %r106, %r595;
	mov.u32 	%r636, %r595;
	mov.u64 	%rd355, %rd321;
	@%p176 bra 	$L__BB5_209;
	setp.lt.s64 	%p177, %rd321, %rd95;
	selp.b32 	%r636, %r595, %r106, %p177;
	min.s64 	%rd355, %rd321, %rd95;
	bra.uni 	$L__BB5_209;
$L__BB5_121:
	mov.u32 	%r108, %tid.x;
	mul.wide.u32 	%rd208, %r108, 16;
	add.s64 	%rd189, %rd186, %rd208;
	// begin inline asm
	ld.global.nc.u64 %rd188, [%rd189];
	// end inline asm
	add.s64 	%rd191, %rd189, 8;
	// begin inline asm
	ld.global.nc.u64 %rd190, [%rd191];
	// end inline asm
	cvt.u32.u64 	%r109, %rd188;
	add.s64 	%rd193, %rd189, 4096;
	// begin inline asm
	ld.global.nc.u64 %rd192, [%rd193];
	// end inline asm
	add.s64 	%rd195, %rd189, 4104;
	// begin inline asm
	ld.global.nc.u64 %rd322, [%rd195];
	// end inline asm
	cvt.u32.u64 	%r596, %rd192;
	add.s64 	%rd197, %rd189, 8192;
	// begin inline asm
	ld.global.nc.u64 %rd196, [%rd197];
	// end inline asm
	add.s64 	%rd199, %rd189, 8200;
	// begin inline asm
	ld.global.nc.u64 %rd323, [%rd199];
	// end inline asm
	cvt.u32.u64 	%r597, %rd196;
	add.s64 	%rd201, %rd189, 12288;
	// begin inline asm
	ld.global.nc.u64 %rd200, [%rd201];
	// end inline asm
	add.s64 	%rd203, %rd189, 12296;
	// begin inline asm
	ld.global.nc.u64 %rd324, [%rd203];
	// end inline asm
	cvt.u32.u64 	%r598, %rd200;
	add.s64 	%rd205, %rd189, 16384;
	// begin inline asm
	ld.global.nc.u64 %rd204, [%rd205];
	// end inline asm
	add.s64 	%rd207, %rd189, 16392;
	// begin inline asm
	ld.global.nc.u64 %rd342, [%rd207];
	// end inline asm
	cvt.u32.u64 	%r623, %rd204;
	setp.lt.s32 	%p3, %r109, %r596;
	@%p3 bra 	$L__BB5_123;
	setp.lt.s32 	%p4, %r596, %r109;
	setp.lt.s64 	%p5, %rd190, %rd322;
	or.pred  	%p6, %p4, %p5;
	selp.b32 	%r596, %r109, %r596, %p6;
	selp.b64 	%rd322, %rd190, %rd322, %p6;
$L__BB5_123:
	setp.lt.s32 	%p7, %r596, %r597;
	@%p7 bra 	$L__BB5_125;
	setp.lt.s32 	%p8, %r597, %r596;
	setp.lt.s64 	%p9, %rd322, %rd323;
	or.pred  	%p10, %p8, %p9;
	selp.b32 	%r597, %r596, %r597, %p10;
	selp.b64 	%rd323, %rd322, %rd323, %p10;
$L__BB5_125:
	setp.lt.s32 	%p11, %r597, %r598;
	@%p11 bra 	$L__BB5_127;
	setp.lt.s32 	%p12, %r598, %r597;
	setp.lt.s64 	%p13, %rd323, %rd324;
	or.pred  	%p14, %p12, %p13;
	selp.b32 	%r598, %r597, %r598, %p14;
	selp.b64 	%rd324, %rd323, %rd324, %p14;
$L__BB5_127:
	setp.lt.s32 	%p15, %r598, %r623;
	@%p15 bra 	$L__BB5_129;
	setp.lt.s32 	%p16, %r623, %r598;
	setp.lt.s64 	%p17, %rd324, %rd342;
	or.pred  	%p18, %p16, %p17;
	selp.b32 	%r623, %r598, %r623, %p18;
	selp.b64 	%rd342, %rd324, %rd342, %p18;
$L__BB5_129:
	setp.lt.u32 	%p19, %r215, 2560;
	mov.b32 	%r608, 1280;
	@%p19 bra 	$L__BB5_142;
	mov.b32 	%r600, 1280;
	mov.u32 	%r601, %r623;
	mov.u64 	%rd326, %rd342;
$L__BB5_131:
	add.s32 	%r218, %r600, %r108;
	mul.wide.u32 	%rd229, %r218, 16;
	add.s64 	%rd210, %rd186, %rd229;
	// begin inline asm
	ld.global.nc.u64 %rd209, [%rd210];
	// end inline asm
	add.s64 	%rd212, %rd210, 8;
	// begin inline asm
	ld.global.nc.u64 %rd327, [%rd212];
	// end inline asm
	cvt.u32.u64 	%r602, %rd209;
	add.s64 	%rd214, %rd210, 4096;
	// begin inline asm
	ld.global.nc.u64 %rd213, [%rd214];
	// end inline asm
	add.s64 	%rd216, %rd210, 4104;
	// begin inline asm
	ld.global.nc.u64 %rd328, [%rd216];
	// end inline asm
	cvt.u32.u64 	%r603, %rd213;
	add.s64 	%rd218, %rd210, 8192;
	// begin inline asm
	ld.global.nc.u64 %rd217, [%rd218];
	// end inline asm
	add.s64 	%rd220, %rd210, 8200;
	// begin inline asm
	ld.global.nc.u64 %rd329, [%rd220];
	// end inline asm
	cvt.u32.u64 	%r604, %rd217;
	add.s64 	%rd222, %rd210, 12288;
	// begin inline asm
	ld.global.nc.u64 %rd221, [%rd222];
	// end inline asm
	add.s64 	%rd224, %rd210, 12296;
	// begin inline asm
	ld.global.nc.u64 %rd330, [%rd224];
	// end inline asm
	cvt.u32.u64 	%r605, %rd221;
	add.s64 	%rd226, %rd210, 16384;
	// begin inline asm
	ld.global.nc.u64 %rd225, [%rd226];
	// end inline asm
	add.s64 	%rd228, %rd210, 16392;
	// begin inline asm
	ld.global.nc.u64 %rd342, [%rd228];
	// end inline asm
	cvt.u32.u64 	%r623, %rd225;
	setp.lt.s32 	%p20, %r601, %r602;
	@%p20 bra 	$L__BB5_133;
	setp.lt.s32 	%p21, %r602, %r601;
	setp.lt.s64 	%p22, %rd326, %rd327;
	or.pred  	%p23, %p21, %p22;
	selp.b32 	%r602, %r601, %r602, %p23;
	selp.b64 	%rd327, %rd326, %rd327, %p23;
$L__BB5_133:
	setp.lt.s32 	%p24, %r602, %r603;
	@%p24 bra 	$L__BB5_135;
	setp.lt.s32 	%p25, %r603, %r602;
	setp.lt.s64 	%p26, %rd327, %rd328;
	or.pred  	%p27, %p25, %p26;
	selp.b32 	%r603, %r602, %r603, %p27;
	selp.b64 	%rd328, %rd327, %rd328, %p27;
$L__BB5_135:
	setp.lt.s32 	%p28, %r603, %r604;
	@%p28 bra 	$L__BB5_137;
	setp.lt.s32 	%p29, %r604, %r603;
	setp.lt.s64 	%p30, %rd328, %rd329;
	or.pred  	%p31, %p29, %p30;
	selp.b32 	%r604, %r603, %r604, %p31;
	selp.b64 	%rd329, %rd328, %rd329, %p31;
$L__BB5_137:
	setp.lt.s32 	%p32, %r604, %r605;
	@%p32 bra 	$L__BB5_139;
	setp.lt.s32 	%p33, %r605, %r604;
	setp.lt.s64 	%p34, %rd329, %rd330;
	or.pred  	%p35, %p33, %p34;
	selp.b32 	%r605, %r604, %r605, %p35;
	selp.b64 	%rd330, %rd329, %rd330, %p35;
$L__BB5_139:
	setp.lt.s32 	%p36, %r605, %r623;
	@%p36 bra 	$L__BB5_141;
	setp.lt.s32 	%p37, %r623, %r605;
	setp.lt.s64 	%p38, %rd330, %rd342;
	or.pred  	%p39, %p37, %p38;
	selp.b32 	%r623, %r605, %r623, %p39;
	selp.b64 	%rd342, %rd330, %rd342, %p39;
$L__BB5_141:
	add.s32 	%r608, %r600, 1280;
	add.s32 	%r219, %r600, 2560;
	setp.le.s32 	%p40, %r219, %r215;
	mov.u32 	%r600, %r608;
	mov.u32 	%r601, %r623;
	mov.u64 	%rd326, %rd342;
	@%p40 bra 	$L__BB5_131;
$L__BB5_142:
	setp.le.s32 	%p41, %r215, %r608;
	@%p41 bra 	$L__BB5_165;
	sub.s32 	%r142, %r215, %r608;
	setp.ge.s32 	%p42, %r108, %r142;
	@%p42 bra 	$L__BB5_165;
	not.b32 	%r221, %r108;
	add.s32 	%r222, %r215, %r221;
	sub.s32 	%r143, %r222, %r608;
	and.b32  	%r223, %r143, 768;
	setp.eq.s32 	%p43, %r223, 768;
	mov.u32 	%r614, %r108;
	@%p43 bra 	$L__BB5_150;
	add.s32 	%r610, %r108, %r608;
	shr.u32 	%r224, %r143, 8;
	add.s32 	%r225, %r224, 1;
	and.b32  	%r226, %r225, 3;
	neg.s32 	%r609, %r226;
	mov.u32 	%r614, %r108;
$L__BB5_146:
	.pragma "nounroll";
	mov.u64 	%rd127, %rd342;
	mov.u32 	%r149, %r623;
	mul.wide.u32 	%rd235, %r610, 16;
	add.s64 	%rd232, %rd186, %rd235;
	// begin inline asm
	ld.global.nc.u64 %rd231, [%rd232];
	// end inline asm
	add.s64 	%rd234, %rd232, 8;
	// begin inline asm
	ld.global.nc.u64 %rd233, [%rd234];
	// end inline asm
	cvt.u32.u64 	%r150, %rd231;
	setp.lt.s32 	%p44, %r149, %r150;
	mov.u32 	%r623, %r150;
	mov.u64 	%rd342, %rd233;
	@%p44 bra 	$L__BB5_149;
	setp.lt.s32 	%p45, %r150, %r149;
	mov.u32 	%r623, %r149;
	mov.u64 	%rd342, %rd127;
	@%p45 bra 	$L__BB5_149;
	setp.lt.s64 	%p46, %rd127, %rd233;
	selp.b32 	%r623, %r149, %r150, %p46;
	min.s64 	%rd342, %rd127, %rd233;
$L__BB5_149:
	add.s32 	%r614, %r614, 256;
	add.s32 	%r610, %r610, 256;
	add.s32 	%r609, %r609, 1;
	setp.ne.s32 	%p47, %r609, 0;
	@%p47 bra 	$L__BB5_146;
$L__BB5_150:
	setp.lt.u32 	%p48, %r143, 768;
	@%p48 bra 	$L__BB5_165;
	cvt.u64.u32 	%rd236, %r614;
	cvt.u64.u32 	%rd237, %r608;
	add.s64 	%rd238, %rd236, %rd237;
	shl.b64 	%rd239, %rd238, 4;
	add.s64 	%rd240, %rd239, %rd186;
	add.s64 	%rd337, %rd240, 12296;
	add.s32 	%r617, %r614, %r608;
$L__BB5_152:
	mul.wide.u32 	%rd245, %r617, 16;
	add.s64 	%rd242, %rd186, %rd245;
	// begin inline asm
	ld.global.nc.u64 %rd241, [%rd242];
	// end inline asm
	add.s64 	%rd244, %rd242, 8;
	// begin inline asm
	ld.global.nc.u64 %rd243, [%rd244];
	// end inline asm
	cvt.u32.u64 	%r163, %rd241;
	setp.lt.s32 	%p49, %r623, %r163;
	mov.u32 	%r620, %r163;
	mov.u64 	%rd339, %rd243;
	@%p49 bra 	$L__BB5_155;
	setp.lt.s32 	%p50, %r163, %r623;
	mov.u32 	%r620, %r623;
	mov.u64 	%rd339, %rd342;
	@%p50 bra 	$L__BB5_155;
	setp.lt.s64 	%p51, %rd342, %rd243;
	selp.b32 	%r620, %r623, %r163, %p51;
	min.s64 	%rd339, %rd342, %rd243;
$L__BB5_155:
	add.s64 	%rd247, %rd337, -8200;
	// begin inline asm
	ld.global.nc.u64 %rd246, [%rd247];
	// end inline asm
	add.s64 	%rd249, %rd337, -8192;
	// begin inline asm
	ld.global.nc.u64 %rd248, [%rd249];
	// end inline asm
	cvt.u32.u64 	%r166, %rd246;
	setp.lt.s32 	%p52, %r620, %r166;
	mov.u32 	%r621, %r166;
	mov.u64 	%rd340, %rd248;
	@%p52 bra 	$L__BB5_158;
	setp.lt.s32 	%p53, %r166, %r620;
	mov.u32 	%r621, %r620;
	mov.u64 	%rd340, %rd339;
	@%p53 bra 	$L__BB5_158;
	setp.lt.s64 	%p54, %rd339, %rd248;
	selp.b32 	%r621, %r620, %r166, %p54;
	min.s64 	%rd340, %rd339, %rd248;
$L__BB5_158:
	add.s64 	%rd251, %rd337, -4104;
	// begin inline asm
	ld.global.nc.u64 %rd250, [%rd251];
	// end inline asm
	add.s64 	%rd253, %rd337, -4096;
	// begin inline asm
	ld.global.nc.u64 %rd252, [%rd253];
	// end inline asm
	cvt.u32.u64 	%r169, %rd250;
	setp.lt.s32 	%p55, %r621, %r169;
	mov.u32 	%r622, %r169;
	mov.u64 	%rd341, %rd252;
	@%p55 bra 	$L__BB5_161;
	setp.lt.s32 	%p56, %r169, %r621;
	mov.u32 	%r622, %r621;
	mov.u64 	%rd341, %rd340;
	@%p56 bra 	$L__BB5_161;
	setp.lt.s64 	%p57, %rd340, %rd252;
	selp.b32 	%r622, %r621, %r169, %p57;
	min.s64 	%rd341, %rd340, %rd252;
$L__BB5_161:
	add.s64 	%rd255, %rd337, -8;
	// begin inline asm
	ld.global.nc.u64 %rd254, [%rd255];
	// end inline asm
	// begin inline asm
	ld.global.nc.u64 %rd256, [%rd337];
	// end inline asm
	cvt.u32.u64 	%r172, %rd254;
	setp.lt.s32 	%p58, %r622, %r172;
	mov.u32 	%r623, %r172;
	mov.u64 	%rd342, %rd256;
	@%p58 bra 	$L__BB5_164;
	setp.lt.s32 	%p59, %r172, %r622;
	mov.u32 	%r623, %r622;
	mov.u64 	%rd342, %rd341;
	@%p59 bra 	$L__BB5_164;
	setp.lt.s64 	%p60, %rd341, %rd256;
	selp.b32 	%r623, %r622, %r172, %p60;
	min.s64 	%rd342, %rd341, %rd256;
$L__BB5_164:
	add.s32 	%r614, %r614, 1024;
	add.s64 	%rd337, %rd337, 16384;
	add.s32 	%r617, %r617, 1024;
	setp.lt.s32 	%p61, %r614, %r142;
	@%p61 bra 	$L__BB5_152;
$L__BB5_165:
	// begin inline asm
	mov.u32 %r227, %laneid;
	// end inline asm
	mov.b32 	%r245, 1;
	mov.b32 	%r246, 31;
	mov.b32 	%r247, -1;
	// begin inline asm
	shfl.sync.down.b32 %r228, %r623, %r245, %r246, %r247;
	// end inline asm
	// begin inline asm
	shfl.sync.down.b32 %r233, %r234, %r245, %r246, %r247;
	// end inline asm
	mov.b64 	{%r239, %r244}, %rd342;
	// begin inline asm
	shfl.sync.down.b32 %r238, %r239, %r245, %r246, %r247;
	// end inline asm
	// begin inline asm
	shfl.sync.down.b32 %r243, %r244, %r245, %r246, %r247;
	// end inline asm
	mov.b64 	%rd150, {%r238, %r243};
	setp.gt.s32 	%p62, %r227, 30;
	mov.u32 	%r625, %r623;
	mov.u64 	%rd344, %rd342;
	@%p62 bra 	$L__BB5_169;
	setp.lt.s32 	%p63, %r623, %r228;
	mov.u32 	%r625, %r228;
	mov.u64 	%rd344, %rd150;
	@%p63 bra 	$L__BB5_169;
	setp.lt.s32 	%p64, %r228, %r623;
	mov.u32 	%r625, %r623;
	mov.u64 	%rd344, %rd342;
	@%p64 bra 	$L__BB5_169;
	setp.lt.s64 	%p65, %rd342, %rd150;
	selp.b32 	%r625, %r623, %r228, %p65;
	min.s64 	%rd344, %rd342, %rd150;
$L__BB5_169:
	mov.b32 	%r265, 2;
	mov.b32 	%r266, 31;
	mov.b32 	%r267, -1;
	// begin inline asm
	shfl.sync.down.b32 %r248, %r625, %r265, %r266, %r267;
	// end inline asm
	// begin inline asm
	shfl.sync.down.b32 %r253, %r254, %r265, %r266, %r267;
	// end inline asm
	mov.b64 	{%r259, %r264}, %rd344;
	// begin inline asm
	shfl.sync.down.b32 %r258, %r259, %r265, %r266, %r267;
	// end inline asm
	// begin inline asm
	shfl.sync.down.b32 %r263, %r264, %r265, %r266, %r267;
	// end inline asm
	mov.b64 	%rd153, {%r258, %r263};
	setp.gt.s32 	%p66, %r227, 29;
	mov.u32 	%r626, %r625;
	mov.u64 	%rd345, %rd344;
	@%p66 bra 	$L__BB5_173;
	setp.lt.s32 	%p67, %r625, %r248;
	mov.u32 	%r626, %r248;
	mov.u64 	%rd345, %rd153;
	@%p67 bra 	$L__BB5_173;
	setp.lt.s32 	%p68, %r248, %r625;
	mov.u32 	%r626, %r625;
	mov.u64 	%rd345, %rd344;
	@%p68 bra 	$L__BB5_173;
	setp.lt.s64 	%p69, %rd344, %rd153;
	selp.b32 	%r626, %r625, %r248, %p69;
	min.s64 	%rd345, %rd344, %rd153;
$L__BB5_173:
	mov.b32 	%r285, 4;
	mov.b32 	%r286, 31;
	mov.b32 	%r287, -1;
	// begin inline asm
	shfl.sync.down.b32 %r268, %r626, %r285, %r286, %r287;
	// end inline asm
	// begin inline asm
	shfl.sync.down.b32 %r273, %r274, %r285, %r286, %r287;
	// end inline asm
	mov.b64 	{%r279, %r284}, %rd345;
	// begin inline asm
	shfl.sync.down.b32 %r278, %r279, %r285, %r286, %r287;
	// end inline asm
	// begin inline asm
	shfl.sync.down.b32 %r283, %r284, %r285, %r286, %r287;
	// end inline asm
	mov.b64 	%rd156, {%r278, %r283};
	setp.gt.s32 	%p70, %r227, 27;
	mov.u32 	%r627, %r626;
	mov.u64 	%rd346, %rd345;
	@%p70 bra 	$L__BB5_177;
	setp.lt.s32 	%p71, %r626, %r268;
	mov.u32 	%r627, %r268;
	mov.u64 	%rd346, %rd156;
	@%p71 bra 	$L__BB5_177;
	setp.lt.s32 	%p72, %r268, %r626;
	mov.u32 	%r627, %r626;
	mov.u64 	%rd346, %rd345;
	@%p72 bra 	$L__BB5_177;
	setp.lt.s64 	%p73, %rd345, %rd156;
	selp.b32 	%r627, %r626, %r268, %p73;
	min.s64 	%rd346, %rd345, %rd156;
$L__BB5_177:
	mov.b32 	%r305, 8;
	mov.b32 	%r306, 31;
	mov.b32 	%r307, -1;
	// begin inline asm
	shfl.sync.down.b32 %r288, %r627, %r305, %r306, %r307;
	// end inline asm
	// begin inline asm
	shfl.sync.down.b32 %r293, %r294, %r305, %r306, %r307;
	// end inline asm
	mov.b64 	{%r299, %r304}, %rd346;
	// begin inline asm
	shfl.sync.down.b32 %r298, %r299, %r305, %r306, %r307;
	// end inline asm
	// begin inline asm
	shfl.sync.down.b32 %r303, %r304, %r305, %r306, %r307;
	// end inline asm
	mov.b64 	%rd159, {%r298, %r303};
	setp.gt.s32 	%p74, %r227, 23;
	mov.u32 	%r628, %r627;
	mov.u64 	%rd347, %rd346;
	@%p74 bra 	$L__BB5_181;
	setp.lt.s32 	%p75, %r627, %r288;
	mov.u32 	%r628, %r288;
	mov.u64 	%rd347, %rd159;
	@%p75 bra 	$L__BB5_181;
	setp.lt.s32 	%p76, %r288, %r627;
	mov.u32 	%r628, %r627;
	mov.u64 	%rd347, %rd346;
	@%p76 bra 	$L__BB5_181;
	setp.lt.s64 	%p77, %rd346, %rd159;
	selp.b32 	%r628, %r627, %r288, %p77;
	min.s64 	%rd347, %rd346, %rd159;
$L__BB5_181:
	mov.b32 	%r325, 16;
	mov.b32 	%r326, 31;
	mov.b32 	%r327, -1;
	// begin inline asm
	shfl.sync.down.b32 %r308, %r628, %r325, %r326, %r327;
	// end inline asm
	// begin inline asm
	shfl.sync.down.b32 %r313, %r314, %r325, %r326, %r327;
	// end inline asm
	mov.b64 	{%r319, %r324}, %rd347;
	// begin inline asm
	shfl.sync.down.b32 %r318, %r319, %r325, %r326, %r327;
	// end inline asm
	// begin inline asm
	shfl.sync.down.b32 %r323, %r324, %r325, %r326, %r327;
	// end inline asm
	mov.b64 	%rd162, {%r318, %r323};
	setp.gt.s32 	%p78, %r227, 15;
	mov.u32 	%r636, %r628;
	mov.u64 	%rd355, %rd347;
	@%p78 bra 	$L__BB5_185;
	setp.lt.s32 	%p79, %r628, %r308;
	mov.u32 	%r636, %r308;
	mov.u64 	%rd355, %rd162;
	@%p79 bra 	$L__BB5_185;
	setp.lt.s32 	%p80, %r308, %r628;
	mov.u32 	%r636, %r628;
	mov.u64 	%rd355, %rd347;
	@%p80 bra 	$L__BB5_185;
	setp.lt.s64 	%p81, %rd347, %rd162;
	selp.b32 	%r636, %r628, %r308, %p81;
	min.s64 	%rd355, %rd347, %rd162;
$L__BB5_185:
	setp.ne.s32 	%p82, %r227, 0;
	@%p82 bra 	$L__BB5_187;
	shr.u32 	%r328, %r108, 1;
	and.b32  	%r329, %r328, 496;
	mov.u32 	%r330, _ZN6thrust24THRUST_300001_SM_1000_NS8cuda_cub4core6detail5shmemE;
	add.s32 	%r331, %r330, %r329;
	st.shared.u32 	[%r331+8], %r636;
	st.shared.u64 	[%r331+16], %rd355;
$L__BB5_187:
	bar.sync 	0;
	setp.ne.s32 	%p83, %r108, 0;
	@%p83 bra 	$L__BB5_209;
	ld.shared.u32 	%r194, [_ZN6thrust24THRUST_300001_SM_1000_NS8cuda_cub4core6detail5shmemE+24];
	ld.shared.u64 	%rd165, [_ZN6thrust24THRUST_300001_SM_1000_NS8cuda_cub4core6detail5shmemE+32];
	setp.lt.s32 	%p84, %r636, %r194;
	mov.u32 	%r630, %r194;
	mov.u64 	%rd349, %rd165;
	@%p84 bra 	$L__BB5_191;
	setp.lt.s32 	%p85, %r194, %r636;
	mov.u32 	%r630, %r636;
	mov.u64 	%rd349, %rd355;
	@%p85 bra 	$L__BB5_191;
	setp.lt.s64 	%p86, %rd355, %rd165;
	selp.b32 	%r630, %r636, %r194, %p86;
	min.s64 	%rd349, %rd355, %rd165;
$L__BB5_191:
	ld.shared.u32 	%r197, [_ZN6thrust24THRUST_300001_SM_1000_NS8cuda_cub4core6detail5shmemE+40];
	ld.shared.u64 	%rd168, [_ZN6thrust24THRUST_300001_SM_1000_NS8cuda_cub4core6detail5shmemE+48];
	setp.lt.s32 	%p87, %r630, %r197;
	mov.u32 	%r631, %r197;
	mov.u64 	%rd350, %rd168;
	@%p87 bra 	$L__BB5_194;
	setp.lt.s32 	%p88, %r197, %r630;
	mov.u32 	%r631, %r630;
	mov.u64 	%rd350, %rd349;
	@%p88 bra 	$L__BB5_194;
	setp.lt.s64 	%p89, %rd349, %rd168;
	selp.b32 	%r631, %r630, %r197, %p89;
	min.s64 	%rd350, %rd349, %rd168;
$L__BB5_194:
	ld.shared.u32 	%r200, [_ZN6thrust24THRUST_300001_SM_1000_NS8cuda_cub4core6detail5shmemE+56];
	ld.shared.u64 	%rd171, [_ZN6thrust24THRUST_300001_SM_1000_NS8cuda_cub4core6detail5shmemE+64];
	setp.lt.s32 	%p90, %r631, %r200;
	mov.u32 	%r632, %r200;
	mov.u64 	%rd351, %rd171;
	@%p90 bra 	$L__BB5_197;
	setp.lt.s32 	%p91, %r200, %r631;
	mov.u32 	%r632, %r631;
	mov.u64 	%rd351, %rd350;
	@%p91 bra 	$L__BB5_197;
	setp.lt.s64 	%p92, %rd350, %rd171;
	selp.b32 	%r632, %r631, %r200, %p92;
	min.s64 	%rd351, %rd350, %rd171;
$L__BB5_197:
	ld.shared.u32 	%r203, [_ZN6thrust24THRUST_300001_SM_1000_NS8cuda_cub4core6detail5shmemE+72];
	ld.shared.u64 	%rd174, [_ZN6thrust24THRUST_300001_SM_1000_NS8cuda_cub4core6detail5shmemE+80];
	setp.lt.s32 	%p93, %r632, %r203;
	mov.u32 	%r633, %r203;
	mov.u64 	%rd352, %rd174;
	@%p93 bra 	$L__BB5_200;
	setp.lt.s32 	%p94, %r203, %r632;
	mov.u32 	%r633, %r632;
	mov.u64 	%rd352, %rd351;
	@%p94 bra 	$L__BB5_200;
	setp.lt.s64 	%p95, %rd351, %rd174;
	selp.b32 	%r633, %r632, %r203, %p95;
	min.s64 	%rd352, %rd351, %rd174;
$L__BB5_200:
	ld.shared.u32 	%r206, [_ZN6thrust24THRUST_300001_SM_1000_NS8cuda_cub4core6detail5shmemE+88];
	ld.shared.u64 	%rd177, [_ZN6thrust24THRUST_300001_SM_1000_NS8cuda_cub4core6detail5shmemE+96];
	setp.lt.s32 	%p96, %r633, %r206;
	mov.u32 	%r634, %r206;
	mov.u64 	%rd353, %rd177;
	@%p96 bra 	$L__BB5_203;
	setp.lt.s32 	%p97, %r206, %r633;
	mov.u32 	%r634, %r633;
	mov.u64 	%rd353, %rd352;
	@%p97 bra 	$L__BB5_203;
	setp.lt.s64 	%p98, %rd352, %rd177;
	selp.b32 	%r634, %r633, %r206, %p98;
	min.s64 	%rd353, %rd352, %rd177;
$L__BB5_203:
	ld.shared.u32 	%r209, [_ZN6thrust24THRUST_300001_SM_1000_NS8cuda_cub4core6detail5shmemE+104];
	ld.shared.u64 	%rd180, [_ZN6thrust24THRUST_300001_SM_1000_NS8cuda_cub4core6detail5shmemE+112];
	setp.lt.s32 	%p99, %r634, %r209;
	mov.u32 	%r635, %r209;
	mov.u64 	%rd354, %rd180;
	@%p99 bra 	$L__BB5_206;
	setp.lt.s32 	%p100, %r209, %r634;
	mov.u32 	%r635, %r634;
	mov.u64 	%rd354, %rd353;
	@%p100 bra 	$L__BB5_206;
	setp.lt.s64 	%p101, %rd353, %rd180;
	selp.b32 	%r635, %r634, %r209, %p101;
	min.s64 	%rd354, %rd353, %rd180;
$L__BB5_206:
	ld.shared.u32 	%r212, [_ZN6thrust24THRUST_300001_SM_1000_NS8cuda_cub4core6detail5shmemE+120];
	ld.shared.u64 	%rd183, [_ZN6thrust24THRUST_300001_SM_1000_NS8cuda_cub4core6detail5shmemE+128];
	setp.lt.s32 	%p102, %r635, %r212;
	mov.u32 	%r636, %r212;
	mov.u64 	%rd355, %rd183;
	@%p102 bra 	$L__BB5_209;
	setp.lt.s32 	%p103, %r212, %r635;
	mov.u32 	%r636, %r635;
	mov.u64 	%rd355, %rd354;
	@%p103 bra 	$L__BB5_209;
	setp.lt.s64 	%p104, %rd354, %rd183;
	selp.b32 	%r636, %r635, %r212, %p104;
	min.s64 	%rd355, %rd354, %rd183;
$L__BB5_209:
	mov.u32 	%r557, %tid.x;
	setp.ne.s32 	%p221, %r557, 0;
	@%p221 bra 	$L__BB5_211;
	cvta.to.global.u64 	%rd287, %rd187;
	st.global.u32 	[%rd287], %r636;
	st.global.u64 	[%rd287+8], %rd355;
$L__BB5_211:
	ret;

}
	// .globl	_ZN6thrust24THRUST_300001_SM_1000_NS8cuda_cub4core6detail13_kernel_agentINS1_8__reduce11ReduceAgentINS0_12zip_iteratorIN4cuda3std3__45tupleIJNS0_10device_ptrIiEENS0_17counting_iteratorIlNS0_11use_defaultESF_SF_EEEEEEEPNSB_IJilEEESJ_lNS1_9__extrema9arg_max_fIilNSA_4lessIiEEEEEEJSI_SK_lSP_EEEvDpT0_
.visible .entry _ZN6thrust24THRUST_300001_SM_1000_NS8cuda_cub4core6detail13_kernel_agentINS1_8__reduce11ReduceAgentINS0_12zip_iteratorIN4cuda3std3__45tupleIJNS0_10device_ptrIiEENS0_17counting_iteratorIlNS0_11use_defaultESF_SF_EEEEEEEPNSB_IJilEEESJ_lNS1_9__extrema9arg_max_fIilNSA_4lessIiEEEEEEJSI_SK_lSP_EEEvDpT0_(
	.param .align 8 .b8 _ZN6thrust24THRUST_300001_SM_1000_NS8cuda_cub4core6detail13_kernel_agentINS1_8__reduce11ReduceAgentINS0_12zip_iteratorIN4cuda3std3__45tupleIJNS0_10device_ptrIiEENS0_17counting_iteratorIlNS0_11use_defaultESF_SF_EEEEEEEPNSB_IJilEEESJ_lNS1_9__extrema9arg_max_fIilNSA_4lessIiEEEEEEJSI_SK_lSP_EEEvDpT0__param_0[16],
	.param .u64 .ptr .align 1 _ZN6thrust24THRUST_300001_SM_1000_NS8cuda_cub4core6detail13_kernel_agentINS1_8__reduce11ReduceAgentINS0_12zip_iteratorIN4cuda3std3__45tupleIJNS0_10device_ptrIiEENS0_17counting_iteratorIlNS0_11use_defaultESF_SF_EEEEEEEPNSB_IJilEEESJ_lNS1_9__extrema9arg_max_fIilNSA_4lessIiEEEEEEJSI_SK_lSP_EEEvDpT0__param_1,
	.param .u64 _ZN6thrust24THRUST_300001_SM_1000_NS8cuda_cub4core6detail13_kernel_agentINS1_8__reduce11ReduceAgentINS0_12zip_iteratorIN4cuda3std3__45tupleIJNS0_10device_ptrIiEENS0_17counting_iteratorIlNS0_11use_defaultESF_SF_EEEEEEEPNSB_IJilEEESJ_lNS1_9__extrema9arg_max_fIilNSA_4lessIiEEEEEEJSI_SK_lSP_EEEvDpT0__param_2,
	.param .align 1 .b8 _ZN6thrust24THRUST_300001_SM_1000_NS8cuda_cub4core6detail13_kernel_agentINS1_8__reduce11ReduceAgentINS0_12zip_iteratorIN4cuda3std3__45tupleIJNS0_10device_ptrIiEENS0_17counting_iteratorIlNS0_11use_defaultESF_SF_EEEEEEEPNSB_IJilEEESJ_lNS1_9__extrema9arg_max_fIilNSA_4lessIiEEEEEEJSI_SK_lSP_EEEvDpT0__param_3[1]
)
.maxntid 256
{
	.reg .pred 	%p<213>;
	.reg .b32 	%r<632>;
	.reg .b64 	%rd<307>;

	ld.param.u64 	%rd192, [_ZN6thrust24THRUST_300001_SM_1000_NS8cuda_cub4core6detail13_kernel_agentINS1_8__reduce11ReduceAgentINS0_12zip_iteratorIN4cuda3std3__45tupleIJNS0_10device_ptrIiEENS0_17counting_iteratorIlNS0_11use_defaultESF_SF_EEEEEEEPNSB_IJilEEESJ_lNS1_9__extrema9arg_max_fIilNSA_4lessIiEEEEEEJSI_SK_lSP_EEEvDpT0__param_0+8];
	ld.param.u64 	%rd191, [_ZN6thrust24THRUST_300001_SM_1000_NS8cuda_cub4core6detail13_kernel_agentINS1_8__reduce11ReduceAgentINS0_12zip_iteratorIN4cuda3std3__45tupleIJNS0_10device_ptrIiEENS0_17counting_iteratorIlNS0_11use_defaultESF_SF_EEEEEEEPNSB_IJilEEESJ_lNS1_9__extrema9arg_max_fIilNSA_4lessIiEEEEEEJSI_SK_lSP_EEEvDpT0__param_0];
	ld.param.u64 	%rd194, [_ZN6thrust24THRUST_300001_SM_1000_NS8cuda_cub4core6detail13_kernel_agentINS1_8__reduce11ReduceAgentINS0_12zip_iteratorIN4cuda3std3__45tupleIJNS0_10device_ptrIiEENS0_17counting_iteratorIlNS0_11use_defaultESF_SF_EEEEEEEPNSB_IJilEEESJ_lNS1_9__extrema9arg_max_fIilNSA_4lessIiEEEEEEJSI_SK_lSP_EEEvDpT0__param_2];
	setp.eq.s64 	%p1, %rd194, 0;
	@%p1 bra 	$L__BB6_206;
	cvta.to.global.u64 	%rd1, %rd191;
	setp.gt.s64 	%p2, %rd194, 1279;
	@%p2 bra 	$L__BB6_122;
	cvt.u32.u64 	%r1, %rd194;
	mov.u32 	%r2, %tid.x;
	setp.ge.s32 	%p96, %r2, %r1;
	mov.b32 	%r574, 0;
	mov.b64 	%rd249, 0;
	mov.u32 	%r566, %r2;
	@%p96 bra 	$L__BB6_4;
	cvt.u64.u32 	%rd225, %r2;
	mul.wide.u32 	%rd226, %r2, 4;
	add.s64 	%rd227, %rd1, %rd226;
	add.s64 	%rd249, %rd192, %rd225;
	ld.global.u32 	%r574, [%rd227];
	add.s32 	%r566, %r2, 256;
$L__BB6_4:
	setp.ge.s32 	%p97, %r566, %r1;
	@%p97 bra 	$L__BB6_26;
	not.b32 	%r332, %r566;
	add.s32 	%r7, %r332, %r1;
	and.b32  	%r333, %r7, 768;
	setp.eq.s32 	%p98, %r333, 768;
	@%p98 bra 	$L__BB6_11;
	cvt.u64.u32 	%rd229, %r566;
	add.s64 	%rd240, %rd192, %rd229;
	mul.wide.u32 	%rd230, %r566, 4;
	add.s64 	%rd239, %rd1, %rd230;
	shr.u32 	%r334, %r7, 8;
	add.s32 	%r335, %r334, 1;
	and.b32  	%r336, %r335, 3;
	neg.s32 	%r562, %r336;
$L__BB6_7:
	.pragma "nounroll";
	mov.u64 	%rd9, %rd249;
	mov.u32 	%r11, %r574;
	ld.global.u32 	%r12, [%rd239];
	setp.lt.s32 	%p99, %r11, %r12;
	mov.u64 	%rd249, %rd240;
	mov.u32 	%r574, %r12;
	@%p99 bra 	$L__BB6_10;
	setp.lt.s32 	%p100, %r12, %r11;
	mov.u64 	%rd249, %rd9;
	mov.u32 	%r574, %r11;
	@%p100 bra 	$L__BB6_10;
	setp.lt.s64 	%p101, %rd9, %rd240;
	min.s64 	%rd249, %rd9, %rd240;
	selp.b32 	%r574, %r11, %r12, %p101;
$L__BB6_10:
	add.s32 	%r566, %r566, 256;
	add.s64 	%rd240, %rd240, 256;
	add.s64 	%rd239, %rd239, 1024;
	add.s32 	%r562, %r562, 1;
	setp.ne.s32 	%p102, %r562, 0;
	@%p102 bra 	$L__BB6_7;
$L__BB6_11:
	setp.lt.u32 	%p103, %r7, 768;
	@%p103 bra 	$L__BB6_26;
	add.s32 	%r569, %r566, 512;
$L__BB6_13:
	mov.u32 	%r21, %r569;
	add.s32 	%r337, %r21, -512;
	cvt.s64.s32 	%rd231, %r337;
	mul.wide.s32 	%rd232, %r337, 4;
	add.s64 	%rd17, %rd1, %rd232;
	add.s64 	%rd18, %rd192, %rd231;
	ld.global.u32 	%r23, [%rd17];
	setp.lt.s32 	%p104, %r574, %r23;
	mov.u64 	%rd246, %rd18;
	mov.u32 	%r571, %r23;
	@%p104 bra 	$L__BB6_16;
	setp.lt.s32 	%p105, %r23, %r574;
	mov.u64 	%rd246, %rd249;
	mov.u32 	%r571, %r574;
	@%p105 bra 	$L__BB6_16;
	setp.lt.s64 	%p106, %rd249, %rd18;
	min.s64 	%rd246, %rd249, %rd18;
	selp.b32 	%r571, %r574, %r23, %p106;
$L__BB6_16:
	add.s32 	%r338, %r21, -256;
	cvt.s64.s32 	%rd233, %r338;
	add.s64 	%rd21, %rd192, %rd233;
	ld.global.u32 	%r26, [%rd17+1024];
	setp.lt.s32 	%p107, %r571, %r26;
	mov.u64 	%rd247, %rd21;
	mov.u32 	%r572, %r26;
	@%p107 bra 	$L__BB6_19;
	setp.lt.s32 	%p108, %r26, %r571;
	mov.u64 	%rd247, %rd246;
	mov.u32 	%r572, %r571;
	@%p108 bra 	$L__BB6_19;
	setp.lt.s64 	%p109, %rd246, %rd21;
	min.s64 	%rd247, %rd246, %rd21;
	selp.b32 	%r572, %r571, %r26, %p109;
$L__BB6_19:
	cvt.s64.s32 	%rd234, %r21;
	add.s64 	%rd24, %rd192, %rd234;
	ld.global.u32 	%r29, [%rd17+2048];
	setp.lt.s32 	%p110, %r572, %r29;
	mov.u64 	%rd248, %rd24;
	mov.u32 	%r573, %r29;
	@%p110 bra 	$L__BB6_22;
	setp.lt.s32 	%p111, %r29, %r572;
	mov.u64 	%rd248, %rd247;
	mov.u32 	%r573, %r572;
	@%p111 bra 	$L__BB6_22;
	setp.lt.s64 	%p112, %rd247, %rd24;
	min.s64 	%rd248, %rd247, %rd24;
	selp.b32 	%r573, %r572, %r29, %p112;
$L__BB6_22:
	add.s32 	%r339, %r21, 256;
	cvt.s64.s32 	%rd235, %r339;
	add.s64 	%rd27, %rd192, %rd235;
	ld.global.u32 	%r32, [%rd17+3072];
	setp.lt.s32 	%p113, %r573, %r32;
	mov.u64 	%rd249, %rd27;
	mov.u32 	%r574, %r32;
	@%p113 bra 	$L__BB6_25;
	setp.lt.s32 	%p114, %r32, %r573;
	mov.u64 	%rd249, %rd248;
	mov.u32 	%r574, %r573;
	@%p114 bra 	$L__BB6_25;
	setp.lt.s64 	%p115, %rd248, %rd27;
	min.s64 	%rd249, %rd248, %rd27;
	selp.b32 	%r574, %r573, %r32, %p115;
$L__BB6_25:
	add.s32 	%r569, %r21, 1024;
	add.s32 	%r340, %r21, 512;
	setp.lt.s32 	%p116, %r340, %r1;
	@%p116 bra 	$L__BB6_13;
$L__BB6_26:
	setp.lt.s32 	%p117, %r1, 256;
	@%p117 bra 	$L__BB6_71;
	// begin inline asm
	mov.u32 %r454, %laneid;
	// end inline asm
	mov.b32 	%r472, 1;
	mov.b32 	%r473, 31;
	mov.b32 	%r474, -1;
	// begin inline asm
	shfl.sync.down.b32 %r455, %r574, %r472, %r473, %r474;
	// end inline asm
	// begin inline asm
	shfl.sync.down.b32 %r460, %r461, %r472, %r473, %r474;
	// end inline asm
	mov.b64 	{%r466, %r471}, %rd249;
	// begin inline asm
	shfl.sync.down.b32 %r465, %r466, %r472, %r473, %r474;
	// end inline asm
	// begin inline asm
	shfl.sync.down.b32 %r470, %r471, %r472, %r473, %r474;
	// end inline asm
	mov.b64 	%rd31, {%r465, %r470};
	setp.gt.s32 	%p169, %r454, 30;
	mov.u64 	%rd251, %rd249;
	mov.u32 	%r576, %r574;
	@%p169 bra 	$L__BB6_31;
	setp.lt.s32 	%p170, %r574, %r455;
	mov.u64 	%rd251, %rd31;
	mov.u32 	%r576, %r455;
	@%p170 bra 	$L__BB6_31;
	setp.lt.s32 	%p171, %r455, %r574;
	mov.u64 	%rd251, %rd249;
	mov.u32 	%r576, %r574;
	@%p171 bra 	$L__BB6_31;
	setp.lt.s64 	%p172, %rd249, %rd31;
	min.s64 	%rd251, %rd249, %rd31;
	selp.b32 	%r576, %r574, %r455, %p172;
$L__BB6_31:
	mov.b32 	%r492, 2;
	mov.b32 	%r493, 31;
	mov.b32 	%r494, -1;
	// begin inline asm
	shfl.sync.down.b32 %r475, %r576, %r492, %r493, %r494;
	// end inline asm
	// begin inline asm
	shfl.sync.down.b32 %r480, %r481, %r492, %r493, %r494;
	// end inline asm
	mov.b64 	{%r486, %r491}, %rd251;
	// begin inline asm
	shfl.sync.down.b32 %r485, %r486, %r492, %r493, %r494;
	// end inline asm
	// begin inline asm
	shfl.sync.down.b32 %r490, %r491, %r492, %r493, %r494;
	// end inline asm
	mov.b64 	%rd34, {%r485, %r490};
	setp.gt.s32 	%p173, %r454, 29;
	mov.u64 	%rd252, %rd251;
	mov.u32 	%r577, %r576;
	@%p173 bra 	$L__BB6_35;
	setp.lt.s32 	%p174, %r576, %r475;
	mov.u64 	%rd252, %rd34;
	mov.u32 	%r577, %r475;
	@%p174 bra 	$L__BB6_35;
	setp.lt.s32 	%p175, %r475, %r576;
	mov.u64 	%rd252, %rd251;
	mov.u32 	%r577, %r576;
	@%p175 bra 	$L__BB6_35;
	setp.lt.s64 	%p176, %rd251, %rd34;
	min.s64 	%rd252, %rd251, %rd34;
	selp.b32 	%r577, %r576, %r475, %p176;
$L__BB6_35:
	mov.b32 	%r512, 4;
	mov.b32 	%r513, 31;
	mov.b32 	%r514, -1;
	// begin inline asm
	shfl.sync.down.b32 %r495, %r577, %r512, %r513, %r514;
	// end inline asm
	// begin inline asm
	shfl.sync.down.b32 %r500, %r501, %r512, %r513, %r514;
	// end inline asm
	mov.b64 	{%r506, %r511}, %rd252;
	// begin inline asm
	shfl.sync.down.b32 %r505, %r506, %r512, %r513, %r514;
	// end inline asm
	// begin inline asm
	shfl.sync.down.b32 %r510, %r511, %r512, %r513, %r514;
	// end inline asm
	mov.b64 	%rd37, {%r505, %r510};
	setp.gt.s32 	%p177, %r454, 27;
	mov.u64 	%rd253, %rd252;
	mov.u32 	%r578, %r577;
	@%p177 bra 	$L__BB6_39;
	setp.lt.s32 	%p178, %r577, %r495;
	mov.u64 	%rd253, %rd37;
	mov.u32 	%r578, %r495;
	@%p178 bra 	$L__BB6_39;
	setp.lt.s32 	%p179, %r495, %r577;
	mov.u64 	%rd253, %rd252;
	mov.u32 	%r578, %r577;
	@%p179 bra 	$L__BB6_39;
	setp.lt.s64 	%p180, %rd252, %rd37;
	min.s64 	%rd253, %rd252, %rd37;
	selp.b32 	%r578, %r577, %r495, %p180;
$L__BB6_39:
	mov.b32 	%r532, 8;
	mov.b32 	%r533, 31;
	mov.b32 	%r534, -1;
	// begin inline asm
	shfl.sync.down.b32 %r515, %r578, %r532, %r533, %r534;
	// end inline asm
	// begin inline asm
	shfl.sync.down.b32 %r520, %r521, %r532, %r533, %r534;
	// end inline asm
	mov.b64 	{%r526, %r531}, %rd253;
	// begin inline asm
	shfl.sync.down.b32 %r525, %r526, %r532, %r533, %r534;
	// end inline asm
	// begin inline asm
	shfl.sync.down.b32 %r530, %r531, %r532, %r533, %r534;
	// end inline asm
	mov.b64 	%rd40, {%r525, %r530};
	setp.gt.s32 	%p181, %r454, 23;
	mov.u64 	%rd254, %rd253;
	mov.u32 	%r579, %r578;
	@%p181 bra 	$L__BB6_43;
	setp.lt.s32 	%p182, %r578, %r515;
	mov.u64 	%rd254, %rd40;
	mov.u32 	%r579, %r515;
	@%p182 bra 	$L__BB6_43;
	setp.lt.s32 	%p183, %r515, %r578;
	mov.u64 	%rd254, %rd253;
	mov.u32 	%r579, %r578;
	@%p183 bra 	$L__BB6_43;
	setp.lt.s64 	%p184, %rd253, %rd40;
	min.s64 	%rd254, %rd253, %rd40;
	selp.b32 	%r579, %r578, %r515, %p184;
$L__BB6_43:
	mov.b32 	%r552, 16;
	mov.b32 	%r553, 31;
	mov.b32 	%r554, -1;
	// begin inline asm
	shfl.sync.down.b32 %r535, %r579, %r552, %r553, %r554;
	// end inline asm
	// begin inline asm
	shfl.sync.down.b32 %r540, %r541, %r552, %r553, %r554;
	// end inline asm
	mov.b64 	{%r546, %r551}, %rd254;
	// begin inline asm
	shfl.sync.down.b32 %r545, %r546, %r552, %r553, %r554;
	// end inline asm
	// begin inline asm
	shfl.sync.down.b32 %r550, %r551, %r552, %r553, %r554;
	// end inline asm
	mov.b64 	%rd43, {%r545, %r550};
	setp.gt.s32 	%p185, %r454, 15;
	mov.u64 	%rd306, %rd254;
	mov.u32 	%r631, %r579;
	@%p185 bra 	$L__BB6_47;
	setp.lt.s32 	%p186, %r579, %r535;
	mov.u64 	%rd306, %rd43;
	mov.u32 	%r631, %r535;
	@%p186 bra 	$L__BB6_47;
	setp.lt.s32 	%p187, %r535, %r579;
	mov.u64 	%rd306, %rd254;
	mov.u32 	%r631, %r579;
	@%p187 bra 	$L__BB6_47;
	setp.lt.s64 	%p188, %rd254, %rd43;
	min.s64 	%rd306, %rd254, %rd43;
	selp.b32 	%r631, %r579, %r535, %p188;
$L__BB6_47:
	setp.ne.s32 	%p189, %r454, 0;
	@%p189 bra 	$L__BB6_49;
	shr.u32 	%r555, %r2, 1;
	and.b32  	%r556, %r555, 496;
	mov.u32 	%r557, _ZN6thrust24THRUST_300001_SM_1000_NS8cuda_cub4core6detail5shmemE;
	add.s32 	%r558, %r557, %r556;
	st.shared.u32 	[%r558+8], %r631;
	st.shared.u64 	[%r558+16], %rd306;
$L__BB6_49:
	bar.sync 	0;
	setp.ne.s32 	%p190, %r2, 0;
	@%p190 bra 	$L__BB6_204;
	ld.shared.u32 	%r53, [_ZN6thrust24THRUST_300001_SM_1000_NS8cuda_cub4core6detail5shmemE+24];
	ld.shared.u64 	%rd46, [_ZN6thrust24THRUST_300001_SM_1000_NS8cuda_cub4core6detail5shmemE+32];
	setp.lt.s32 	%p191, %r631, %r53;
	mov.u64 	%rd256, %rd46;
	mov.u32 	%r581, %r53;
	@%p191 bra 	$L__BB6_53;
	setp.lt.s32 	%p192, %r53, %r631;
	mov.u64 	%rd256, %rd306;
	mov.u32 	%r581, %r631;
	@%p192 bra 	$L__BB6_53;
	setp.lt.s64 	%p193, %rd306, %rd46;
	min.s64 	%rd256, %rd306, %rd46;
	selp.b32 	%r581, %r631, %r53, %p193;
$L__BB6_53:
	ld.shared.u32 	%r56, [_ZN6thrust24THRUST_300001_SM_1000_NS8cuda_cub4core6detail5shmemE+40];
	ld.shared.u64 	%rd49, [_ZN6thrust24THRUST_300001_SM_1000_NS8cuda_cub4core6detail5shmemE+48];
	setp.lt.s32 	%p194, %r581, %r56;
	mov.u64 	%rd257, %rd49;
	mov.u32 	%r582, %r56;
	@%p194 bra 	$L__BB6_56;
	setp.lt.s32 	%p195, %r56, %r581;
	mov.u64 	%rd257, %rd256;
	mov.u32 	%r582, %r581;
	@%p195 bra 	$L__BB6_56;
	setp.lt.s64 	%p196, %rd256, %rd49;
	min.s64 	%rd257, %rd256, %rd49;
	selp.b32 	%r582, %r581, %r56, %p196;
$L__BB6_56:
	ld.shared.u32 	%r59, [_ZN6thrust24THRUST_300001_SM_1000_NS8cuda_cub4core6detail5shmemE+56];
	ld.shared.u64 	%rd52, [_ZN6thrust24THRUST_300001_SM_1000_NS8cuda_cub4core6detail5shmemE+64];
	setp.lt.s32 	%p197, %r582, %r59;
	mov.u64 	%rd258, %rd52;
	mov.u32 	%r583, %r59;
	@%p197 bra 	$L__BB6_59;
	setp.lt.s32 	%p198, %r59, %r582;
	mov.u64 	%rd258, %rd257;
	mov.u32 	%r583, %r582;
	@%p198 bra 	$L__BB6_59;
	setp.lt.s64 	%p199, %rd257, %rd52;
	min.s64 	%rd258, %rd257, %rd52;
	selp.b32 	%r583, %r582, %r59, %p199;
$L__BB6_59:
	ld.shared.u32 	%r62, [_ZN6thrust24THRUST_300001_SM_1000_NS8cuda_cub4core6detail5shmemE+72];
	ld.shared.u64 	%rd55, [_ZN6thrust24THRUST_300001_SM_1000_NS8cuda_cub4core6detail5shmemE+80];
	setp.lt.s32 	%p200, %r583, %r62;
	mov.u64 	%rd259, %rd55;
	mov.u32 	%r584, %r62;
	@%p200 bra 	$L__BB6_62;
	setp.lt.s32 	%p201, %r62, %r583;
	mov.u64 	%rd259, %rd258;
	mov.u32 	%r584, %r583;
	@%p201 bra 	$L__BB6_62;
	setp.lt.s64 	%p202, %rd258, %rd55;
	min.s64 	%rd259, %rd258, %rd55;
	selp.b32 	%r584, %r583, %r62, %p202;
$L__BB6_62:
	ld.shared.u32 	%r65, [_ZN6thrust24THRUST_300001_SM_1000_NS8cuda_cub4core6detail5shmemE+88];
	ld.shared.u64 	%rd58, [_ZN6thrust24THRUST_300001_SM_1000_NS8cuda_cub4core6detail5shmemE+96];
	setp.lt.s32 	%p203, %r584, %r65;
	mov.u64 	%rd260, %rd58;
	mov.u32 	%r585, %r65;
	@%p203 bra 	$L__BB6_65;
	setp.lt.s32 	%p204, %r65, %r584;
	mov.u64 	%rd260, %rd259;
	mov.u32 	%r585, %r584;
	@%p204 bra 	$L__BB6_65;
	setp.lt.s64 	%p205, %rd259, %rd58;
	min.s64 	%rd260, %rd259, %rd58;
	selp.b32 	%r585, %r584, %r65, %p205;
$L__BB6_65:
	ld.shared.u32 	%r68, [_ZN6thrust24THRUST_300001_SM_1000_NS8cuda_cub4core6detail5shmemE+104];
	ld.shared.u64 	%rd61, [_ZN6thrust24THRUST_300001_SM_1000_NS8cuda_cub4core6detail5shmemE+112];
	setp.lt.s32 	%p206, %r585, %r68;
	mov.u64 	%rd261, %rd61;
	mov.u32 	%r586, %r68;
	@%p206 bra 	$L__BB6_68;
	setp.lt.s32 	%p207, %r68, %r585;
	mov.u64 	%rd261, %rd260;
	mov.u32 	%r586, %r585;
	@%p207 bra 	$L__BB6_68;
	setp.lt.s64 	%p208, %rd260, %rd61;
	min.s64 	%rd261, %rd260, %rd61;
	selp.b32 	%r586, %r585, %r68, %p208;
$L__BB6_68:
	ld.shared.u32 	%r71, [_ZN6thrust24THRUST_300001_SM_1000_NS8cuda_cub4core6detail5shmemE+120];
	ld.shared.u64 	%rd64, [_ZN6thrust24THRUST_300001_SM_1000_NS8cuda_cub4core6detail5shmemE+128];
	setp.lt.s32 	%p209, %r586, %r71;
	mov.u32 	%r631, %r71;
	mov.u64 	%rd306, %rd64;
	@%p209 bra 	$L__BB6_204;
	setp.lt.s32 	%p210, %r71, %r586;
	mov.u32 	%r631, %r586;
	mov.u64 	%rd306, %rd261;
	@%p210 bra 	$L__BB6_204;
	setp.lt.s64 	%p211, %rd261, %rd64;
	min.s64 	%rd306, %rd261, %rd64;
	selp.b32 	%r631, %r586, %r71, %p211;
	bra.uni 	$L__BB6_204;
$L__BB6_71:
	// begin inline asm
	mov.u32 %r341, %laneid;
	// end inline asm
	and.b32  	%r362, %r2, 992;
	add.s32 	%r363, %r362, 32;
	setp.gt.s32 	%p118, %r363, %r1;
	not.b32 	%r364, %r362;
	add.s32 	%r365, %r1, %r364;
	selp.b32 	%r360, %r365, 31, %p118;
	mov.b32 	%r359, 1;
	mov.b32 	%r361, -1;
	// begin inline asm
	shfl.sync.down.b32 %r342, %r574, %r359, %r360, %r361;
	// end inline asm
	// begin inline asm
	shfl.sync.down.b32 %r347, %r348, %r359, %r360, %r361;
	// end inline asm
	mov.b64 	{%r353, %r358}, %rd249;
	// begin inline asm
	shfl.sync.down.b32 %r352, %r353, %r359, %r360, %r361;
	// end inline asm
	// begin inline asm
	shfl.sync.down.b32 %r357, %r358, %r359, %r360, %r361;
	// end inline asm
	mov.b64 	%rd66, {%r352, %r357};
	setp.ge.s32 	%p119, %r341, %r360;
	mov.u32 	%r587, %r574;
	mov.u64 	%rd262, %rd249;
	@%p119 bra 	$L__BB6_75;
	setp.lt.s32 	%p120, %r574, %r342;
	mov.u32 	%r587, %r342;
	mov.u64 	%rd262, %rd66;
	@%p120 bra 	$L__BB6_75;
	setp.lt.s32 	%p121, %r342, %r574;
	mov.u32 	%r587, %r574;
	mov.u64 	%rd262, %rd249;
	@%p121 bra 	$L__BB6_75;
	setp.lt.s64 	%p122, %rd249, %rd66;
	selp.b32 	%r587, %r574, %r342, %p122;
	min.s64 	%rd262, %rd249, %rd66;
$L__BB6_75:
	mov.b32 	%r383, 2;
	mov.b32 	%r385, -1;
	// begin inline asm
	shfl.sync.down.b32 %r366, %r587, %r383, %r360, %r385;
	// end inline asm
	// begin inline asm
	shfl.sync.down.b32 %r371, %r372, %r383, %r360, %r385;
	// end inline asm
	mov.b64 	{%r377, %r382}, %rd262;
	// begin inline asm
	shfl.sync.down.b32 %r376, %r377, %r383, %r360, %r385;
	// end inline asm
	// begin inline asm
	shfl.sync.down.b32 %r381, %r382, %r383, %r360, %r385;
	// end inline asm
	mov.b64 	%rd69, {%r376, %r381};
	add.s32 	%r386, %r341, 2;
	setp.gt.s32 	%p123, %r386, %r360;
	mov.u32 	%r588, %r587;
	mov.u64 	%rd263, %rd262;
	@%p123 bra 	$L__BB6_79;
	setp.lt.s32 	%p124, %r587, %r366;
	mov.u32 	%r588, %r366;
	mov.u64 	%rd263, %rd69;
	@%p124 bra 	$L__BB6_79;
	setp.lt.s32 	%p125, %r366, %r587;
	mov.u32 	%r588, %r587;
	mov.u64 	%rd263, %rd262;
	@%p125 bra 	$L__BB6_79;
	setp.lt.s64 	%p126, %rd262, %rd69;
	selp.b32 	%r588, %r587, %r366, %p126;
	min.s64 	%rd263, %rd262, %rd69;
$L__BB6_79:
	mov.b32 	%r404, 4;
	mov.b32 	%r406, -1;
	// begin inline asm
	shfl.sync.down.b32 %r387, %r588, %r404, %r360, %r406;
	// end inline asm
	// begin inline asm
	shfl.sync.down.b32 %r392, %r393, %r404, %r360, %r406;
	// end inline asm
	mov.b64 	{%r398, %r403}, %rd263;
	// begin inline asm
	shfl.sync.down.b32 %r397, %r398, %r404, %r360, %r406;
	// end inline asm
	// begin inline asm
	shfl.sync.down.b32 %r402, %r403, %r404, %r360, %r406;
	// end inline asm
	mov.b64 	%rd72, {%r397, %r402};
	add.s32 	%r407, %r341, 4;
	setp.gt.s32 	%p127, %r407, %r360;
	mov.u32 	%r589, %r588;
	mov.u64 	%rd264, %rd263;
	@%p127 bra 	$L__BB6_83;
	setp.lt.s32 	%p128, %r588, %r387;
	mov.u32 	%r589, %r387;
	mov.u64 	%rd264, %rd72;
	@%p128 bra 	$L__BB6_83;
	setp.lt.s32 	%p129, %r387, %r588;
	mov.u32 	%r589, %r588;
	mov.u64 	%rd264, %rd263;
	@%p129 bra 	$L__BB6_83;
	setp.lt.s64 	%p130, %rd263, %rd72;
	selp.b32 	%r589, %r588, %r387, %p130;
	min.s64 	%rd264, %rd263, %rd72;
$L__BB6_83:
	mov.b32 	%r425, 8;
	mov.b32 	%r427, -1;
	// begin inline asm
	shfl.sync.down.b32 %r408, %r589, %r425, %r360, %r427;
	// end inline asm
	// begin inline asm
	shfl.sync.down.b32 %r413, %r414, %r425, %r360, %r427;
	// end inline asm
	mov.b64 	{%r419, %r424}, %rd264;
	// begin inline asm
	shfl.sync.down.b32 %r418, %r419, %r425, %r360, %r427;
	// end inline asm
	// begin inline asm
	shfl.sync.down.b32 %r423, %r424, %r425, %r360, %r427;
	// end inline asm
	mov.b64 	%rd75, {%r418, %r423};
	add.s32 	%r428, %r341, 8;
	setp.gt.s32 	%p131, %r428, %r360;
	mov.u32 	%r590, %r589;
	mov.u64 	%rd265, %rd264;
	@%p131 bra 	$L__BB6_87;
	setp.lt.s32 	%p132, %r589, %r408;
	mov.u32 	%r590, %r408;
	mov.u64 	%rd265, %rd75;
	@%p132 bra 	$L__BB6_87;
	setp.lt.s32 	%p133, %r408, %r589;
	mov.u32 	%r590, %r589;
	mov.u64 	%rd265, %rd264;
	@%p133 bra 	$L__BB6_87;
	setp.lt.s64 	%p134, %rd264, %rd75;
	selp.b32 	%r590, %r589, %r408, %p134;
	min.s64 	%rd265, %rd264, %rd75;
$L__BB6_87:
	mov.b32 	%r446, 16;
	mov.b32 	%r448, -1;
	// begin inline asm
	shfl.sync.down.b32 %r429, %r590, %r446, %r360, %r448;
	// end inline asm
	// begin inline asm
	shfl.sync.down.b32 %r434, %r435, %r446, %r360, %r448;
	// end inline asm
	mov.b64 	{%r440, %r445}, %rd265;
	// begin inline asm
	shfl.sync.down.b32 %r439, %r440, %r446, %r360, %r448;
	// end inline asm
	// begin inline asm
	shfl.sync.down.b32 %r444, %r445, %r446, %r360, %r448;
	// end inline asm
	mov.b64 	%rd78, {%r439, %r444};
	add.s32 	%r449, %r341, 16;
	setp.gt.s32 	%p135, %r449, %r360;
	mov.u32 	%r631, %r590;
	mov.u64 	%rd306, %rd265;
	@%p135 bra 	$L__BB6_91;
	setp.lt.s32 	%p136, %r590, %r429;
	mov.u32 	%r631, %r429;
	mov.u64 	%rd306, %rd78;
	@%p136 bra 	$L__BB6_91;
	setp.lt.s32 	%p137, %r429, %r590;
	mov.u32 	%r631, %r590;
	mov.u64 	%rd306, %rd265;
	@%p137 bra 	$L__BB6_91;
	setp.lt.s64 	%p138, %rd265, %rd78;
	selp.b32 	%r631, %r590, %r429, %p138;
	min.s64 	%rd306, %rd265, %rd78;
$L__BB6_91:
	setp.ne.s32 	%p139, %r341, 0;
	@%p139 bra 	$L__BB6_93;
	shr.u32 	%r450, %r2, 1;
	and.b32  	%r451, %r450, 496;
	mov.u32 	%r452, _ZN6thrust24THRUST_300001_SM_1000_NS8cuda_cub4core6detail5shmemE;
	add.s32 	%r453, %r452, %r451;
	st.shared.u32 	[%r453+8], %r631;
	st.shared.u64 	[%r453+16], %rd306;
$L__BB6_93:
	bar.sync 	0;
	setp.ne.s32 	%p140, %r2, 0;
	@%p140 bra 	$L__BB6_204;
	setp.lt.s32 	%p141, %r1, 33;
	mov.u32 	%r592, %r631;
	mov.u64 	%rd267, %rd306;
	@%p141 bra 	$L__BB6_98;
	ld.shared.u32 	%r90, [_ZN6thrust24THRUST_300001_SM_1000_NS8cuda_cub4core6detail5shmemE+24];
	ld.shared.u64 	%rd81, [_ZN6thrust24THRUST_300001_SM_1000_NS8cuda_cub4core6detail5shmemE+32];
	setp.lt.s32 	%p142, %r631, %r90;
	mov.u32 	%r592, %r90;
	mov.u64 	%rd267, %rd81;
	@%p142 bra 	$L__BB6_98;
	setp.lt.s32 	%p143, %r90, %r631;
	mov.u32 	%r592, %r631;
	mov.u64 	%rd267, %rd306;
	@%p143 bra 	$L__BB6_98;
	setp.lt.s64 	%p144, %rd306, %rd81;
	selp.b32 	%r592, %r631, %r90, %p144;
	min.s64 	%rd267, %rd306, %rd81;
$L__BB6_98:
	setp.lt.s32 	%p145, %r1, 65;
	mov.u32 	%r593, %r592;
	mov.u64 	%rd268, %rd267;
	@%p145 bra 	$L__BB6_102;
	ld.shared.u32 	%r93, [_ZN6thrust24THRUST_300001_SM_1000_NS8cuda_cub4core6detail5shmemE+40];
	ld.shared.u64 	%rd84, [_ZN6thrust24THRUST_300001_SM_1000_NS8cuda_cub4core6detail5shmemE+48];
	setp.lt.s32 	%p146, %r592, %r93;
	mov.u32 	%r593, %r93;
	mov.u64 	%rd268, %rd84;
	@%p146 bra 	$L__BB6_102;
	setp.lt.s32 	%p147, %r93, %r592;
	mov.u32 	%r593, %r592;
	mov.u64 	%rd268, %rd267;
	@%p147 bra 	$L__BB6_102;
	setp.lt.s64 	%p148, %rd267, %rd84;
	selp.b32 	%r593, %r592, %r93, %p148;
	min.s64 	%rd268, %rd267, %rd84;
$L__BB6_102:
	setp.lt.s32 	%p149, %r1, 97;
	mov.u32 	%r594, %r593;
	mov.u64 	%rd269, %rd268;
	@%p149 bra 	$L__BB6_106;
	ld.shared.u32 	%r96, [_ZN6thrust24THRUST_300001_SM_1000_NS8cuda_cub4core6detail5shmemE+56];
	ld.shared.u64 	%rd87, [_ZN6thrust24THRUST_300001_SM_1000_NS8cuda_cub4core6detail5shmemE+64];
	setp.lt.s32 	%p150, %r593, %r96;
	mov.u32 	%r594, %r96;
	mov.u64 	%rd269, %rd87;
	@%p150 bra 	$L__BB6_106;
	setp.lt.s32 	%p151, %r96, %r593;
	mov.u32 	%r594, %r593;
	mov.u64 	%rd269, %rd268;
	@%p151 bra 	$L__BB6_106;
	setp.lt.s64 	%p152, %rd268, %rd87;
	selp.b32 	%r594, %r593, %r96, %p152;
	min.s64 	%rd269, %rd268, %rd87;
$L__BB6_106:
	setp.lt.s32 	%p153, %r1, 129;
	mov.u32 	%r595, %r594;
	mov.u64 	%rd270, %rd269;
	@%p153 bra 	$L__BB6_110;
	ld.shared.u32 	%r99, [_ZN6thrust24THRUST_300001_SM_1000_NS8cuda_cub4core6detail5shmemE+72];
	ld.shared.u64 	%rd90, [_ZN6thrust24THRUST_300001_SM_1000_NS8cuda_cub4core6detail5shmemE+80];
	setp.lt.s32 	%p154, %r594, %r99;
	mov.u32 	%r595, %r99;
	mov.u64 	%rd270, %rd90;
	@%p154 bra 	$L__BB6_110;
	setp.lt.s32 	%p155, %r99, %r594;
	mov.u32 	%r595, %r594;
	mov.u64 	%rd270, %rd269;
	@%p155 bra 	$L__BB6_110;
	setp.lt.s64 	%p156, %rd269, %rd90;
	selp.b32 	%r595, %r594, %r99, %p156;
	min.s64 	%rd270, %rd269, %rd90;
$L__BB6_110:
	setp.lt.s32 	%p157, %r1, 161;
	mov.u32 	%r596, %r595;
	mov.u64 	%rd271, %rd270;
	@%p157 bra 	$L__BB6_114;
	ld.shared.u32 	%r102, [_ZN6thrust24THRUST_300001_SM_1000_NS8cuda_cub4core6detail5shmemE+88];
	ld.shared.u64 	%rd93, [_ZN6thrust24THRUST_300001_SM_1000_NS8cuda_cub4core6detail5shmemE+96];
	setp.lt.s32 	%p158, %r595, %r102;
	mov.u32 	%r596, %r102;
	mov.u64 	%rd271, %rd93;
	@%p158 bra 	$L__BB6_114;
	setp.lt.s32 	%p159, %r102, %r595;
	mov.u32 	%r596, %r595;
	mov.u64 	%rd271, %rd270;
	@%p159 bra 	$L__BB6_114;
	setp.lt.s64 	%p160, %rd270, %rd93;
	selp.b32 	%r596, %r595, %r102, %p160;
	min.s64 	%rd271, %rd270, %rd93;
$L__BB6_114:
	setp.lt.s32 	%p161, %r1, 193;
	mov.u32 	%r597, %r596;
	mov.u64 	%rd272, %rd271;
	@%p161 bra 	$L__BB6_118;
	ld.shared.u32 	%r105, [_ZN6thrust24THRUST_300001_SM_1000_NS8cuda_cub4core6detail5shmemE+104];
	ld.shared.u64 	%rd96, [_ZN6thrust24THRUST_300001_SM_1000_NS8cuda_cub4core6detail5shmemE+112];
	setp.lt.s32 	%p162, %r596, %r105;
	mov.u32 	%r597, %r105;
	mov.u64 	%rd272, %rd96;
	@%p162 bra 	$L__BB6_118;
	setp.lt.s32 	%p163, %r105, %r596;
	mov.u32 	%r597, %r596;
	mov.u64 	%rd272, %rd271;
	@%p163 bra 	$L__BB6_118;
	setp.lt.s64 	%p164, %rd271, %rd96;
	selp.b32 	%r597, %r596, %r105, %p164;
	min.s64 	%rd272, %rd271, %rd96;
$L__BB6_118:
	setp.lt.s32 	%p165, %r1, 225;
	mov.u32 	%r631, %r597;
	mov.u64 	%rd306, %rd272;
	@%p165 bra 	$L__BB6_204;
	ld.shared.u32 	%r108, [_ZN6thrust24THRUST_300001_SM_1000_NS8cuda_cub4core6detail5shmemE+120];
	ld.shared.u64 	%rd99, [_ZN6thrust24THRUST_300001_SM_1000_NS8cuda_cub4core6detail5shmemE+128];
	setp.lt.s32 	%p166, %r597, %r108;
	mov.u32 	%r631, %r108;
	mov.u64 	%rd306, %rd99;
	@%p166 bra 	$L__BB6_204;
	setp.lt.s32 	%p167, %r108, %r597;
	mov.u32 	%r631, %r597;
	mov.u64 	%rd306, %rd272;
	@%p167 bra 	$L__BB6_204;
	setp.lt.s64 	%p168, %rd272, %rd99;
	selp.b32 	%r631, %r597, %r108, %p168;
	min.s64 	%rd306, %rd272, %rd99;
	bra.uni 	$L__BB6_204;
$L__BB6_122:
	mov.u32 	%r110, %tid.x;
	cvt.u64.u32 	%rd101, %r110;
	mul.wide.u32 	%rd195, %r110, 4;
	add.s64 	%rd102, %rd1, %rd195;
	ld.global.u32 	%r200, [%rd102];
	add.s32 	%r201, %r110, 256;
	cvt.u64.u32 	%rd196, %r201;
	ld.global.u32 	%r202, [%rd102+1024];
	add.s32 	%r203, %r110, 512;
	cvt.u64.u32 	%rd197, %r203;
	ld.global.u32 	%r204, [%rd102+2048];
	add.s32 	%r205, %r110, 768;
	cvt.u64.u32 	%rd198, %r205;
	ld.global.u32 	%r206, [%rd102+3072];
	or.b32  	%r207, %r110, 1024;
	cvt.u64.u32 	%rd103, %r207;
	add.s64 	%rd293, %rd192, %rd103;
	ld.global.u32 	%r618, [%rd102+4096];
	setp.lt.s32 	%p3, %r200, %r202;
	max.s32 	%r208, %r200, %r202;
	selp.b64 	%rd199, %rd196, %rd101, %p3;
	setp.lt.s32 	%p4, %r208, %r204;
	max.s32 	%r209, %r208, %r204;
	selp.b64 	%rd200, %rd197, %rd199, %p4;
	setp.lt.s32 	%p5, %r209, %r206;
	max.s32 	%r112, %r209, %r206;
	selp.b64 	%rd105, %rd198, %rd200, %p5;
	setp.lt.s32 	%p6, %r112, %r618;
	@%p6 bra 	$L__BB6_124;
	setp.lt.s32 	%p7, %r618, %r112;
	setp.lt.u64 	%p8, %rd105, %rd103;
	or.pred  	%p9, %p7, %p8;
	selp.b32 	%r618, %r112, %r618, %p9;
	add.s64 	%rd201, %rd192, %rd105;
	selp.b64 	%rd293, %rd201, %rd293, %p9;
$L__BB6_124:
	setp.lt.u64 	%p10, %rd194, 2560;
	mov.b64 	%rd282, 1280;
	@%p10 bra 	$L__BB6_137;
	mov.b64 	%rd274, 1280;
	mov.u32 	%r599, %r618;
$L__BB6_126:
	add.s64 	%rd204, %rd274, %rd101;
	shl.b64 	%rd205, %rd274, 2;
	add.s64 	%rd206, %rd102, %rd205;
	add.s64 	%rd110, %rd204, %rd192;
	ld.global.u32 	%r600, [%rd206];
	ld.global.u32 	%r601, [%rd206+1024];
	add.s64 	%rd278, %rd110, 512;
	ld.global.u32 	%r602, [%rd206+2048];
	add.s64 	%rd279, %rd110, 768;
	ld.global.u32 	%r603, [%rd206+3072];
	ld.global.u32 	%r618, [%rd206+4096];
	setp.lt.s32 	%p11, %r599, %r600;
	mov.u64 	%rd276, %rd110;
	@%p11 bra 	$L__BB6_128;
	setp.lt.s32 	%p12, %r600, %r599;
	setp.lt.s64 	%p13, %rd293, %rd110;
	or.pred  	%p14, %p12, %p13;
	selp.b32 	%r600, %r599, %r600, %p14;
	selp.b64 	%rd276, %rd293, %rd110, %p14;
$L__BB6_128:
	add.s64 	%rd277, %rd110, 256;
	setp.lt.s32 	%p15, %r600, %r601;
	@%p15 bra 	$L__BB6_130;
	setp.lt.s32 	%p16, %r601, %r600;
	setp.lt.s64 	%p17, %rd276, %rd277;
	or.pred  	%p18, %p16, %p17;
	selp.b32 	%r601, %r600, %r601, %p18;
	selp.b64 	%rd277, %rd276, %rd277, %p18;
$L__BB6_130:
	setp.lt.s32 	%p19, %r601, %r602;
	@%p19 bra 	$L__BB6_132;
	setp.lt.s32 	%p20, %r602, %r601;
	setp.lt.s64 	%p21, %rd277, %rd278;
	or.pred  	%p22, %p20, %p21;
	selp.b32 	%r602, %r601, %r602, %p22;
	selp.b64 	%rd278, %rd277, %rd278, %p22;
$L__BB6_132:
	setp.lt.s32 	%p23, %r602, %r603;
	@%p23 bra 	$L__BB6_134;
	setp.lt.s32 	%p24, %r603, %r602;
	setp.lt.s64 	%p25, %rd278, %rd279;
	or.pred  	%p26, %p24, %p25;
	selp.b32 	%r603, %r602, %r603, %p26;
	selp.b64 	%rd279, %rd278, %rd279, %p26;
$L__BB6_134:
	add.s64 	%rd210, %rd204, %rd192;
	add.s64 	%rd293, %rd210, 1024;
	setp.lt.s32 	%p27, %r603, %r618;
	@%p27 bra 	$L__BB6_136;
	setp.lt.s32 	%p28, %r618, %r603;
	setp.lt.s64 	%p29, %rd279, %rd293;
	or.pred  	%p30, %p28, %p29;
	selp.b32 	%r618, %r603, %r618, %p30;
	selp.b64 	%rd293, %rd279, %rd293, %p30;
$L__BB6_136:
	add.s64 	%rd282, %rd274, 1280;
	add.s64 	%rd211, %rd274, 2560;
	setp.le.s64 	%p31, %rd211, %rd194;
	mov.u64 	%rd274, %rd282;
	mov.u32 	%r599, %r618;
	@%p31 bra 	$L__BB6_126;
$L__BB6_137:
	setp.le.s64 	%p32, %rd194, %rd282;
	@%p32 bra 	$L__BB6_160;
	cvt.u32.u64 	%r210, %rd282;
	cvt.u32.u64 	%r211, %rd194;
	sub.s32 	%r132, %r211, %r210;
	setp.ge.s32 	%p33, %r110, %r132;
	@%p33 bra 	$L__BB6_160;
	cvta.to.global.u64 	%rd128, %rd191;
	not.b32 	%r214, %r110;
	add.s32 	%r215, %r214, %r211;
	sub.s32 	%r133, %r215, %r210;
	and.b32  	%r217, %r133, 768;
	setp.eq.s32 	%p34, %r217, 768;
	mov.u32 	%r610, %r110;
	@%p34 bra 	$L__BB6_145;
	add.s64 	%rd213, %rd282, %rd101;
	add.s64 	%rd284, %rd213, %rd192;
	shl.b64 	%rd214, %rd213, 2;
	add.s64 	%rd283, %rd128, %rd214;
	shr.u32 	%r218, %r133, 8;
	add.s32 	%r219, %r218, 1;
	and.b32  	%r220, %r219, 3;
	neg.s32 	%r606, %r220;
	mov.u32 	%r610, %r110;
$L__BB6_141:
	.pragma "nounroll";
	mov.u64 	%rd133, %rd293;
	mov.u32 	%r137, %r618;
	ld.global.u32 	%r138, [%rd283];
	setp.lt.s32 	%p35, %r137, %r138;
	mov.u32 	%r618, %r138;
	mov.u64 	%rd293, %rd284;
	@%p35 bra 	$L__BB6_144;
	setp.lt.s32 	%p36, %r138, %r137;
	mov.u32 	%r618, %r137;
	mov.u64 	%rd293, %rd133;
	@%p36 bra 	$L__BB6_144;
	setp.lt.s64 	%p37, %rd133, %rd284;
	selp.b32 	%r618, %r137, %r138, %p37;
	min.s64 	%rd293, %rd133, %rd284;
$L__BB6_144:
	add.s32 	%r610, %r610, 256;
	add.s64 	%rd284, %rd284, 256;
	add.s64 	%rd283, %rd283, 1024;
	add.s32 	%r606, %r606, 1;
	setp.ne.s32 	%p38, %r606, 0;
	@%p38 bra 	$L__BB6_141;
$L__BB6_145:
	setp.lt.u32 	%p39, %r133, 768;
	@%p39 bra 	$L__BB6_160;
	add.s32 	%r613, %r610, 512;
$L__BB6_147:
	mov.u32 	%r147, %r613;
	add.s32 	%r221, %r147, -512;
	cvt.u64.u32 	%rd215, %r221;
	add.s64 	%rd216, %rd282, %rd215;
	shl.b64 	%rd217, %rd216, 2;
	add.s64 	%rd141, %rd128, %rd217;
	add.s64 	%rd142, %rd216, %rd192;
	ld.global.u32 	%r149, [%rd141];
	setp.lt.s32 	%p40, %r618, %r149;
	mov.u32 	%r615, %r149;
	mov.u64 	%rd290, %rd142;
	@%p40 bra 	$L__BB6_150;
	setp.lt.s32 	%p41, %r149, %r618;
	mov.u32 	%r615, %r618;
	mov.u64 	%rd290, %rd293;
	@%p41 bra 	$L__BB6_150;
	setp.lt.s64 	%p42, %rd293, %rd142;
	selp.b32 	%r615, %r618, %r149, %p42;
	min.s64 	%rd290, %rd293, %rd142;
$L__BB6_150:
	add.s32 	%r222, %r147, -256;
	cvt.u64.u32 	%rd218, %r222;
	add.s64 	%rd219, %rd282, %rd218;
	add.s64 	%rd145, %rd219, %rd192;
	ld.global.u32 	%r152, [%rd141+1024];
	setp.lt.s32 	%p43, %r615, %r152;
	mov.u32 	%r616, %r152;
	mov.u64 	%rd291, %rd145;
	@%p43 bra 	$L__BB6_153;
	setp.lt.s32 	%p44, %r152, %r615;
	mov.u32 	%r616, %r615;
	mov.u64 	%rd291, %rd290;
	@%p44 bra 	$L__BB6_153;
	setp.lt.s64 	%p45, %rd290, %rd145;
	selp.b32 	%r616, %r615, %r152, %p45;
	min.s64 	%rd291, %rd290, %rd145;
$L__BB6_153:
	cvt.u64.u32 	%rd220, %r147;
	add.s64 	%rd221, %rd282, %rd220;
	add.s64 	%rd148, %rd221, %rd192;
	ld.global.u32 	%r155, [%rd141+2048];
	setp.lt.s32 	%p46, %r616, %r155;
	mov.u32 	%r617, %r155;
	mov.u64 	%rd292, %rd148;
	@%p46 bra 	$L__BB6_156;
	setp.lt.s32 	%p47, %r155, %r616;
	mov.u32 	%r617, %r616;
	mov.u64 	%rd292, %rd291;
	@%p47 bra 	$L__BB6_156;
	setp.lt.s64 	%p48, %rd291, %rd148;
	selp.b32 	%r617, %r616, %r155, %p48;
	min.s64 	%rd292, %rd291, %rd148;
$L__BB6_156:
	add.s32 	%r223, %r147, 256;
	cvt.u64.u32 	%rd222, %r223;
	add.s64 	%rd223, %rd282, %rd222;
	add.s64 	%rd151, %rd223, %rd192;
	ld.global.u32 	%r158, [%rd141+3072];
	setp.lt.s32 	%p49, %r617, %r158;
	mov.u32 	%r618, %r158;
	mov.u64 	%rd293, %rd151;
	@%p49 bra 	$L__BB6_159;
	setp.lt.s32 	%p50, %r158, %r617;
	mov.u32 	%r618, %r617;
	mov.u64 	%rd293, %rd292;
	@%p50 bra 	$L__BB6_159;
	setp.lt.s64 	%p51, %rd292, %rd151;
	selp.b32 	%r618, %r617, %r158, %p51;
	min.s64 	%rd293, %rd292, %rd151;
$L__BB6_159:
	add.s32 	%r613, %r147, 1024;
	add.s32 	%r224, %r147, 512;
	setp.lt.s32 	%p52, %r224, %r132;
	@%p52 bra 	$L__BB6_147;
$L__BB6_160:
	// begin inline asm
	mov.u32 %r225, %laneid;
	// end inline asm
	mov.b32 	%r243, 1;
	mov.b32 	%r244, 31;
	mov.b32 	%r245, -1;
	// begin inline asm
	shfl.sync.down.b32 %r226, %r618, %r243, %r244, %r245;
	// end inline asm
	// begin inline asm
	shfl.sync.down.b32 %r231, %r232, %r243, %r244, %r245;
	// end inline asm
	mov.b64 	{%r237, %r242}, %rd293;
	// begin inline asm
	shfl.sync.down.b32 %r236, %r237, %r243, %r244, %r245;
	// end inline asm
	// begin inline asm
	shfl.sync.down.b32 %r241, %r242, %r243, %r244, %r245;
	// end inline asm
	mov.b64 	%rd155, {%r236, %r241};
	setp.gt.s32 	%p53, %r225, 30;
	mov.u32 	%r620, %r618;
	mov.u64 	%rd295, %rd293;
	@%p53 bra 	$L__BB6_164;
	setp.lt.s32 	%p54, %r618, %r226;
	mov.u32 	%r620, %r226;
	mov.u64 	%rd295, %rd155;
	@%p54 bra 	$L__BB6_164;
	setp.lt.s32 	%p55, %r226, %r618;
	mov.u32 	%r620, %r618;
	mov.u64 	%rd295, %rd293;
	@%p55 bra 	$L__BB6_164;
	setp.lt.s64 	%p56, %rd293, %rd155;
	selp.b32 	%r620, %r618, %r226, %p56;
	min.s64 	%rd295, %rd293, %rd155;
$L__BB6_164:
	mov.b32 	%r263, 2;
	mov.b32 	%r264, 31;
	mov.b32 	%r265, -1;
	// begin inline asm
	shfl.sync.down.b32 %r246, %r620, %r263, %r264, %r265;
	// end inline asm
	// begin inline asm
	shfl.sync.down.b32 %r251, %r252, %r263, %r264, %r265;
	// end inline asm
	mov.b64 	{%r257, %r262}, %rd295;
	// begin inline asm
	shfl.sync.down.b32 %r256, %r257, %r263, %r264, %r265;
	// end inline asm
	// begin inline asm
	shfl.sync.down.b32 %r261, %r262, %r263, %r264, %r265;
	// end inline asm
	mov.b64 	%rd158, {%r256, %r261};
	setp.gt.s32 	%p57, %r225, 29;
	mov.u32 	%r621, %r620;
	mov.u64 	%rd296, %rd295;
	@%p57 bra 	$L__BB6_168;
	setp.lt.s32 	%p58, %r620, %r246;
	mov.u32 	%r621, %r246;
	mov.u64 	%rd296, %rd158;
	@%p58 bra 	$L__BB6_168;
	setp.lt.s32 	%p59, %r246, %r620;
	mov.u32 	%r621, %r620;
	mov.u64 	%rd296, %rd295;
	@%p59 bra 	$L__BB6_168;
	setp.lt.s64 	%p60, %rd295, %rd158;
	selp.b32 	%r621, %r620, %r246, %p60;
	min.s64 	%rd296, %rd295, %rd158;
$L__BB6_168:
	mov.b32 	%r283, 4;
	mov.b32 	%r284, 31;
	mov.b32 	%r285, -1;
	// begin inline asm
	shfl.sync.down.b32 %r266, %r621, %r283, %r284, %r285;
	// end inline asm
	// begin inline asm
	shfl.sync.down.b32 %r271, %r272, %r283, %r284, %r285;
	// end inline asm
	mov.b64 	{%r277, %r282}, %rd296;
	// begin inline asm
	shfl.sync.down.b32 %r276, %r277, %r283, %r284, %r285;
	// end inline asm
	// begin inline asm
	shfl.sync.down.b32 %r281, %r282, %r283, %r284, %r285;
	// end inline asm
	mov.b64 	%rd161, {%r276, %r281};
	setp.gt.s32 	%p61, %r225, 27;
	mov.u32 	%r622, %r621;
	mov.u64 	%rd297, %rd296;
	@%p61 bra 	$L__BB6_172;
	setp.lt.s32 	%p62, %r621, %r266;
	mov.u32 	%r622, %r266;
	mov.u64 	%rd297, %rd161;
	@%p62 bra 	$L__BB6_172;
	setp.lt.s32 	%p63, %r266, %r621;
	mov.u32 	%r622, %r621;
	mov.u64 	%rd297, %rd296;
	@%p63 bra 	$L__BB6_172;
	setp.lt.s64 	%p64, %rd296, %rd161;
	selp.b32 	%r622, %r621, %r266, %p64;
	min.s64 	%rd297, %rd296, %rd161;
$L__BB6_172:
	mov.b32 	%r303, 8;
	mov.b32 	%r304, 31;
	mov.b32 	%r305, -1;
	// begin inline asm
	shfl.sync.down.b32 %r286, %r622, %r303, %r304, %r305;
	// end inline asm
	// begin inline asm
	shfl.sync.down.b32 %r291, %r292, %r303, %r304, %r305;
	// end inline asm
	mov.b64 	{%r297, %r302}, %rd297;
	// begin inline asm
	shfl.sync.down.b32 %r296, %r297, %r303, %r304, %r305;
	// end inline asm
	// begin inline asm
	shfl.sync.down.b32 %r301, %r302, %r303, %r304, %r305;
	// end inline asm
	mov.b64 	%rd164, {%r296, %r301};
	setp.gt.s32 	%p65, %r225, 23;
	mov.u32 	%r623, %r622;
	mov.u64 	%rd298, %rd297;
	@%p65 bra 	$L__BB6_176;
	setp.lt.s32 	%p66, %r622, %r286;
	mov.u32 	%r623, %r286;
	mov.u64 	%rd298, %rd164;
	@%p66 bra 	$L__BB6_176;
	setp.lt.s32 	%p67, %r286, %r622;
	mov.u32 	%r623, %r622;
	mov.u64 	%rd298, %rd297;
	@%p67 bra 	$L__BB6_176;
	setp.lt.s64 	%p68, %rd297, %rd164;
	selp.b32 	%r623, %r622, %r286, %p68;
	min.s64 	%rd298, %rd297, %rd164;
$L__BB6_176:
	mov.b32 	%r323, 16;
	mov.b32 	%r324, 31;
	mov.b32 	%r325, -1;
	// begin inline asm
	shfl.sync.down.b32 %r306, %r623, %r323, %r324, %r325;
	// end inline asm
	// begin inline asm
	shfl.sync.down.b32 %r311, %r312, %r323, %r324, %r325;
	// end inline asm
	mov.b64 	{%r317, %r322}, %rd298;
	// begin inline asm
	shfl.sync.down.b32 %r316, %r317, %r323, %r324, %r325;
	// end inline asm
	// begin inline asm
	shfl.sync.down.b32 %r321, %r322, %r323, %r324, %r325;
	// end inline asm
	mov.b64 	%rd167, {%r316, %r321};
	setp.gt.s32 	%p69, %r225, 15;
	mov.u32 	%r631, %r623;
	mov.u64 	%rd306, %rd298;
	@%p69 bra 	$L__BB6_180;
	setp.lt.s32 	%p70, %r623, %r306;
	mov.u32 	%r631, %r306;
	mov.u64 	%rd306, %rd167;
	@%p70 bra 	$L__BB6_180;
	setp.lt.s32 	%p71, %r306, %r623;
	mov.u32 	%r631, %r623;
	mov.u64 	%rd306, %rd298;
	@%p71 bra 	$L__BB6_180;
	setp.lt.s64 	%p72, %rd298, %rd167;
	selp.b32 	%r631, %r623, %r306, %p72;
	min.s64 	%rd306, %rd298, %rd167;
$L__BB6_180:
	setp.ne.s32 	%p73, %r225, 0;
	@%p73 bra 	$L__BB6_182;
	shr.u32 	%r326, %r110, 1;
	and.b32  	%r327, %r326, 496;
	mov.u32 	%r328, _ZN6thrust24THRUST_300001_SM_1000_NS8cuda_cub4core6detail5shmemE;
	add.s32 	%r329, %r328, %r327;
	st.shared.u32 	[%r329+8], %r631;
	st.shared.u64 	[%r329+16], %rd306;
$L__BB6_182:
	bar.sync 	0;
	setp.ne.s32 	%p74, %r110, 0;
	@%p74 bra 	$L__BB6_204;
	ld.shared.u32 	%r179, [_ZN6thrust24THRUST_300001_SM_1000_NS8cuda_cub4core6detail5shmemE+24];
	ld.shared.u64 	%rd170, [_ZN6thrust24THRUST_300001_SM_1000_NS8cuda_cub4core6detail5shmemE+32];
	setp.lt.s32 	%p75, %r631, %r179;
	mov.u32 	%r625, %r179;
	mov.u64 	%rd300, %rd170;
	@%p75 bra 	$L__BB6_186;
	setp.lt.s32 	%p76, %r179, %r631;
	mov.u32 	%r625, %r631;
	mov.u64 	%rd300, %rd306;
	@%p76 bra 	$L__BB6_186;
	setp.lt.s64 	%p77, %rd306, %rd170;
	selp.b32 	%r625, %r631, %r179, %p77;
	min.s64 	%rd300, %rd306, %rd170;
$L__BB6_186:
	ld.shared.u32 	%r182, [_ZN6thrust24THRUST_300001_SM_1000_NS8cuda_cub4core6detail5shmemE+40];
	ld.shared.u64 	%rd173, [_ZN6thrust24THRUST_300001_SM_1000_NS8cuda_cub4core6detail5shmemE+48];
	setp.lt.s32 	%p78, %r625, %r182;
	mov.u32 	%r626, %r182;
	mov.u64 	%rd301, %rd173;
	@%p78 bra 	$L__BB6_189;
	setp.lt.s32 	%p79, %r182, %r625;
	mov.u32 	%r626, %r625;
	mov.u64 	%rd301, %rd300;
	@%p79 bra 	$L__BB6_189;
	setp.lt.s64 	%p80, %rd300, %rd173;
	selp.b32 	%r626, %r625, %r182, %p80;
	min.s64 	%rd301, %rd300, %rd173;
$L__BB6_189:
	ld.shared.u32 	%r185, [_ZN6thrust24THRUST_300001_SM_1000_NS8cuda_cub4core6detail5shmemE+56];
	ld.shared.u64 	%rd176, [_ZN6thrust24THRUST_300001_SM_1000_NS8cuda_cub4core6detail5shmemE+64];
	setp.lt.s32 	%p81, %r626, %r185;
	mov.u32 	%r627, %r185;
	mov.u64 	%rd302, %rd176;
	@%p81 bra 	$L__BB6_192;
	setp.lt.s32 	%p82, %r185, %r626;
	mov.u32 	%r627, %r626;
	mov.u64 	%rd302, %rd301;
	@%p82 bra 	$L__BB6_192;
	setp.lt.s64 	%p83, %rd301, %rd176;
	selp.b32 	%r627, %r626, %r185, %p83;
	min.s64 	%rd302, %rd301, %rd176;
$L__BB6_192:
	ld.shared.u32 	%r188, [_ZN6thrust24THRUST_300001_SM_1000_NS8cuda_cub4core6detail5shmemE+72];
	ld.shared.u64 	%rd179, [_ZN6thrust24THRUST_300001_SM_1000_NS8cuda_cub4core6detail5shmemE+80];
	setp.lt.s32 	%p84, %r627, %r188;
	mov.u32 	%r628, %r188;
	mov.u64 	%rd303, %rd179;
	@%p84 bra 	$L__BB6_195;
	setp.lt.s32 	%p85, %r188, %r627;
	mov.u32 	%r628, %r627;
	mov.u64 	%rd303, %rd302;
	@%p85 bra 	$L__BB6_195;
	setp.lt.s64 	%p86, %rd302, %rd179;
	selp.b32 	%r628, %r627, %r188, %p86;
	min.s64 	%rd303, %rd302, %rd179;
$L__BB6_195:
	ld.shared.u32 	%r191, [_ZN6thrust24THRUST_300001_SM_1000_NS8cuda_cub4core6detail5shmemE+88];
	ld.shared.u64 	%rd182, [_ZN6thrust24THRUST_300001_SM_1000_NS8cuda_cub4core6detail5shmemE+96];
	setp.lt.s32 	%p87, %r628, %r191;
	mov.u32 	%r629, %r191;
	mov.u64 	%rd304, %rd182;
	@%p87 bra 	$L__BB6_198;
	setp.lt.s32 	%p88, %r191, %r628;
	mov.u32 	%r629, %r628;
	mov.u64 	%rd304, %rd303;
	@%p88 bra 	$L__BB6_198;
	setp.lt.s64 	%p89, %rd303, %rd182;
	selp.b32 	%r629, %r628, %r191, %p89;
	min.s64 	%rd304, %rd303, %rd182;
$L__BB6_198:
	ld.shared.u32 	%r194, [_ZN6thrust24THRUST_300001_SM_1000_NS8cuda_cub4core6detail5shmemE+104];
	ld.shared.u64 	%rd185, [_ZN6thrust24THRUST_300001_SM_1000_NS8cuda_cub4core6detail5shmemE+112];
	setp.lt.s32 	%p90, %r629, %r194;
	mov.u32 	%r630, %r194;
	mov.u64 	%rd305, %rd185;
	@%p90 bra 	$L__BB6_201;
	setp.lt.s32 	%p91, %r194, %r629;
	mov.u32 	%r630, %r629;
	mov.u64 	%rd305, %rd304;
	@%p91 bra 	$L__BB6_201;
	setp.lt.s64 	%p92, %rd304, %rd185;
	selp.b32 	%r630, %r629, %r194, %p92;
	min.s64 	%rd305, %rd304, %rd185;
$L__BB6_201:
	ld.shared.u32 	%r197, [_ZN6thrust24THRUST_300001_SM_1000_NS8cuda_cub4core6detail5shmemE+120];
	ld.shared.u64 	%rd188, [_ZN6thrust24THRUST_300001_SM_1000_NS8cuda_cub4core6detail5shmemE+128];
	setp.lt.s32 	%p93, %r630, %r197;
	mov.u32 	%r631, %r197;
	mov.u64 	%rd306, %rd188;
	@%p93 bra 	$L__BB6_204;
	setp.lt.s32 	%p94, %r197, %r630;
	mov.u32 	%r631, %r630;
	mov.u64 	%rd306, %rd305;
	@%p94 bra 	$L__BB6_204;
	setp.lt.s64 	%p95, %rd305, %rd188;
	selp.b32 	%r631, %r630, %r197, %p95;
	min.s64 	%rd306, %rd305, %rd188;
$L__BB6_204:
	mov.u32 	%r559, %tid.x;
	setp.ne.s32 	%p212, %r559, 0;
	@%p212 bra 	$L__BB6_206;
	ld.param.u64 	%rd237, [_ZN6thrust24THRUST_300001_SM_1000_NS8cuda_cub4core6detail13_kernel_agentINS1_8__reduce11ReduceAgentINS0_12zip_iteratorIN4cuda3std3__45tupleIJNS0_10device_ptrIiEENS0_17counting_iteratorIlNS0_11use_defaultESF_SF_EEEEEEEPNSB_IJilEEESJ_lNS1_9__extrema9arg_max_fIilNSA_4lessIiEEEEEEJSI_SK_lSP_EEEvDpT0__param_1];
	cvta.to.global.u64 	%rd236, %rd237;
	st.global.u32 	[%rd236], %r631;
	st.global.u64 	[%rd236+8], %rd306;
$L__BB6_206:
	ret;

}
	// .globl	_ZN6thrust24THRUST_300001_SM_1000_NS8cuda_cub4core6detail13_kernel_agentINS1_8__reduce11ReduceAgentINS0_12zip_iteratorIN4cuda3std3__45tupleIJNS0_10device_ptrIiEENS0_17counting_iteratorIlNS0_11use_defaultESF_SF_EEEEEEEPNSB_IJilEEESJ_lNS1_9__extrema9arg_max_fIilNSA_4lessIiEEEEEEJSI_SK_lN3cub18CUB_300001_SM_100013GridEvenShareIlEENSS_9GridQueueIyEESP_EEEvDpT0_
.visible .entry _ZN6thrust24THRUST_300001_SM_1000_NS8cuda_cub4core6detail13_kernel_agentINS1_8__reduce11ReduceAgentINS0_12zip_iteratorIN4cuda3std3__45tupleIJNS0_10device_ptrIiEENS0_17counting_iteratorIlNS0_11use_defaultESF_SF_EEEEEEEPNSB_IJilEEESJ_lNS1_9__extrema9arg_max_fIilNSA_4lessIiEEEEEEJSI_SK_lN3cub18CUB_300001_SM_100013GridEvenShareIlEENSS_9GridQueueIyEESP_EEEvDpT0_(
	.param .align 8 .b8 _ZN6thrust24THRUST_300001_SM_1000_NS8cuda_cub4core6detail13_kernel_agentINS1_8__reduce11ReduceAgentINS0_12zip_iteratorIN4cuda3std3__45tupleIJNS0_10device_ptrIiEENS0_17counting_iteratorIlNS0_11use_defaultESF_SF_EEEEEEEPNSB_IJilEEESJ_lNS1_9__extrema9arg_max_fIilNSA_4lessIiEEEEEEJSI_SK_lN3cub18CUB_300001_SM_100013GridEvenShareIlEENSS_9GridQueueIyEESP_EEEvDpT0__param_0[16],
	.param .u64 .ptr .align 1 _ZN6thrust24THRUST_300001_SM_1000_NS8cuda_cub4core6detail13_kernel_agentINS1_8__reduce11ReduceAgentINS0_12zip_iteratorIN4cuda3std3__45tupleIJNS0_10device_ptrIiEENS0_17counting_iteratorIlNS0_11use_defaultESF_SF_EEEEEEEPNSB_IJilEEESJ_lNS1_9__extrema9arg_max_fIilNSA_4lessIiEEEEEEJSI_SK_lN3cub18CUB_300001_SM_100013GridEvenShareIlEENSS_9GridQueueIyEESP_EEEvDpT0__param_1,
	.param .u64 _ZN6thrust24THRUST_300001_SM_1000_NS8cuda_cub4core6detail13_kernel_agentINS1_8__reduce11ReduceAgentINS0_12zip_iteratorIN4cuda3std3__45tupleIJNS0_10device_ptrIiEENS0_17counting_iteratorIlNS0_11use_defaultESF_SF_EEEEEEEPNSB_IJilEEESJ_lNS1_9__extrema9arg_max_fIilNSA_4lessIiEEEEEEJSI_SK_lN3cub18CUB_300001_SM_100013GridEvenShareIlEENSS_9GridQueueIyEESP_EEEvDpT0__param_2,
	.param .align 8 .b8 _ZN6thrust24THRUST_300001_SM_1000_NS8cuda_cub4core6detail13_kernel_agentINS1_8__reduce11ReduceAgentINS0_12zip_iteratorIN4cuda3std3__45tupleIJNS0_10device_ptrIiEENS0_17counting_iteratorIlNS0_11use_defaultESF_SF_EEEEEEEPNSB_IJilEEESJ_lNS1_9__extrema9arg_max_fIilNSA_4lessIiEEEEEEJSI_SK_lN3cub18CUB_300001_SM_100013GridEvenShareIlEENSS_9GridQueueIyEESP_EEEvDpT0__param_3[72],
	.param .align 8 .b8 _ZN6thrust24THRUST_300001_SM_1000_NS8cuda_cub4core6detail13_kernel_agentINS1_8__reduce11ReduceAgentINS0_12zip_iteratorIN4cuda3std3__45tupleIJNS0_10device_ptrIiEENS0_17counting_iteratorIlNS0_11use_defaultESF_SF_EEEEEEEPNSB_IJilEEESJ_lNS1_9__extrema9arg_max_fIilNSA_4lessIiEEEEEEJSI_SK_lN3cub18CUB_300001_SM_100013GridEvenShareIlEENSS_9GridQueueIyEESP_EEEvDpT0__param_4[8],
	.param .align 1 .b8 _ZN6thrust24THRUST_300001_SM_1000_NS8cuda_cub4core6detail13_kernel_agentINS1_8__reduce11ReduceAgentINS0_12zip_iteratorIN4cuda3std3__45tupleIJNS0_10device_ptrIiEENS0_17counting_iteratorIlNS0_11use_defaultESF_SF_EEEEEEEPNSB_IJilEEESJ_lNS1_9__extrema9arg_max_fIilNSA_4lessIiEEEEEEJSI_SK_lN3cub18CUB_300001_SM_100013GridEvenShareIlEENSS_9GridQueueIyEESP_EEEvDpT0__param_5[1]
)
.maxntid 256
{
	.reg .pred 	%p<215>;
	.reg .b32 	%r<640>;
	.reg .b64 	%rd<324>;

	ld.param.u64 	%rd196, [_ZN6thrust24THRUST_300001_SM_1000_NS8cuda_cub4core6detail13_kernel_agentINS1_8__reduce11ReduceAgentINS0_12zip_iteratorIN4cuda3std3__45tupleIJNS0_10device_ptrIiEENS0_17counting_iteratorIlNS0_11use_defaultESF_SF_EEEEEEEPNSB_IJilEEESJ_lNS1_9__extrema9arg_max_fIilNSA_4lessIiEEEEEEJSI_SK_lN3cub18CUB_300001_SM_100013GridEvenShareIlEENSS_9GridQueueIyEESP_EEEvDpT0__param_0+8];
	ld.param.u64 	%rd195, [_ZN6thrust24THRUST_300001_SM_1000_NS8cuda_cub4core6detail13_kernel_agentINS1_8__reduce11ReduceAgentINS0_12zip_iteratorIN4cuda3std3__45tupleIJNS0_10device_ptrIiEENS0_17counting_iteratorIlNS0_11use_defaultESF_SF_EEEEEEEPNSB_IJilEEESJ_lNS1_9__extrema9arg_max_fIilNSA_4lessIiEEEEEEJSI_SK_lN3cub18CUB_300001_SM_100013GridEvenShareIlEENSS_9GridQueueIyEESP_EEEvDpT0__param_0];
	ld.param.u64 	%rd199, [_ZN6thrust24THRUST_300001_SM_1000_NS8cuda_cub4core6detail13_kernel_agentINS1_8__reduce11ReduceAgentINS0_12zip_iteratorIN4cuda3std3__45tupleIJNS0_10device_ptrIiEENS0_17counting_iteratorIlNS0_11use_defaultESF_SF_EEEEEEEPNSB_IJilEEESJ_lNS1_9__extrema9arg_max_fIilNSA_4lessIiEEEEEEJSI_SK_lN3cub18CUB_300001_SM_100013GridEvenShareIlEENSS_9GridQueueIyEESP_EEEvDpT0__param_4];
	ld.param.u64 	%rd198, [_ZN6thrust24THRUST_300001_SM_1000_NS8cuda_cub4core6detail13_kernel_agentINS1_8__reduce11ReduceAgentINS0_12zip_iteratorIN4cuda3std3__45tupleIJNS0_10device_ptrIiEENS0_17counting_iteratorIlNS0_11use_defaultESF_SF_EEEEEEEPNSB_IJilEEESJ_lNS1_9__extrema9arg_max_fIilNSA_4lessIiEEEEEEJSI_SK_lN3cub18CUB_300001_SM_100013GridEvenShareIlEENSS_9GridQueueIyEESP_EEEvDpT0__param_2];
	cvta.to.global.u64 	%rd1, %rd199;
	cvta.to.global.u64 	%rd2, %rd195;
	mov.u32 	%r1, %ctaid.x;
	mul.lo.s32 	%r202, %r1, 1280;
	cvt.u64.u32 	%rd4, %r202;
	mov.u32 	%r203, %nctaid.x;
	mul.lo.s32 	%r204, %r203, 1280;
	cvt.u64.u32 	%rd5, %r204;
	add.s64 	%rd200, %rd4, 1280;
	setp.le.s64 	%p1, %rd200, %rd198;
	@%p1 bra 	$L__BB7_121;
	cvt.u32.u64 	%r336, %rd4;
	cvt.u32.u64 	%r2, %rd198;
	sub.s32 	%r3, %r2, %r336;
	mov.u32 	%r4, %tid.x;
	setp.ge.s32 	%p98, %r4, %r3;
	mov.b32 	%r582, 0;
	mov.b64 	%rd266, 0;
	mov.u32 	%r574, %r4;
	@%p98 bra 	$L__BB7_3;
	cvt.u64.u32 	%rd234, %r4;
	add.s64 	%rd235, %rd4, %rd234;
	shl.b64 	%rd236, %rd235, 2;
	add.s64 	%rd237, %rd2, %rd236;
	add.s64 	%rd266, %rd196, %rd235;
	ld.global.u32 	%r582, [%rd237];
	add.s32 	%r574, %r4, 256;
$L__BB7_3:
	setp.ge.s32 	%p99, %r574, %r3;
	@%p99 bra 	$L__BB7_25;
	not.b32 	%r339, %r574;
	add.s32 	%r340, %r339, %r2;
	sub.s32 	%r9, %r340, %r336;
	and.b32  	%r341, %r9, 768;
	setp.eq.s32 	%p100, %r341, 768;
	@%p100 bra 	$L__BB7_10;
	cvt.u64.u32 	%rd239, %r574;
	add.s64 	%rd240, %rd239, %rd4;
	add.s64 	%rd257, %rd240, %rd196;
	shl.b64 	%rd241, %rd240, 2;
	add.s64 	%rd256, %rd2, %rd241;
	shr.u32 	%r342, %r9, 8;
	add.s32 	%r343, %r342, 1;
	and.b32  	%r344, %r343, 3;
	neg.s32 	%r570, %r344;
$L__BB7_6:
	.pragma "nounroll";
	mov.u64 	%rd12, %rd266;
	mov.u32 	%r13, %r582;
	ld.global.u32 	%r14, [%rd256];
	setp.lt.s32 	%p101, %r13, %r14;
	mov.u64 	%rd266, %rd257;
	mov.u32 	%r582, %r14;
	@%p101 bra 	$L__BB7_9;
	setp.lt.s32 	%p102, %r14, %r13;
	mov.u64 	%rd266, %rd12;
	mov.u32 	%r582, %r13;
	@%p102 bra 	$L__BB7_9;
	setp.lt.s64 	%p103, %rd12, %rd257;
	min.s64 	%rd266, %rd12, %rd257;
	selp.b32 	%r582, %r13, %r14, %p103;
$L__BB7_9:
	add.s32 	%r574, %r574, 256;
	add.s64 	%rd257, %rd257, 256;
	add.s64 	%rd256, %rd256, 1024;
	add.s32 	%r570, %r570, 1;
	setp.ne.s32 	%p104, %r570, 0;
	@%p104 bra 	$L__BB7_6;
$L__BB7_10:
	setp.lt.u32 	%p105, %r9, 768;
	@%p105 bra 	$L__BB7_25;
	add.s32 	%r577, %r574, 512;
$L__BB7_12:
	mov.u32 	%r23, %r577;
	add.s32 	%r345, %r23, -512;
	cvt.s64.s32 	%rd242, %r345;
	add.s64 	%rd243, %rd242, %rd4;
	shl.b64 	%rd244, %rd243, 2;
	add.s64 	%rd20, %rd2, %rd244;
	add.s64 	%rd21, %rd243, %rd196;
	ld.global.u32 	%r25, [%rd20];
	setp.lt.s32 	%p106, %r582, %r25;
	mov.u64 	%rd263, %rd21;
	mov.u32 	%r579, %r25;
	@%p106 bra 	$L__BB7_15;
	setp.lt.s32 	%p107, %r25, %r582;
	mov.u64 	%rd263, %rd266;
	mov.u32 	%r579, %r582;
	@%p107 bra 	$L__BB7_15;
	setp.lt.s64 	%p108, %rd266, %rd21;
	min.s64 	%rd263, %rd266, %rd21;
	selp.b32 	%r579, %r582, %r25, %p108;
$L__BB7_15:
	add.s32 	%r346, %r23, -256;
	cvt.s64.s32 	%rd245, %r346;
	add.s64 	%rd246, %rd245, %rd4;
	add.s64 	%rd24, %rd246, %rd196;
	ld.global.u32 	%r28, [%rd20+1024];
	setp.lt.s32 	%p109, %r579, %r28;
	mov.u64 	%rd264, %rd24;
	mov.u32 	%r580, %r28;
	@%p109 bra 	$L__BB7_18;
	setp.lt.s32 	%p110, %r28, %r579;
	mov.u64 	%rd264, %rd263;
	mov.u32 	%r580, %r579;
	@%p110 bra 	$L__BB7_18;
	setp.lt.s64 	%p111, %rd263, %rd24;
	min.s64 	%rd264, %rd263, %rd24;
	selp.b32 	%r580, %r579, %r28, %p111;
$L__BB7_18:
	cvt.s64.s32 	%rd247, %r23;
	add.s64 	%rd248, %rd247, %rd4;
	add.s64 	%rd27, %rd248, %rd196;
	ld.global.u32 	%r31, [%rd20+2048];
	setp.lt.s32 	%p112, %r580, %r31;
	mov.u64 	%rd265, %rd27;
	mov.u32 	%r581, %r31;
	@%p112 bra 	$L__BB7_21;
	setp.lt.s32 	%p113, %r31, %r580;
	mov.u64 	%rd265, %rd264;
	mov.u32 	%r581, %r580;
	@%p113 bra 	$L__BB7_21;
	setp.lt.s64 	%p114, %rd264, %rd27;
	min.s64 	%rd265, %rd264, %rd27;
	selp.b32 	%r581, %r580, %r31, %p114;
$L__BB7_21:
	add.s32 	%r347, %r23, 256;
	cvt.s64.s32 	%rd249, %r347;
	add.s64 	%rd250, %rd249, %rd4;
	add.s64 	%rd30, %rd250, %rd196;
	ld.global.u32 	%r34, [%rd20+3072];
	setp.lt.s32 	%p115, %r581, %r34;
	mov.u64 	%rd266, %rd30;
	mov.u32 	%r582, %r34;
	@%p115 bra 	$L__BB7_24;
	setp.lt.s32 	%p116, %r34, %r581;
	mov.u64 	%rd266, %rd265;
	mov.u32 	%r582, %r581;
	@%p116 bra 	$L__BB7_24;
	setp.lt.s64 	%p117, %rd265, %rd30;
	min.s64 	%rd266, %rd265, %rd30;
	selp.b32 	%r582, %r581, %r34, %p117;
$L__BB7_24:
	add.s32 	%r577, %r23, 1024;
	add.s32 	%r348, %r23, 512;
	setp.lt.s32 	%p118, %r348, %r3;
	@%p118 bra 	$L__BB7_12;
$L__BB7_25:
	setp.lt.s32 	%p119, %r3, 256;
	@%p119 bra 	$L__BB7_70;
	// begin inline asm
	mov.u32 %r462, %laneid;
	// end inline asm
	mov.b32 	%r480, 1;
	mov.b32 	%r481, 31;
	mov.b32 	%r482, -1;
	// begin inline asm
	shfl.sync.down.b32 %r463, %r582, %r480, %r481, %r482;
	// end inline asm
	// begin inline asm
	shfl.sync.down.b32 %r468, %r469, %r480, %r481, %r482;
	// end inline asm
	mov.b64 	{%r474, %r479}, %rd266;
	// begin inline asm
	shfl.sync.down.b32 %r473, %r474, %r480, %r481, %r482;
	// end inline asm
	// begin inline asm
	shfl.sync.down.b32 %r478, %r479, %r480, %r481, %r482;
	// end inline asm
	mov.b64 	%rd34, {%r473, %r478};
	setp.gt.s32 	%p171, %r462, 30;
	mov.u64 	%rd268, %rd266;
	mov.u32 	%r584, %r582;
	@%p171 bra 	$L__BB7_30;
	setp.lt.s32 	%p172, %r582, %r463;
	mov.u64 	%rd268, %rd34;
	mov.u32 	%r584, %r463;
	@%p172 bra 	$L__BB7_30;
	setp.lt.s32 	%p173, %r463, %r582;
	mov.u64 	%rd268, %rd266;
	mov.u32 	%r584, %r582;
	@%p173 bra 	$L__BB7_30;
	setp.lt.s64 	%p174, %rd266, %rd34;
	min.s64 	%rd268, %rd266, %rd34;
	selp.b32 	%r584, %r582, %r463, %p174;
$L__BB7_30:
	mov.b32 	%r500, 2;
	mov.b32 	%r501, 31;
	mov.b32 	%r502, -1;
	// begin inline asm
	shfl.sync.down.b32 %r483, %r584, %r500, %r501, %r502;
	// end inline asm
	// begin inline asm
	shfl.sync.down.b32 %r488, %r489, %r500, %r501, %r502;
	// end inline asm
	mov.b64 	{%r494, %r499}, %rd268;
	// begin inline asm
	shfl.sync.down.b32 %r493, %r494, %r500, %r501, %r502;
	// end inline asm
	// begin inline asm
	shfl.sync.down.b32 %r498, %r499, %r500, %r501, %r502;
	// end inline asm
	mov.b64 	%rd37, {%r493, %r498};
	setp.gt.s32 	%p175, %r462, 29;
	mov.u64 	%rd269, %rd268;
	mov.u32 	%r585, %r584;
	@%p175 bra 	$L__BB7_34;
	setp.lt.s32 	%p176, %r584, %r483;
	mov.u64 	%rd269, %rd37;
	mov.u32 	%r585, %r483;
	@%p176 bra 	$L__BB7_34;
	setp.lt.s32 	%p177, %r483, %r584;
	mov.u64 	%rd269, %rd268;
	mov.u32 	%r585, %r584;
	@%p177 bra 	$L__BB7_34;
	setp.lt.s64 	%p178, %rd268, %rd37;
	min.s64 	%rd269, %rd268, %rd37;
	selp.b32 	%r585, %r584, %r483, %p178;
$L__BB7_34:
	mov.b32 	%r520, 4;
	mov.b32 	%r521, 31;
	mov.b32 	%r522, -1;
	// begin inline asm
	shfl.sync.down.b32 %r503, %r585, %r520, %r521, %r522;
	// end inline asm
	// begin inline asm
	shfl.sync.down.b32 %r508, %r509, %r520, %r521, %r522;
	// end inline asm
	mov.b64 	{%r514, %r519}, %rd269;
	// begin inline asm
	shfl.sync.down.b32 %r513, %r514, %r520, %r521, %r522;
	// end inline asm
	// begin inline asm
	shfl.sync.down.b32 %r518, %r519, %r520, %r521, %r522;
	// end inline asm
	mov.b64 	%rd40, {%r513, %r518};
	setp.gt.s32 	%p179, %r462, 27;
	mov.u64 	%rd270, %rd269;
	mov.u32 	%r586, %r585;
	@%p179 bra 	$L__BB7_38;
	setp.lt.s32 	%p180, %r585, %r503;
	mov.u64 	%rd270, %rd40;
	mov.u32 	%r586, %r503;
	@%p180 bra 	$L__BB7_38;
	setp.lt.s32 	%p181, %r503, %r585;
	mov.u64 	%rd270, %rd269;
	mov.u32 	%r586, %r585;
	@%p181 bra 	$L__BB7_38;
	setp.lt.s64 	%p182, %rd269, %rd40;
	min.s64 	%rd270, %rd269, %rd40;
	selp.b32 	%r586, %r585, %r503, %p182;
$L__BB7_38:
	mov.b32 	%r540, 8;
	mov.b32 	%r541, 31;
	mov.b32 	%r542, -1;
	// begin inline asm
	shfl.sync.down.b32 %r523, %r586, %r540, %r541, %r542;
	// end inline asm
	// begin inline asm
	shfl.sync.down.b32 %r528, %r529, %r540, %r541, %r542;
	// end inline asm
	mov.b64 	{%r534, %r539}, %rd270;
	// begin inline asm
	shfl.sync.down.b32 %r533, %r534, %r540, %r541, %r542;
	// end inline asm
	// begin inline asm
	shfl.sync.down.b32 %r538, %r539, %r540, %r541, %r542;
	// end inline asm
	mov.b64 	%rd43, {%r533, %r538};
	setp.gt.s32 	%p183, %r462, 23;
	mov.u64 	%rd271, %rd270;
	mov.u32 	%r587, %r586;
	@%p183 bra 	$L__BB7_42;
	setp.lt.s32 	%p184, %r586, %r523;
	mov.u64 	%rd271, %rd43;
	mov.u32 	%r587, %r523;
	@%p184 bra 	$L__BB7_42;
	setp.lt.s32 	%p185, %r523, %r586;
	mov.u64 	%rd271, %rd270;
	mov.u32 	%r587, %r586;
	@%p185 bra 	$L__BB7_42;
	setp.lt.s64 	%p186, %rd270, %rd43;
	min.s64 	%rd271, %rd270, %rd43;
	selp.b32 	%r587, %r586, %r523, %p186;
$L__BB7_42:
	mov.b32 	%r560, 16;
	mov.b32 	%r561, 31;
	mov.b32 	%r562, -1;
	// begin inline asm
	shfl.sync.down.b32 %r543, %r587, %r560, %r561, %r562;
	// end inline asm
	// begin inline asm
	shfl.sync.down.b32 %r548, %r549, %r560, %r561, %r562;
	// end inline asm
	mov.b64 	{%r554, %r559}, %rd271;
	// begin inline asm
	shfl.sync.down.b32 %r553, %r554, %r560, %r561, %r562;
	// end inline asm
	// begin inline asm
	shfl.sync.down.b32 %r558, %r559, %r560, %r561, %r562;
	// end inline asm
	mov.b64 	%rd46, {%r553, %r558};
	setp.gt.s32 	%p187, %r462, 15;
	mov.u64 	%rd323, %rd271;
	mov.u32 	%r639, %r587;
	@%p187 bra 	$L__BB7_46;
	setp.lt.s32 	%p188, %r587, %r543;
	mov.u64 	%rd323, %rd46;
	mov.u32 	%r639, %r543;
	@%p188 bra 	$L__BB7_46;
	setp.lt.s32 	%p189, %r543, %r587;
	mov.u64 	%rd323, %rd271;
	mov.u32 	%r639, %r587;
	@%p189 bra 	$L__BB7_46;
	setp.lt.s64 	%p190, %rd271, %rd46;
	min.s64 	%rd323, %rd271, %rd46;
	selp.b32 	%r639, %r587, %r543, %p190;
$L__BB7_46:
	setp.ne.s32 	%p191, %r462, 0;
	@%p191 bra 	$L__BB7_48;
	shr.u32 	%r563, %r4, 1;
	and.b32  	%r564, %r563, 496;
	mov.u32 	%r565, _ZN6thrust24THRUST_300001_SM_1000_NS8cuda_cub4core6detail5shmemE;
	add.s32 	%r566, %r565, %r564;
	st.shared.u32 	[%r566+8], %r639;
	st.shared.u64 	[%r566+16], %rd323;
$L__BB7_48:
	bar.sync 	0;
	setp.ne.s32 	%p192, %r4, 0;
	@%p192 bra 	$L__BB7_208;
	ld.shared.u32 	%r55, [_ZN6thrust24THRUST_300001_SM_1000_NS8cuda_cub4core6detail5shmemE+24];
	ld.shared.u64 	%rd49, [_ZN6thrust24THRUST_300001_SM_1000_NS8cuda_cub4core6detail5shmemE+32];
	setp.lt.s32 	%p193, %r639, %r55;
	mov.u64 	%rd273, %rd49;
	mov.u32 	%r589, %r55;
	@%p193 bra 	$L__BB7_52;
	setp.lt.s32 	%p194, %r55, %r639;
	mov.u64 	%rd273, %rd323;
	mov.u32 	%r589, %r639;
	@%p194 bra 	$L__BB7_52;
	setp.lt.s64 	%p195, %rd323, %rd49;
	min.s64 	%rd273, %rd323, %rd49;
	selp.b32 	%r589, %r639, %r55, %p195;
$L__BB7_52:
	ld.shared.u32 	%r58, [_ZN6thrust24THRUST_300001_SM_1000_NS8cuda_cub4core6detail5shmemE+40];
	ld.shared.u64 	%rd52, [_ZN6thrust24THRUST_300001_SM_1000_NS8cuda_cub4core6detail5shmemE+48];
	setp.lt.s32 	%p196, %r589, %r58;
	mov.u64 	%rd274, %rd52;
	mov.u32 	%r590, %r58;
	@%p196 bra 	$L__BB7_55;
	setp.lt.s32 	%p197, %r58, %r589;
	mov.u64 	%rd274, %rd273;
	mov.u32 	%r590, %r589;
	@%p197 bra 	$L__BB7_55;
	setp.lt.s64 	%p198, %rd273, %rd52;
	min.s64 	%rd274, %rd273, %rd52;
	selp.b32 	%r590, %r589, %r58, %p198;
$L__BB7_55:
	ld.shared.u32 	%r61, [_ZN6thrust24THRUST_300001_SM_1000_NS8cuda_cub4core6detail5shmemE+56];
	ld.shared.u64 	%rd55, [_ZN6thrust24THRUST_300001_SM_1000_NS8cuda_cub4core6detail5shmemE+64];
	setp.lt.s32 	%p199, %r590, %r61;
	mov.u64 	%rd275, %rd55;
	mov.u32 	%r591, %r61;
	@%p199 bra 	$L__BB7_58;
	setp.lt.s32 	%p200, %r61, %r590;
	mov.u64 	%rd275, %rd274;
	mov.u32 	%r591, %r590;
	@%p200 bra 	$L__BB7_58;
	setp.lt.s64 	%p201, %rd274, %rd55;
	min.s64 	%rd275, %rd274, %rd55;
	selp.b32 	%r591, %r590, %r61, %p201;
$L__BB7_58:
	ld.shared.u32 	%r64, [_ZN6thrust24THRUST_300001_SM_1000_NS8cuda_cub4core6detail5shmemE+72];
	ld.shared.u64 	%rd58, [_ZN6thrust24THRUST_300001_SM_1000_NS8cuda_cub4core6detail5shmemE+80];
	setp.lt.s32 	%p202, %r591, %r64;
	mov.u64 	%rd276, %rd58;
	mov.u32 	%r592, %r64;
	@%p202 bra 	$L__BB7_61;
	setp.lt.s32 	%p203, %r64, %r591;
	mov.u64 	%rd276, %rd275;
	mov.u32 	%r592, %r591;
	@%p203 bra 	$L__BB7_61;
	setp.lt.s64 	%p204, %rd275, %rd58;
	min.s64 	%rd276, %rd275, %rd58;
	selp.b32 	%r592, %r591, %r64, %p204;
$L__BB7_61:
	ld.shared.u32 	%r67, [_ZN6thrust24THRUST_300001_SM_1000_NS8cuda_cub4core6detail5shmemE+88];
	ld.shared.u64 	%rd61, [_ZN6thrust24THRUST_300001_SM_1000_NS8cuda_cub4core6detail5shmemE+96];
	setp.lt.s32 	%p205, %r592, %r67;
	mov.u32 	%r593, %r67;
	mov.u64 	%rd277, %rd61;
	@%p205 bra 	$L__BB7_64;
	setp.lt.s32 	%p206, %r67, %r592;
	mov.u32 	%r593, %r592;
	mov.u64 	%rd277, %rd276;
	@%p206 bra 	$L__BB7_64;
	setp.lt.s64 	%p207, %rd276, %rd61;
	selp.b32 	%r593, %r592, %r67, %p207;
	min.s64 	%rd277, %rd276, %rd61;
$L__BB7_64:
	ld.shared.u32 	%r70, [_ZN6thrust24THRUST_300001_SM_1000_NS8cuda_cub4core6detail5shmemE+104];
	ld.shared.u64 	%rd64, [_ZN6thrust24THRUST_300001_SM_1000_NS8cuda_cub4core6detail5shmemE+112];
	setp.lt.s32 	%p208, %r593, %r70;
	mov.u32 	%r594, %r70;
	mov.u64 	%rd278, %rd64;
	@%p208 bra 	$L__BB7_67;
	setp.lt.s32 	%p209, %r70, %r593;
	mov.u32 	%r594, %r593;
	mov.u64 	%rd278, %rd277;
	@%p209 bra 	$L__BB7_67;
	setp.lt.s64 	%p210, %rd277, %rd64;
	selp.b32 	%r594, %r593, %r70, %p210;
	min.s64 	%rd278, %rd277, %rd64;
$L__BB7_67:
	ld.shared.u32 	%r73, [_ZN6thrust24THRUST_300001_SM_1000_NS8cuda_cub4core6detail5shmemE+120];
	ld.shared.u64 	%rd67, [_ZN6thrust24THRUST_300001_SM_1000_NS8cuda_cub4core6detail5shmemE+128];
	setp.lt.s32 	%p211, %r594, %r73;
	mov.u32 	%r639, %r73;
	mov.u64 	%rd323, %rd67;
	@%p211 bra 	$L__BB7_208;
	setp.lt.s32 	%p212, %r73, %r594;
	mov.u32 	%r639, %r594;
	mov.u64 	%rd323, %rd278;
	@%p212 bra 	$L__BB7_208;
	setp.lt.s64 	%p213, %rd278, %rd67;
	selp.b32 	%r639, %r594, %r73, %p213;
	min.s64 	%rd323, %rd278, %rd67;
	bra.uni 	$L__BB7_208;
$L__BB7_70:
	// begin inline asm
	mov.u32 %r349, %laneid;
	// end inline asm
	and.b32  	%r370, %r4, 992;
	add.s32 	%r371, %r370, 32;
	setp.gt.s32 	%p120, %r371, %r3;
	not.b32 	%r372, %r370;
	add.s32 	%r373, %r3, %r372;
	selp.b32 	%r368, %r373, 31, %p120;
	mov.b32 	%r367, 1;
	mov.b32 	%r369, -1;
	// begin inline asm
	shfl.sync.down.b32 %r350, %r582, %r367, %r368, %r369;
	// end inline asm
	// begin inline asm
	shfl.sync.down.b32 %r355, %r356, %r367, %r368, %r369;
	// end inline asm
	mov.b64 	{%r361, %r366}, %rd266;
	// begin inline asm
	shfl.sync.down.b32 %r360, %r361, %r367, %r368, %r369;
	// end inline asm
	// begin inline asm
	shfl.sync.down.b32 %r365, %r366, %r367, %r368, %r369;
	// end inline asm
	mov.b64 	%rd69, {%r360, %r365};
	setp.ge.s32 	%p121, %r349, %r368;
	mov.u32 	%r595, %r582;
	mov.u64 	%rd279, %rd266;
	@%p121 bra 	$L__BB7_74;
	setp.lt.s32 	%p122, %r582, %r350;
	mov.u32 	%r595, %r350;
	mov.u64 	%rd279, %rd69;
	@%p122 bra 	$L__BB7_74;
	setp.lt.s32 	%p123, %r350, %r582;
	mov.u32 	%r595, %r582;
	mov.u64 	%rd279, %rd266;
	@%p123 bra 	$L__BB7_74;
	setp.lt.s64 	%p124, %rd266, %rd69;
	selp.b32 	%r595, %r582, %r350, %p124;
	min.s64 	%rd279, %rd266, %rd69;
$L__BB7_74:
	mov.b32 	%r391, 2;
	mov.b32 	%r393, -1;
	// begin inline asm
	shfl.sync.down.b32 %r374, %r595, %r391, %r368, %r393;
	// end inline asm
	// begin inline asm
	shfl.sync.down.b32 %r379, %r380, %r391, %r368, %r393;
	// end inline asm
	mov.b64 	{%r385, %r390}, %rd279;
	// begin inline asm
	shfl.sync.down.b32 %r384, %r385, %r391, %r368, %r393;
	// end inline asm
	// begin inline asm
	shfl.sync.down.b32 %r389, %r390, %r391, %r368, %r393;
	// end inline asm
	mov.b64 	%rd72, {%r384, %r389};
	add.s32 	%r394, %r349, 2;
	setp.gt.s32 	%p125, %r394, %r368;
	mov.u32 	%r596, %r595;
	mov.u64 	%rd280, %rd279;
	@%p125 bra 	$L__BB7_78;
	setp.lt.s32 	%p126, %r595, %r374;
	mov.u32 	%r596, %r374;
	mov.u64 	%rd280, %rd72;
	@%p126 bra 	$L__BB7_78;
	setp.lt.s32 	%p127, %r374, %r595;
	mov.u32 	%r596, %r595;
	mov.u64 	%rd280, %rd279;
	@%p127 bra 	$L__BB7_78;
	setp.lt.s64 	%p128, %rd279, %rd72;
	selp.b32 	%r596, %r595, %r374, %p128;
	min.s64 	%rd280, %rd279, %rd72;
$L__BB7_78:
	mov.b32 	%r412, 4;
	mov.b32 	%r414, -1;
	// begin inline asm
	shfl.sync.down.b32 %r395, %r596, %r412, %r368, %r414;
	// end inline asm
	// begin inline asm
	shfl.sync.down.b32 %r400, %r401, %r412, %r368, %r414;
	// end inline asm
	mov.b64 	{%r406, %r411}, %rd280;
	// begin inline asm
	shfl.sync.down.b32 %r405, %r406, %r412, %r368, %r414;
	// end inline asm
	// begin inline asm
	shfl.sync.down.b32 %r410, %r411, %r412, %r368, %r414;
	// end inline asm
	mov.b64 	%rd75, {%r405, %r410};
	add.s32 	%r415, %r349, 4;
	setp.gt.s32 	%p129, %r415, %r368;
	mov.u32 	%r597, %r596;
	mov.u64 	%rd281, %rd280;
	@%p129 bra 	$L__BB7_82;
	setp.lt.s32 	%p130, %r596, %r395;
	mov.u32 	%r597, %r395;
	mov.u64 	%rd281, %rd75;
	@%p130 bra 	$L__BB7_82;
	setp.lt.s32 	%p131, %r395, %r596;
	mov.u32 	%r597, %r596;
	mov.u64 	%rd281, %rd280;
	@%p131 bra 	$L__BB7_82;
	setp.lt.s64 	%p132, %rd280, %rd75;
	selp.b32 	%r597, %r596, %r395, %p132;
	min.s64 	%rd281, %rd280, %rd75;
$L__BB7_82:
	mov.b32 	%r433, 8;
	mov.b32 	%r435, -1;
	// begin inline asm
	shfl.sync.down.b32 %r416, %r597, %r433, %r368, %r435;
	// end inline asm
	// begin inline asm
	shfl.sync.down.b32 %r421, %r422, %r433, %r368, %r435;
	// end inline asm
	mov.b64 	{%r427, %r432}, %rd281;
	// begin inline asm
	shfl.sync.down.b32 %r426, %r427, %r433, %r368, %r435;
	// end inline asm
	// begin inline asm
	shfl.sync.down.b32 %r431, %r432, %r433, %r368, %r435;
	// end inline asm
	mov.b64 	%rd78, {%r426, %r431};
	add.s32 	%r436, %r349, 8;
	setp.gt.s32 	%p133, %r436, %r368;
	mov.u32 	%r598, %r597;
	mov.u64 	%rd282, %rd281;
	@%p133 bra 	$L__BB7_86;
	setp.lt.s32 	%p134, %r597, %r416;
	mov.u32 	%r598, %r416;
	mov.u64 	%rd282, %rd78;
	@%p134 bra 	$L__BB7_86;
	setp.lt.s32 	%p135, %r416, %r597;
	mov.u32 	%r598, %r597;
	mov.u64 	%rd282, %rd281;
	@%p135 bra 	$L__BB7_86;
	setp.lt.s64 	%p136, %rd281, %rd78;
	selp.b32 	%r598, %r597, %r416, %p136;
	min.s64 	%rd282, %rd281, %rd78;
$L__BB7_86:
	mov.b32 	%r454, 16;
	mov.b32 	%r456, -1;
	// begin inline asm
	shfl.sync.down.b32 %r437, %r598, %r454, %r368, %r456;
	// end inline asm
	// begin inline asm
	shfl.sync.down.b32 %r442, %r443, %r454, %r368, %r456;
	// end inline asm
	mov.b64 	{%r448, %r453}, %rd282;
	// begin inline asm
	shfl.sync.down.b32 %r447, %r448, %r454, %r368, %r456;
	// end inline asm
	// begin inline asm
	shfl.sync.down.b32 %r452, %r453, %r454, %r368, %r456;
	// end inline asm
	mov.b64 	%rd81, {%r447, %r452};
	add.s32 	%r457, %r349, 16;
	setp.gt.s32 	%p137, %r457, %r368;
	mov.u32 	%r639, %r598;
	mov.u64 	%rd323, %rd282;
	@%p137 bra 	$L__BB7_90;
	setp.lt.s32 	%p138, %r598, %r437;
	mov.u32 	%r639, %r437;
	mov.u64 	%rd323, %rd81;
	@%p138 bra 	$L__BB7_90;
	setp.lt.s32 	%p139, %r437, %r598;
	mov.u32 	%r639, %r598;
	mov.u64 	%rd323, %rd282;
	@%p139 bra 	$L__BB7_90;
	setp.lt.s64 	%p140, %rd282, %rd81;
	selp.b32 	%r639, %r598, %r437, %p140;
	min.s64 	%rd323, %rd282, %rd81;
$L__BB7_90:
	setp.ne.s32 	%p141, %r349, 0;
	@%p141 bra 	$L__BB7_92;
	shr.u32 	%r458, %r4, 1;
	and.b32  	%r459, %r458, 496;
	mov.u32 	%r460, _ZN6thrust24THRUST_300001_SM_1000_NS8cuda_cub4core6detail5shmemE;
	add.s32 	%r461, %r460, %r459;
	st.shared.u32 	[%r461+8], %r639;
	st.shared.u64 	[%r461+16], %rd323;
$L__BB7_92:
	bar.sync 	0;
	setp.ne.s32 	%p142, %r4, 0;
	@%p142 bra 	$L__BB7_208;
	setp.lt.s32 	%p143, %r3, 33;
	mov.u32 	%r600, %r639;
	mov.u64 	%rd284, %rd323;
	@%p143 bra 	$L__BB7_97;
	ld.shared.u32 	%r92, [_ZN6thrust24THRUST_300001_SM_1000_NS8cuda_cub4core6detail5shmemE+24];
	ld.shared.u64 	%rd84, [_ZN6thrust24THRUST_300001_SM_1000_NS8cuda_cub4core6detail5shmemE+32];
	setp.lt.s32 	%p144, %r639, %r92;
	mov.u32 	%r600, %r92;
	mov.u64 	%rd284, %rd84;
	@%p144 bra 	$L__BB7_97;
	setp.lt.s32 	%p145, %r92, %r639;
	mov.u32 	%r600, %r639;
	mov.u64 	%rd284, %rd323;
	@%p145 bra 	$L__BB7_97;
	setp.lt.s64 	%p146, %rd323, %rd84;
	selp.b32 	%r600, %r639, %r92, %p146;
	min.s64 	%rd284, %rd323, %rd84;
$L__BB7_97:
	setp.lt.s32 	%p147, %r3, 65;
	mov.u32 	%r601, %r600;
	mov.u64 	%rd285, %rd284;
	@%p147 bra 	$L__BB7_101;
	ld.shared.u32 	%r95, [_ZN6thrust24THRUST_300001_SM_1000_NS8cuda_cub4core6detail5shmemE+40];
	ld.shared.u64 	%rd87, [_ZN6thrust24THRUST_300001_SM_1000_NS8cuda_cub4core6detail5shmemE+48];
	setp.lt.s32 	%p148, %r600, %r95;
	mov.u32 	%r601, %r95;
	mov.u64 	%rd285, %rd87;
	@%p148 bra 	$L__BB7_101;
	setp.lt.s32 	%p149, %r95, %r600;
	mov.u32 	%r601, %r600;
	mov.u64 	%rd285, %rd284;
	@%p149 bra 	$L__BB7_101;
	setp.lt.s64 	%p150, %rd284, %rd87;
	selp.b32 	%r601, %r600, %r95, %p150;
	min.s64 	%rd285, %rd284, %rd87;
$L__BB7_101:
	setp.lt.s32 	%p151, %r3, 97;
	mov.u32 	%r602, %r601;
	mov.u64 	%rd286, %rd285;
	@%p151 bra 	$L__BB7_105;
	ld.shared.u32 	%r98, [_ZN6thrust24THRUST_300001_SM_1000_NS8cuda_cub4core6detail5shmemE+56];
	ld.shared.u64 	%rd90, [_ZN6thrust24THRUST_300001_SM_1000_NS8cuda_cub4core6detail5shmemE+64];
	setp.lt.s32 	%p152, %r601, %r98;
	mov.u32 	%r602, %r98;
	mov.u64 	%rd286, %rd90;
	@%p152 bra 	$L__BB7_105;
	setp.lt.s32 	%p153, %r98, %r601;
	mov.u32 	%r602, %r601;
	mov.u64 	%rd286, %rd285;
	@%p153 bra 	$L__BB7_105;
	setp.lt.s64 	%p154, %rd285, %rd90;
	selp.b32 	%r602, %r601, %r98, %p154;
	min.s64 	%rd286, %rd285, %rd90;
$L__BB7_105:
	setp.lt.s32 	%p155, %r3, 129;
	mov.u32 	%r603, %r602;
	mov.u64 	%rd287, %rd286;
	@%p155 bra 	$L__BB7_109;
	ld.shared.u32 	%r101, [_ZN6thrust24THRUST_300001_SM_1000_NS8cuda_cub4core6detail5shmemE+72];
	ld.shared.u64 	%rd93, [_ZN6thrust24THRUST_300001_SM_1000_NS8cuda_cub4core6detail5shmemE+80];
	setp.lt.s32 	%p156, %r602, %r101;
	mov.u32 	%r603, %r101;
	mov.u64 	%rd287, %rd93;
	@%p156 bra 	$L__BB7_109;
	setp.lt.s32 	%p157, %r101, %r602;
	mov.u32 	%r603, %r602;
	mov.u64 	%rd287, %rd286;
	@%p157 bra 	$L__BB7_109;
	setp.lt.s64 	%p158, %rd286, %rd93;
	selp.b32 	%r603, %r602, %r101, %p158;
	min.s64 	%rd287, %rd286, %rd93;
$L__BB7_109:
	setp.lt.s32 	%p159, %r3, 161;
	mov.u32 	%r604, %r603;
	mov.u64 	%rd288, %rd287;
	@%p159 bra 	$L__BB7_113;
	ld.shared.u32 	%r104, [_ZN6thrust24THRUST_300001_SM_1000_NS8cuda_cub4core6detail5shmemE+88];
	ld.shared.u64 	%rd96, [_ZN6thrust24THRUST_300001_SM_1000_NS8cuda_cub4core6detail5shmemE+96];
	setp.lt.s32 	%p160, %r603, %r104;
	mov.u32 	%r604, %r104;
	mov.u64 	%rd288, %rd96;
	@%p160 bra 	$L__BB7_113;
	setp.lt.s32 	%p161, %r104, %r603;
	mov.u32 	%r604, %r603;
	mov.u64 	%rd288, %rd287;
	@%p161 bra 	$L__BB7_113;
	setp.lt.s64 	%p162, %rd287, %rd96;
	selp.b32 	%r604, %r603, %r104, %p162;
	min.s64 	%rd288, %rd287, %rd96;
$L__BB7_113:
	setp.lt.s32 	%p163, %r3, 193;
	mov.u32 	%r605, %r604;
	mov.u64 	%rd289, %rd288;
	@%p163 bra 	$L__BB7_117;
	ld.shared.u32 	%r107, [_ZN6thrust24THRUST_300001_SM_1000_NS8cuda_cub4core6detail5shmemE+104];
	ld.shared.u64 	%rd99, [_ZN6thrust24THRUST_300001_SM_1000_NS8cuda_cub4core6detail5shmemE+112];
	setp.lt.s32 	%p164, %r604, %r107;
	mov.u32 	%r605, %r107;
	mov.u64 	%rd289, %rd99;
	@%p164 bra 	$L__BB7_117;
	setp.lt.s32 	%p165, %r107, %r604;
	mov.u32 	%r605, %r604;
	mov.u64 	%rd289, %rd288;
	@%p165 bra 	$L__BB7_117;
	setp.lt.s64 	%p166, %rd288, %rd99;
	selp.b32 	%r605, %r604, %r107, %p166;
	min.s64 	%rd289, %rd288, %rd99;
$L__BB7_117:
	setp.lt.s32 	%p167, %r3, 225;
	mov.u32 	%r639, %r605;
	mov.u64 	%rd323, %rd289;
	@%p167 bra 	$L__BB7_208;
	ld.shared.u32 	%r110, [_ZN6thrust24THRUST_300001_SM_1000_NS8cuda_cub4core6detail5shmemE+120];
	ld.shared.u64 	%rd102, [_ZN6thrust24THRUST_300001_SM_1000_NS8cuda_cub4core6detail5shmemE+128];
	setp.lt.s32 	%p168, %r605, %r110;
	mov.u32 	%r639, %r110;
	mov.u64 	%rd323, %rd102;
	@%p168 bra 	$L__BB7_208;
	setp.lt.s32 	%p169, %r110, %r605;
	mov.u32 	%r639, %r605;
	mov.u64 	%rd323, %rd289;
	@%p169 bra 	$L__BB7_208;
	setp.lt.s64 	%p170, %rd289, %rd102;
	selp.b32 	%r639, %r605, %r110, %p170;
	min.s64 	%rd323, %rd289, %rd102;
	bra.uni 	$L__BB7_208;
$L__BB7_121:
	mov.u32 	%r112, %tid.x;
	add.s64 	%rd104, %rd196, %rd4;
	cvt.u64.u32 	%rd105, %r112;
	add.s64 	%rd201, %rd105, %rd4;
	cvta.to.global.u64 	%rd202, %rd195;
	shl.b64 	%rd203, %rd201, 2;
	add.s64 	%rd204, %rd202, %rd203;
	ld.global.u32 	%r205, [%rd204];
	add.s32 	%r206, %r112, 256;
	cvt.u64.u32 	%rd205, %r206;
	ld.global.u32 	%r207, [%rd204+1024];
	add.s32 	%r208, %r112, 512;
	cvt.u64.u32 	%rd206, %r208;
	ld.global.u32 	%r209, [%rd204+2048];
	add.s32 	%r210, %r112, 768;
	cvt.u64.u32 	%rd207, %r210;
	ld.global.u32 	%r211, [%rd204+3072];
	or.b32  	%r212, %r112, 1024;
	cvt.u64.u32 	%rd106, %r212;
	add.s64 	%rd311, %rd104, %rd106;
	ld.global.u32 	%r627, [%rd204+4096];
	setp.lt.s32 	%p2, %r205, %r207;
	max.s32 	%r213, %r205, %r207;
	selp.b64 	%rd208, %rd205, %rd105, %p2;
	setp.lt.s32 	%p3, %r213, %r209;
	max.s32 	%r214, %r213, %r209;
	selp.b64 	%rd209, %rd206, %rd208, %p3;
	setp.lt.s32 	%p4, %r214, %r211;
	max.s32 	%r114, %r214, %r211;
	selp.b64 	%rd108, %rd207, %rd209, %p4;
	setp.lt.s32 	%p5, %r114, %r627;
	@%p5 bra 	$L__BB7_123;
	setp.lt.s32 	%p6, %r627, %r114;
	setp.lt.u64 	%p7, %rd108, %rd106;
	or.pred  	%p8, %p6, %p7;
	selp.b32 	%r627, %r114, %r627, %p8;
	add.s64 	%rd210, %rd104, %rd108;
	selp.b64 	%rd311, %rd210, %rd311, %p8;
$L__BB7_123:
	setp.le.u64 	%p9, %rd198, %rd5;
	@%p9 bra 	$L__BB7_164;
	setp.ne.s32 	%p10, %r112, 0;
	@%p10 bra 	$L__BB7_126;
	atom.global.add.u64 	%rd211, [%rd1+8], 1280;
	add.s64 	%rd212, %rd211, %rd5;
	st.shared.u64 	[_ZN6thrust24THRUST_300001_SM_1000_NS8cuda_cub4core6detail5shmemE+152], %rd212;
$L__BB7_126:
	bar.sync 	0;
	ld.shared.u64 	%rd299, [_ZN6thrust24THRUST_300001_SM_1000_NS8cuda_cub4core6detail5shmemE+152];
	add.s64 	%rd213, %rd299, 1280;
	setp.gt.s64 	%p11, %rd213, %rd198;
	@%p11 bra 	$L__BB7_141;
	mov.u32 	%r607, %r627;
	mov.u64 	%rd292, %rd311;
$L__BB7_128:
	add.s64 	%rd214, %rd299, %rd105;
	cvta.to.global.u64 	%rd215, %rd195;
	shl.b64 	%rd216, %rd214, 2;
	add.s64 	%rd217, %rd215, %rd216;
	add.s64 	%rd293, %rd214, %rd196;
	ld.global.u32 	%r608, [%rd217];
	add.s64 	%rd294, %rd293, 256;
	ld.global.u32 	%r609, [%rd217+1024];
	add.s64 	%rd295, %rd293, 512;
	ld.global.u32 	%r610, [%rd217+2048];
	add.s64 	%rd296, %rd293, 768;
	ld.global.u32 	%r611, [%rd217+3072];
	add.s64 	%rd311, %rd293, 1024;
	ld.global.u32 	%r627, [%rd217+4096];
	setp.lt.s32 	%p12, %r607, %r608;
	@%p12 bra 	$L__BB7_130;
	setp.lt.s32 	%p13, %r608, %r607;
	setp.lt.s64 	%p14, %rd292, %rd293;
	or.pred  	%p15, %p13, %p14;
	selp.b32 	%r608, %r607, %r608, %p15;
	selp.b64 	%rd293, %rd292, %rd293, %p15;
$L__BB7_130:
	setp.lt.s32 	%p16, %r608, %r609;
	@%p16 bra 	$L__BB7_132;
	setp.lt.s32 	%p17, %r609, %r608;
	setp.lt.s64 	%p18, %rd293, %rd294;
	or.pred  	%p19, %p17, %p18;
	selp.b32 	%r609, %r608, %r609, %p19;
	selp.b64 	%rd294, %rd293, %rd294, %p19;
$L__BB7_132:
	setp.lt.s32 	%p20, %r609, %r610;
	@%p20 bra 	$L__BB7_134;
	setp.lt.s32 	%p21, %r610, %r609;
	setp.lt.s64 	%p22, %rd294, %rd295;
	or.pred  	%p23, %p21, %p22;
	selp.b32 	%r610, %r609, %r610, %p23;
	selp.b64 	%rd295, %rd294, %rd295, %p23;
$L__BB7_134:
	setp.lt.s32 	%p24, %r610, %r611;
	@%p24 bra 	$L__BB7_136;
	setp.lt.s32 	%p25, %r611, %r610;
	setp.lt.s64 	%p26, %rd295, %rd296;
	or.pred  	%p27, %p25, %p26;
	selp.b32 	%r611, %r610, %r611, %p27;
	selp.b64 	%rd296, %rd295, %rd296, %p27;
$L__BB7_136:
	setp.lt.s32 	%p28, %r611, %r627;
	@%p28 bra 	$L__BB7_138;
	setp.lt.s32 	%p29, %r627, %r611;
	setp.lt.s64 	%p30, %rd296, %rd311;
	or.pred  	%p31, %p29, %p30;
	selp.b32 	%r627, %r611, %r627, %p31;
	selp.b64 	%rd311, %rd296, %rd311, %p31;
$L__BB7_138:
	setp.ne.s32 	%p32, %r112, 0;
	bar.sync 	0;
	@%p32 bra 	$L__BB7_140;
	atom.global.add.u64 	%rd218, [%rd1+8], 1280;
	add.s64 	%rd219, %rd218, %rd5;
	st.shared.u64 	[_ZN6thrust24THRUST_300001_SM_1000_NS8cuda_cub4core6detail5shmemE+152], %rd219;
$L__BB7_140:
	bar.sync 	0;
	ld.shared.u64 	%rd299, [_ZN6thrust24THRUST_300001_SM_1000_NS8cuda_cub4core6detail5shmemE+152];
	add.s64 	%rd220, %rd299, 1280;
	setp.le.s64 	%p33, %rd220, %rd198;
	mov.u32 	%r607, %r627;
	mov.u64 	%rd292, %rd311;
	@%p33 bra 	$L__BB7_128;
$L__BB7_141:
	setp.le.s64 	%p34, %rd198, %rd299;
	@%p34 bra 	$L__BB7_164;
	cvt.u32.u64 	%r215, %rd299;
	cvt.u32.u64 	%r216, %rd198;
	sub.s32 	%r134, %r216, %r215;
	setp.ge.s32 	%p35, %r112, %r134;
	@%p35 bra 	$L__BB7_164;
	cvta.to.global.u64 	%rd132, %rd195;
	not.b32 	%r219, %r112;
	add.s32 	%r220, %r219, %r216;
	sub.s32 	%r135, %r220, %r215;
	and.b32  	%r222, %r135, 768;
	setp.eq.s32 	%p36, %r222, 768;
	mov.u32 	%r618, %r112;
	@%p36 bra 	$L__BB7_149;
	add.s64 	%rd222, %rd299, %rd105;
	add.s64 	%rd301, %rd222, %rd196;
	shl.b64 	%rd223, %rd222, 2;
	add.s64 	%rd300, %rd132, %rd223;
	shr.u32 	%r223, %r135, 8;
	add.s32 	%r224, %r223, 1;
	and.b32  	%r225, %r224, 3;
	neg.s32 	%r614, %r225;
	mov.u32 	%r618, %r112;
$L__BB7_145:
	.pragma "nounroll";
	mov.u64 	%rd137, %rd311;
	mov.u32 	%r139, %r627;
	ld.global.u32 	%r140, [%rd300];
	setp.lt.s32 	%p37, %r139, %r140;
	mov.u32 	%r627, %r140;
	mov.u64 	%rd311, %rd301;
	@%p37 bra 	$L__BB7_148;
	setp.lt.s32 	%p38, %r140, %r139;
	mov.u32 	%r627, %r139;
	mov.u64 	%rd311, %rd137;
	@%p38 bra 	$L__BB7_148;
	setp.lt.s64 	%p39, %rd137, %rd301;
	selp.b32 	%r627, %r139, %r140, %p39;
	min.s64 	%rd311, %rd137, %rd301;
$L__BB7_148:
	add.s32 	%r618, %r618, 256;
	add.s64 	%rd301, %rd301, 256;
	add.s64 	%rd300, %rd300, 1024;
	add.s32 	%r614, %r614, 1;
	setp.ne.s32 	%p40, %r614, 0;
	@%p40 bra 	$L__BB7_145;
$L__BB7_149:
	setp.lt.u32 	%p41, %r135, 768;
	@%p41 bra 	$L__BB7_164;
	add.s32 	%r621, %r618, 512;
$L__BB7_151:
	mov.u32 	%r149, %r621;
	add.s32 	%r226, %r149, -512;
	cvt.u64.u32 	%rd224, %r226;
	add.s64 	%rd225, %rd299, %rd224;
	shl.b64 	%rd226, %rd225, 2;
	add.s64 	%rd145, %rd132, %rd226;
	add.s64 	%rd146, %rd225, %rd196;
	ld.global.u32 	%r151, [%rd145];
	setp.lt.s32 	%p42, %r627, %r151;
	mov.u32 	%r623, %r151;
	mov.u64 	%rd307, %rd146;
	@%p42 bra 	$L__BB7_154;
	setp.lt.s32 	%p43, %r151, %r627;
	mov.u32 	%r623, %r627;
	mov.u64 	%rd307, %rd311;
	@%p43 bra 	$L__BB7_154;
	setp.lt.s64 	%p44, %rd311, %rd146;
	selp.b32 	%r623, %r627, %r151, %p44;
	min.s64 	%rd307, %rd311, %rd146;
$L__BB7_154:
	add.s32 	%r227, %r149, -256;
	cvt.u64.u32 	%rd227, %r227;
	add.s64 	%rd228, %rd299, %rd227;
	add.s64 	%rd149, %rd228, %rd196;
	ld.global.u32 	%r154, [%rd145+1024];
	setp.lt.s32 	%p45, %r623, %r154;
	mov.u32 	%r624, %r154;
	mov.u64 	%rd308, %rd149;
	@%p45 bra 	$L__BB7_157;
	setp.lt.s32 	%p46, %r154, %r623;
	mov.u32 	%r624, %r623;
	mov.u64 	%rd308, %rd307;
	@%p46 bra 	$L__BB7_157;
	setp.lt.s64 	%p47, %rd307, %rd149;
	selp.b32 	%r624, %r623, %r154, %p47;
	min.s64 	%rd308, %rd307, %rd149;
$L__BB7_157:
	cvt.u64.u32 	%rd229, %r149;
	add.s64 	%rd230, %rd299, %rd229;
	add.s64 	%rd152, %rd230, %rd196;
	ld.global.u32 	%r157, [%rd145+2048];
	setp.lt.s32 	%p48, %r624, %r157;
	mov.u32 	%r625, %r157;
	mov.u64 	%rd309, %rd152;
	@%p48 bra 	$L__BB7_160;
	setp.lt.s32 	%p49, %r157, %r624;
	mov.u32 	%r625, %r624;
	mov.u64 	%rd309, %rd308;
	@%p49 bra 	$L__BB7_160;
	setp.lt.s64 	%p50, %rd308, %rd152;
	selp.b32 	%r625, %r624, %r157, %p50;
	min.s64 	%rd309, %rd308, %rd152;
$L__BB7_160:
	add.s32 	%r228, %r149, 256;
	cvt.u64.u32 	%rd231, %r228;
	add.s64 	%rd232, %rd299, %rd231;
	add.s64 	%rd155, %rd232, %rd196;
	ld.global.u32 	%r160, [%rd145+3072];
	setp.lt.s32 	%p51, %r625, %r160;
	mov.u32 	%r627, %r160;
	mov.u64 	%rd311, %rd155;
	@%p51 bra 	$L__BB7_163;
	setp.lt.s32 	%p52, %r160, %r625;
	mov.u32 	%r627, %r625;
	mov.u64 	%rd311, %rd309;
	@%p52 bra 	$L__BB7_163;
	setp.lt.s64 	%p53, %rd309, %rd155;
	selp.b32 	%r627, %r625, %r160, %p53;
	min.s64 	%rd311, %rd309, %rd155;
$L__BB7_163:
	add.s32 	%r621, %r149, 1024;
	add.s32 	%r229, %r149, 512;
	setp.lt.s32 	%p54, %r229, %r134;
	@%p54 bra 	$L__BB7_151;
$L__BB7_164:
	// begin inline asm
	mov.u32 %r230, %laneid;
	// end inline asm
	mov.b32 	%r248, 1;
	mov.b32 	%r249, 31;
	mov.b32 	%r250, -1;
	// begin inline asm
	shfl.sync.down.b32 %r231, %r627, %r248, %r249, %r250;
	// end inline asm
	// begin inline asm
	shfl.sync.down.b32 %r236, %r237, %r248, %r249, %r250;
	// end inline asm
	mov.b64 	{%r242, %r247}, %rd311;
	// begin inline asm
	shfl.sync.down.b32 %r241, %r242, %r248, %r249, %r250;
	// end inline asm
	// begin inline asm
	shfl.sync.down.b32 %r246, %r247, %r248, %r249, %r250;
	// end inline asm
	mov.b64 	%rd159, {%r241, %r246};
	setp.gt.s32 	%p55, %r230, 30;
	mov.u32 	%r628, %r627;
	mov.u64 	%rd312, %rd311;
	@%p55 bra 	$L__BB7_168;
	setp.lt.s32 	%p56, %r627, %r231;
	mov.u32 	%r628, %r231;
	mov.u64 	%rd312, %rd159;
	@%p56 bra 	$L__BB7_168;
	setp.lt.s32 	%p57, %r231, %r627;
	mov.u32 	%r628, %r627;
	mov.u64 	%rd312, %rd311;
	@%p57 bra 	$L__BB7_168;
	setp.lt.s64 	%p58, %rd311, %rd159;
	selp.b32 	%r628, %r627, %r231, %p58;
	min.s64 	%rd312, %rd311, %rd159;
$L__BB7_168:
	mov.b32 	%r268, 2;
	mov.b32 	%r269, 31;
	mov.b32 	%r270, -1;
	// begin inline asm
	shfl.sync.down.b32 %r251, %r628, %r268, %r269, %r270;
	// end inline asm
	// begin inline asm
	shfl.sync.down.b32 %r256, %r257, %r268, %r269, %r270;
	// end inline asm
	mov.b64 	{%r262, %r267}, %rd312;
	// begin inline asm
	shfl.sync.down.b32 %r261, %r262, %r268, %r269, %r270;
	// end inline asm
	// begin inline asm
	shfl.sync.down.b32 %r266, %r267, %r268, %r269, %r270;
	// end inline asm
	mov.b64 	%rd162, {%r261, %r266};
	setp.gt.s32 	%p59, %r230, 29;
	mov.u32 	%r629, %r628;
	mov.u64 	%rd313, %rd312;
	@%p59 bra 	$L__BB7_172;
	setp.lt.s32 	%p60, %r628, %r251;
	mov.u32 	%r629, %r251;
	mov.u64 	%rd313, %rd162;
	@%p60 bra 	$L__BB7_172;
	setp.lt.s32 	%p61, %r251, %r628;
	mov.u32 	%r629, %r628;
	mov.u64 	%rd313, %rd312;
	@%p61 bra 	$L__BB7_172;
	setp.lt.s64 	%p62, %rd312, %rd162;
	selp.b32 	%r629, %r628, %r251, %p62;
	min.s64 	%rd313, %rd312, %rd162;
$L__BB7_172:
	mov.b32 	%r288, 4;
	mov.b32 	%r289, 31;
	mov.b32 	%r290, -1;
	// begin inline asm
	shfl.sync.down.b32 %r271, %r629, %r288, %r289, %r290;
	// end inline asm
	// begin inline asm
	shfl.sync.down.b32 %r276, %r277, %r288, %r289, %r290;
	// end inline asm
	mov.b64 	{%r282, %r287}, %rd313;
	// begin inline asm
	shfl.sync.down.b32 %r281, %r282, %r288, %r289, %r290;
	// end inline asm
	// begin inline asm
	shfl.sync.down.b32 %r286, %r287, %r288, %r289, %r290;
	// end inline asm
	mov.b64 	%rd165, {%r281, %r286};
	setp.gt.s32 	%p63, %r230, 27;
	mov.u32 	%r630, %r629;
	mov.u64 	%rd314, %rd313;
	@%p63 bra 	$L__BB7_176;
	setp.lt.s32 	%p64, %r629, %r271;
	mov.u32 	%r630, %r271;
	mov.u64 	%rd314, %rd165;
	@%p64 bra 	$L__BB7_176;
	setp.lt.s32 	%p65, %r271, %r629;
	mov.u32 	%r630, %r629;
	mov.u64 	%rd314, %rd313;
	@%p65 bra 	$L__BB7_176;
	setp.lt.s64 	%p66, %rd313, %rd165;
	selp.b32 	%r630, %r629, %r271, %p66;
	min.s64 	%rd314, %rd313, %rd165;
$L__BB7_176:
	mov.b32 	%r308, 8;
	mov.b32 	%r309, 31;
	mov.b32 	%r310, -1;
	// begin inline asm
	shfl.sync.down.b32 %r291, %r630, %r308, %r309, %r310;
	// end inline asm
	// begin inline asm
	shfl.sync.down.b32 %r296, %r297, %r308, %r309, %r310;
	// end inline asm
	mov.b64 	{%r302, %r307}, %rd314;
	// begin inline asm
	shfl.sync.down.b32 %r301, %r302, %r308, %r309, %r310;
	// end inline asm
	// begin inline asm
	shfl.sync.down.b32 %r306, %r307, %r308, %r309, %r310;
	// end inline asm
	mov.b64 	%rd168, {%r301, %r306};
	setp.gt.s32 	%p67, %r230, 23;
	mov.u32 	%r631, %r630;
	mov.u64 	%rd315, %rd314;
	@%p67 bra 	$L__BB7_180;
	setp.lt.s32 	%p68, %r630, %r291;
	mov.u32 	%r631, %r291;
	mov.u64 	%rd315, %rd168;
	@%p68 bra 	$L__BB7_180;
	setp.lt.s32 	%p69, %r291, %r630;
	mov.u32 	%r631, %r630;
	mov.u64 	%rd315, %rd314;
	@%p69 bra 	$L__BB7_180;
	setp.lt.s64 	%p70, %rd314, %rd168;
	selp.b32 	%r631, %r630, %r291, %p70;
	min.s64 	%rd315, %rd314, %rd168;
$L__BB7_180:
	mov.b32 	%r328, 16;
	mov.b32 	%r329, 31;
	mov.b32 	%r330, -1;
	// begin inline asm
	shfl.sync.down.b32 %r311, %r631, %r328, %r329, %r330;
	// end inline asm
	// begin inline asm
	shfl.sync.down.b32 %r316, %r317, %r328, %r329, %r330;
	// end inline asm
	mov.b64 	{%r322, %r327}, %rd315;
	// begin inline asm
	shfl.sync.down.b32 %r321, %r322, %r328, %r329, %r330;
	// end inline asm
	// begin inline asm
	shfl.sync.down.b32 %r326, %r327, %r328, %r329, %r330;
	// end inline asm
	mov.b64 	%rd171, {%r321, %r326};
	setp.gt.s32 	%p71, %r230, 15;
	mov.u32 	%r639, %r631;
	mov.u64 	%rd323, %rd315;
	@%p71 bra 	$L__BB7_184;
	setp.lt.s32 	%p72, %r631, %r311;
	mov.u32 	%r639, %r311;
	mov.u64 	%rd323, %rd171;
	@%p72 bra 	$L__BB7_184;
	setp.lt.s32 	%p73, %r311, %r631;
	mov.u32 	%r639, %r631;
	mov.u64 	%rd323, %rd315;
	@%p73 bra 	$L__BB7_184;
	setp.lt.s64 	%p74, %rd315, %rd171;
	selp.b32 	%r639, %r631, %r311, %p74;
	min.s64 	%rd323, %rd315, %rd171;
$L__BB7_184:
	setp.ne.s32 	%p75, %r230, 0;
	@%p75 bra 	$L__BB7_186;
	shr.u32 	%r331, %r112, 1;
	and.b32  	%r332, %r331, 496;
	mov.u32 	%r333, _ZN6thrust24THRUST_300001_SM_1000_NS8cuda_cub4core6detail5shmemE;
	add.s32 	%r334, %r333, %r332;
	st.shared.u32 	[%r334+8], %r639;
	st.shared.u64 	[%r334+16], %rd323;
$L__BB7_186:
	bar.sync 	0;
	setp.ne.s32 	%p76, %r112, 0;
	@%p76 bra 	$L__BB7_208;
	ld.shared.u32 	%r181, [_ZN6thrust24THRUST_300001_SM_1000_NS8cuda_cub4core6detail5shmemE+24];
	ld.shared.u64 	%rd174, [_ZN6thrust24THRUST_300001_SM_1000_NS8cuda_cub4core6detail5shmemE+32];
	setp.lt.s32 	%p77, %r639, %r181;
	mov.u32 	%r633, %r181;
	mov.u64 	%rd317, %rd174;
	@%p77 bra 	$L__BB7_190;
	setp.lt.s32 	%p78, %r181, %r639;
	mov.u32 	%r633, %r639;
	mov.u64 	%rd317, %rd323;
	@%p78 bra 	$L__BB7_190;
	setp.lt.s64 	%p79, %rd323, %rd174;
	selp.b32 	%r633, %r639, %r181, %p79;
	min.s64 	%rd317, %rd323, %rd174;
$L__BB7_190:
	ld.shared.u32 	%r184, [_ZN6thrust24THRUST_300001_SM_1000_NS8cuda_cub4core6detail5shmemE+40];
	ld.shared.u64 	%rd177, [_ZN6thrust24THRUST_300001_SM_1000_NS8cuda_cub4core6detail5shmemE+48];
	setp.lt.s32 	%p80, %r633, %r184;
	mov.u32 	%r634, %r184;
	mov.u64 	%rd318, %rd177;
	@%p80 bra 	$L__BB7_193;
	setp.lt.s32 	%p81, %r184, %r633;
	mov.u32 	%r634, %r633;
	mov.u64 	%rd318, %rd317;
	@%p81 bra 	$L__BB7_193;
	setp.lt.s64 	%p82, %rd317, %rd177;
	selp.b32 	%r634, %r633, %r184, %p82;
	min.s64 	%rd318, %rd317, %rd177;
$L__BB7_193:
	ld.shared.u32 	%r187, [_ZN6thrust24THRUST_300001_SM_1000_NS8cuda_cub4core6detail5shmemE+56];
	ld.shared.u64 	%rd180, [_ZN6thrust24THRUST_300001_SM_1000_NS8cuda_cub4core6detail5shmemE+64];
	setp.lt.s32 	%p83, %r634, %r187;
	mov.u32 	%r635, %r187;
	mov.u64 	%rd319, %rd180;
	@%p83 bra 	$L__BB7_196;
	setp.lt.s32 	%p84, %r187, %r634;
	mov.u32 	%r635, %r634;
	mov.u64 	%rd319, %rd318;
	@%p84 bra 	$L__BB7_196;
	setp.lt.s64 	%p85, %rd318, %rd180;
	selp.b32 	%r635, %r634, %r187, %p85;
	min.s64 	%rd319, %rd318, %rd180;
$L__BB7_196:
	ld.shared.u32 	%r190, [_ZN6thrust24THRUST_300001_SM_1000_NS8cuda_cub4core6detail5shmemE+72];
	ld.shared.u64 	%rd183, [_ZN6thrust24THRUST_300001_SM_1000_NS8cuda_cub4core6detail5shmemE+80];
	setp.lt.s32 	%p86, %r635, %r190;
	mov.u32 	%r636, %r190;
	mov.u64 	%rd320, %rd183;
	@%p86 bra 	$L__BB7_199;
	setp.lt.s32 	%p87, %r190, %r635;
	mov.u32 	%r636, %r635;
	mov.u64 	%rd320, %rd319;
	@%p87 bra 	$L__BB7_199;
	setp.lt.s64 	%p88, %rd319, %rd183;
	selp.b32 	%r636, %r635, %r190, %p88;
	min.s64 	%rd320, %rd319, %rd183;
$L__BB7_199:
	ld.shared.u32 	%r193, [_ZN6thrust24THRUST_300001_SM_1000_NS8cuda_cub4core6detail5shmemE+88];
	ld.shared.u64 	%rd186, [_ZN6thrust24THRUST_300001_SM_1000_NS8cuda_cub4core6detail5shmemE+96];
	setp.lt.s32 	%p89, %r636, %r193;
	mov.u32 	%r637, %r193;
	mov.u64 	%rd321, %rd186;
	@%p89 bra 	$L__BB7_202;
	setp.lt.s32 	%p90, %r193, %r636;
	mov.u32 	%r637, %r636;
	mov.u64 	%rd321, %rd320;
	@%p90 bra 	$L__BB7_202;
	setp.lt.s64 	%p91, %rd320, %rd186;
	selp.b32 	%r637, %r636, %r193, %p91;
	min.s64 	%rd321, %rd320, %rd186;
$L__BB7_202:
	ld.shared.u32 	%r196, [_ZN6thrust24THRUST_300001_SM_1000_NS8cuda_cub4core6detail5shmemE+104];
	ld.shared.u64 	%rd189, [_ZN6thrust24THRUST_300001_SM_1000_NS8cuda_cub4core6detail5shmemE+112];
	setp.lt.s32 	%p92, %r637, %r196;
	mov.u32 	%r638, %r196;
	mov.u64 	%rd322, %rd189;
	@%p92 bra 	$L__BB7_205;
	setp.lt.s32 	%p93, %r196, %r637;
	mov.u32 	%r638, %r637;
	mov.u64 	%rd322, %rd321;
	@%p93 bra 	$L__BB7_205;
	setp.lt.s64 	%p94, %rd321, %rd189;
	selp.b32 	%r638, %r637, %r196, %p94;
	min.s64 	%rd322, %rd321, %rd189;
$L__BB7_205:
	ld.shared.u32 	%r199, [_ZN6thrust24THRUST_300001_SM_1000_NS8cuda_cub4core6detail5shmemE+120];
	ld.shared.u64 	%rd192, [_ZN6thrust24THRUST_300001_SM_1000_NS8cuda_cub4core6detail5shmemE+128];
	setp.lt.s32 	%p95, %r638, %r199;
	mov.u32 	%r639, %r199;
	mov.u64 	%rd323, %rd192;
	@%p95 bra 	$L__BB7_208;
	setp.lt.s32 	%p96, %r199, %r638;
	mov.u32 	%r639, %r638;
	mov.u64 	%rd323, %rd322;
	@%p96 bra 	$L__BB7_208;
	setp.lt.s64 	%p97, %rd322, %rd192;
	selp.b32 	%r639, %r638, %r199, %p97;
	min.s64 	%rd323, %rd322, %rd192;
$L__BB7_208:
	mov.u32 	%r567, %tid.x;
	setp.ne.s32 	%p214, %r567, 0;
	@%p214 bra 	$L__BB7_210;
	ld.param.u64 	%rd254, [_ZN6thrust24THRUST_300001_SM_1000_NS8cuda_cub4core6detail13_kernel_agentINS1_8__reduce11ReduceAgentINS0_12zip_iteratorIN4cuda3std3__45tupleIJNS0_10device_ptrIiEENS0_17counting_iteratorIlNS0_11use_defaultESF_SF_EEEEEEEPNSB_IJilEEESJ_lNS1_9__extrema9arg_max_fIilNSA_4lessIiEEEEEEJSI_SK_lN3cub18CUB_300001_SM_100013GridEvenShareIlEENSS_9GridQueueIyEESP_EEEvDpT0__param_1];
	cvta.to.global.u64 	%rd251, %rd254;
	mul.wide.u32 	%rd252, %r1, 16;
	add.s64 	%rd253, %rd251, %rd252;
	st.global.u32 	[%rd253], %r639;
	st.global.u64 	[%rd253+8], %rd323;
$L__BB7_210:
	ret;

}
	// .globl	_ZN6thrust24THRUST_300001_SM_1000_NS8cuda_cub4core6detail13_kernel_agentINS1_8__reduce10DrainAgentIlEEJN3cub18CUB_300001_SM_10009GridQueueIyEElEEEvDpT0_
.visible .entry _ZN6thrust24THRUST_300001_SM_1000_NS8cuda_cub4core6detail13_kernel_agentINS1_8__reduce10DrainAgentIlEEJN3cub18CUB_300001_SM_10009GridQueueIyEElEEEvDpT0_(
	.param .align 8 .b8 _ZN6thrust24THRUST_300001_SM_1000_NS8cuda_cub4core6detail13_kernel_agentINS1_8__reduce10DrainAgentIlEEJN3cub18CUB_300001_SM_10009GridQueueIyEElEEEvDpT0__param_0[8],
	.param .u64 _ZN6thrust24THRUST_300001_SM_1000_NS8cuda_cub4core6detail13_kernel_agentINS1_8__reduce10DrainAgentIlEEJN3cub18CUB_300001_SM_10009GridQueueIyEElEEEvDpT0__param_1
)
.maxntid 1
{
	.reg .b64 	%rd<5>;

	ld.param.u64 	%rd1, [_ZN6thrust24THRUST_300001_SM_1000_NS8cuda_cub4core6detail13_kernel_agentINS1_8__reduce10DrainAgentIlEEJN3cub18CUB_300001_SM_10009GridQueueIyEElEEEvDpT0__param_0];
	ld.param.u64 	%rd2, [_ZN6thrust24THRUST_300001_SM_1000_NS8cuda_cub4core6detail13_kernel_agentINS1_8__reduce10DrainAgentIlEEJN3cub18CUB_300001_SM_10009GridQueueIyEElEEEvDpT0__param_1];
	cvta.to.global.u64 	%rd3, %rd1;
	st.global.u64 	[%rd3], %rd2;
	mov.b64 	%rd4, 0;
	st.global.u64 	[%rd3+8], %rd4;
	ret;

}
	// .globl	_ZN6thrust24THRUST_300001_SM_1000_NS8cuda_cub4core6detail13_kernel_agentINS1_8__reduce11ReduceAgentIPN4cuda3std3__45tupleIJilEEESC_SB_lNS1_9__extrema9arg_max_fIilNS9_4lessIiEEEEEEJSC_SC_iSH_EEEvDpT0_
.visible .entry _ZN6thrust24THRUST_300001_SM_1000_NS8cuda_cub4core6detail13_kernel_agentINS1_8__reduce11ReduceAgentIPN4cuda3std3__45tupleIJilEEESC_SB_lNS1_9__extrema9arg_max_fIilNS9_4lessIiEEEEEEJSC_SC_iSH_EEEvDpT0_(
	.param .u64 .ptr .align 1 _ZN6thrust24THRUST_300001_SM_1000_NS8cuda_cub4core6detail13_kernel_agentINS1_8__reduce11ReduceAgentIPN4cuda3std3__45tupleIJilEEESC_SB_lNS1_9__extrema9arg_max_fIilNS9_4lessIiEEEEEEJSC_SC_iSH_EEEvDpT0__param_0,
	.param .u64 .ptr .align 1 _ZN6thrust24THRUST_300001_SM_1000_NS8cuda_cub4core6detail13_kernel_agentINS1_8__reduce11ReduceAgentIPN4cuda3std3__45tupleIJilEEESC_SB_lNS1_9__extrema9arg_max_fIilNS9_4lessIiEEEEEEJSC_SC_iSH_EEEvDpT0__param_1,
	.param .u32 _ZN6thrust24THRUST_300001_SM_1000_NS8cuda_cub4core6detail13_kernel_agentINS1_8__reduce11ReduceAgentIPN4cuda3std3__45tupleIJilEEESC_SB_lNS1_9__extrema9arg_max_fIilNS9_4lessIiEEEEEEJSC_SC_iSH_EEEvDpT0__param_2,
	.param .align 1 .b8 _ZN6thrust24THRUST_300001_SM_1000_NS8cuda_cub4core6detail13_kernel_agentINS1_8__reduce11ReduceAgentIPN4cuda3std3__45tupleIJilEEESC_SB_lNS1_9__extrema9arg_max_fIilNS9_4lessIiEEEEEEJSC_SC_iSH_EEEvDpT0__param_3[1]
)
.maxntid 256
{
	.reg .pred 	%p<264>;
	.reg .b32 	%r<666>;
	.reg .b64 	%rd<487>;

	ld.param.u32 	%r239, [_ZN6thrust24THRUST_300001_SM_1000_NS8cuda_cub4core6detail13_kernel_agentINS1_8__reduce11ReduceAgentIPN4cuda3std3__45tupleIJilEEESC_SB_lNS1_9__extrema9arg_max_fIilNS9_4lessIiEEEEEEJSC_SC_iSH_EEEvDpT0__param_2];
	cvt.s64.s32 	%rd1, %r239;
	setp.eq.s32 	%p1, %r239, 0;
	@%p1 bra 	$L__BB9_234;
	setp.gt.s32 	%p2, %r239, 1279;
	@%p2 bra 	$L__BB9_121;
	mov.u32 	%r1, %tid.x;
	setp.ge.s32 	%p147, %r1, %r239;
	mov.b32 	%r593, 0;
	mov.b64 	%rd410, 0;
	mov.u32 	%r585, %r1;
	@%p147 bra 	$L__BB9_4;
	ld.param.u64 	%rd396, [_ZN6thrust24THRUST_300001_SM_1000_NS8cuda_cub4core6detail13_kernel_agentINS1_8__reduce11ReduceAgentIPN4cuda3std3__45tupleIJilEEESC_SB_lNS1_9__extrema9arg_max_fIilNS9_4lessIiEEEEEEJSC_SC_iSH_EEEvDpT0__param_0];
	mul.wide.u32 	%rd366, %r1, 16;
	add.s64 	%rd363, %rd396, %rd366;
	// begin inline asm
	ld.global.nc.u64 %rd362, [%rd363];
	// end inline asm
	add.s64 	%rd365, %rd363, 8;
	// begin inline asm
	ld.global.nc.u64 %rd410, [%rd365];
	// end inline asm
	cvt.u32.u64 	%r593, %rd362;
	add.s32 	%r585, %r1, 256;
$L__BB9_4:
	setp.ge.s32 	%p148, %r585, %r239;
	@%p148 bra 	$L__BB9_25;
	not.b32 	%r355, %r585;
	add.s32 	%r6, %r239, %r355;
	and.b32  	%r356, %r6, 768;
	setp.eq.s32 	%p149, %r356, 768;
	@%p149 bra 	$L__BB9_11;
	ld.param.u64 	%rd397, [_ZN6thrust24THRUST_300001_SM_1000_NS8cuda_cub4core6detail13_kernel_agentINS1_8__reduce11ReduceAgentIPN4cuda3std3__45tupleIJilEEESC_SB_lNS1_9__extrema9arg_max_fIilNS9_4lessIiEEEEEEJSC_SC_iSH_EEEvDpT0__param_0];
	mul.wide.u32 	%rd368, %r585, 16;
	add.s64 	%rd401, %rd397, %rd368;
	shr.u32 	%r357, %r6, 8;
	add.s32 	%r358, %r357, 1;
	and.b32  	%r359, %r358, 3;
	neg.s32 	%r581, %r359;
$L__BB9_7:
	.pragma "nounroll";
	mov.u64 	%rd6, %rd410;
	mov.u32 	%r10, %r593;
	// begin inline asm
	ld.global.nc.u64 %rd369, [%rd401];
	// end inline asm
	add.s64 	%rd372, %rd401, 8;
	// begin inline asm
	ld.global.nc.u64 %rd371, [%rd372];
	// end inline asm
	cvt.u32.u64 	%r11, %rd369;
	setp.lt.s32 	%p150, %r10, %r11;
	mov.u64 	%rd410, %rd371;
	mov.u32 	%r593, %r11;
	@%p150 bra 	$L__BB9_10;
	setp.lt.s32 	%p151, %r11, %r10;
	mov.u64 	%rd410, %rd6;
	mov.u32 	%r593, %r10;
	@%p151 bra 	$L__BB9_10;
	setp.lt.s64 	%p152, %rd6, %rd371;
	min.s64 	%rd410, %rd6, %rd371;
	selp.b32 	%r593, %r10, %r11, %p152;
$L__BB9_10:
	add.s32 	%r585, %r585, 256;
	add.s64 	%rd401, %rd401, 4096;
	add.s32 	%r581, %r581, 1;
	setp.ne.s32 	%p153, %r581, 0;
	@%p153 bra 	$L__BB9_7;
$L__BB9_11:
	setp.lt.u32 	%p154, %r6, 768;
	@%p154 bra 	$L__BB9_25;
$L__BB9_12:
	ld.param.u64 	%rd398, [_ZN6thrust24THRUST_300001_SM_1000_NS8cuda_cub4core6detail13_kernel_agentINS1_8__reduce11ReduceAgentIPN4cuda3std3__45tupleIJilEEESC_SB_lNS1_9__extrema9arg_max_fIilNS9_4lessIiEEEEEEJSC_SC_iSH_EEEvDpT0__param_0];
	mul.wide.s32 	%rd377, %r585, 16;
	add.s64 	%rd374, %rd398, %rd377;
	// begin inline asm
	ld.global.nc.u64 %rd373, [%rd374];
	// end inline asm
	add.s64 	%rd376, %rd374, 8;
	// begin inline asm
	ld.global.nc.u64 %rd375, [%rd376];
	// end inline asm
	cvt.u32.u64 	%r21, %rd373;
	setp.lt.s32 	%p155, %r593, %r21;
	mov.u64 	%rd407, %rd375;
	mov.u32 	%r590, %r21;
	@%p155 bra 	$L__BB9_15;
	setp.lt.s32 	%p156, %r21, %r593;
	mov.u64 	%rd407, %rd410;
	mov.u32 	%r590, %r593;
	@%p156 bra 	$L__BB9_15;
	setp.lt.s64 	%p157, %rd410, %rd375;
	min.s64 	%rd407, %rd410, %rd375;
	selp.b32 	%r590, %r593, %r21, %p157;
$L__BB9_15:
	add.s64 	%rd379, %rd374, 4096;
	// begin inline asm
	ld.global.nc.u64 %rd378, [%rd379];
	// end inline asm
	add.s64 	%rd381, %rd374, 4104;
	// begin inline asm
	ld.global.nc.u64 %rd380, [%rd381];
	// end inline asm
	cvt.u32.u64 	%r24, %rd378;
	setp.lt.s32 	%p158, %r590, %r24;
	mov.u64 	%rd408, %rd380;
	mov.u32 	%r591, %r24;
	@%p158 bra 	$L__BB9_18;
	setp.lt.s32 	%p159, %r24, %r590;
	mov.u64 	%rd408, %rd407;
	mov.u32 	%r591, %r590;
	@%p159 bra 	$L__BB9_18;
	setp.lt.s64 	%p160, %rd407, %rd380;
	min.s64 	%rd408, %rd407, %rd380;
	selp.b32 	%r591, %r590, %r24, %p160;
$L__BB9_18:
	add.s64 	%rd383, %rd374, 8192;
	// begin inline asm
	ld.global.nc.u64 %rd382, [%rd383];
	// end inline asm
	add.s64 	%rd385, %rd374, 8200;
	// begin inline asm
	ld.global.nc.u64 %rd384, [%rd385];
	// end inline asm
	cvt.u32.u64 	%r27, %rd382;
	setp.lt.s32 	%p161, %r591, %r27;
	mov.u64 	%rd409, %rd384;
	mov.u32 	%r592, %r27;
	@%p161 bra 	$L__BB9_21;
	setp.lt.s32 	%p162, %r27, %r591;
	mov.u64 	%rd409, %rd408;
	mov.u32 	%r592, %r591;
	@%p162 bra 	$L__BB9_21;
	setp.lt.s64 	%p163, %rd408, %rd384;
	min.s64 	%rd409, %rd408, %rd384;
	selp.b32 	%r592, %r591, %r27, %p163;
$L__BB9_21:
	add.s64 	%rd387, %rd374, 12288;
	// begin inline asm
	ld.global.nc.u64 %rd386, [%rd387];
	// end inline asm
	add.s64 	%rd389, %rd374, 12296;
	// begin inline asm
	ld.global.nc.u64 %rd388, [%rd389];
	// end inline asm
	cvt.u32.u64 	%r30, %rd386;
	setp.lt.s32 	%p164, %r592, %r30;
	mov.u64 	%rd410, %rd388;
	mov.u32 	%r593, %r30;
	@%p164 bra 	$L__BB9_24;
	setp.lt.s32 	%p165, %r30, %r592;
	mov.u64 	%rd410, %rd409;
	mov.u32 	%r593, %r592;
	@%p165 bra 	$L__BB9_24;
	setp.lt.s64 	%p166, %rd409, %rd388;
	min.s64 	%rd410, %rd409, %rd388;
	selp.b32 	%r593, %r592, %r30, %p166;
$L__BB9_24:
	add.s32 	%r585, %r585, 1024;
	setp.lt.s32 	%p167, %r585, %r239;
	@%p167 bra 	$L__BB9_12;
$L__BB9_25:
	setp.lt.s32 	%p168, %r239, 256;
	@%p168 bra 	$L__BB9_70;
	// begin inline asm
	mov.u32 %r473, %laneid;
	// end inline asm
	mov.b32 	%r491, 1;
	mov.b32 	%r492, 31;
	mov.b32 	%r493, -1;
	// begin inline asm
	shfl.sync.down.b32 %r474, %r593, %r491, %r492, %r493;
	// end inline asm
	// begin inline asm
	shfl.sync.down.b32 %r479, %r480, %r491, %r492, %r493;
	// end inline asm
	mov.b64 	{%r485, %r490}, %rd410;
	// begin inline asm
	shfl.sync.down.b32 %r484, %r485, %r491, %r492, %r493;
	// end inline asm
	// begin inline asm
	shfl.sync.down.b32 %r489, %r490, %r491, %r492, %r493;
	// end inline asm
	mov.b64 	%rd28, {%r484, %r489};
	setp.gt.s32 	%p220, %r473, 30;
	mov.u64 	%rd412, %rd410;
	mov.u32 	%r595, %r593;
	@%p220 bra 	$L__BB9_30;
	setp.lt.s32 	%p221, %r593, %r474;
	mov.u64 	%rd412, %rd28;
	mov.u32 	%r595, %r474;
	@%p221 bra 	$L__BB9_30;
	setp.lt.s32 	%p222, %r474, %r593;
	mov.u64 	%rd412, %rd410;
	mov.u32 	%r595, %r593;
	@%p222 bra 	$L__BB9_30;
	setp.lt.s64 	%p223, %rd410, %rd28;
	min.s64 	%rd412, %rd410, %rd28;
	selp.b32 	%r595, %r593, %r474, %p223;
$L__BB9_30:
	mov.b32 	%r511, 2;
	mov.b32 	%r512, 31;
	mov.b32 	%r513, -1;
	// begin inline asm
	shfl.sync.down.b32 %r494, %r595, %r511, %r512, %r513;
	// end inline asm
	// begin inline asm
	shfl.sync.down.b32 %r499, %r500, %r511, %r512, %r513;
	// end inline asm
	mov.b64 	{%r505, %r510}, %rd412;
	// begin inline asm
	shfl.sync.down.b32 %r504, %r505, %r511, %r512, %r513;
	// end inline asm
	// begin inline asm
	shfl.sync.down.b32 %r509, %r510, %r511, %r512, %r513;
	// end inline asm
	mov.b64 	%rd31, {%r504, %r509};
	setp.gt.s32 	%p224, %r473, 29;
	mov.u64 	%rd413, %rd412;
	mov.u32 	%r596, %r595;
	@%p224 bra 	$L__BB9_34;
	setp.lt.s32 	%p225, %r595, %r494;
	mov.u64 	%rd413, %rd31;
	mov.u32 	%r596, %r494;
	@%p225 bra 	$L__BB9_34;
	setp.lt.s32 	%p226, %r494, %r595;
	mov.u64 	%rd413, %rd412;
	mov.u32 	%r596, %r595;
	@%p226 bra 	$L__BB9_34;
	setp.lt.s64 	%p227, %rd412, %rd31;
	min.s64 	%rd413, %rd412, %rd31;
	selp.b32 	%r596, %r595, %r494, %p227;
$L__BB9_34:
	mov.b32 	%r531, 4;
	mov.b32 	%r532, 31;
	mov.b32 	%r533, -1;
	// begin inline asm
	shfl.sync.down.b32 %r514, %r596, %r531, %r532, %r533;
	// end inline asm
	// begin inline asm
	shfl.sync.down.b32 %r519, %r520, %r531, %r532, %r533;
	// end inline asm
	mov.b64 	{%r525, %r530}, %rd413;
	// begin inline asm
	shfl.sync.down.b32 %r524, %r525, %r531, %r532, %r533;
	// end inline asm
	// begin inline asm
	shfl.sync.down.b32 %r529, %r530, %r531, %r532, %r533;
	// end inline asm
	mov.b64 	%rd34, {%r524, %r529};
	setp.gt.s32 	%p228, %r473, 27;
	mov.u64 	%rd414, %rd413;
	mov.u32 	%r597, %r596;
	@%p228 bra 	$L__BB9_38;
	setp.lt.s32 	%p229, %r596, %r514;
	mov.u64 	%rd414, %rd34;
	mov.u32 	%r597, %r514;
	@%p229 bra 	$L__BB9_38;
	setp.lt.s32 	%p230, %r514, %r596;
	mov.u64 	%rd414, %rd413;
	mov.u32 	%r597, %r596;
	@%p230 bra 	$L__BB9_38;
	setp.lt.s64 	%p231, %rd413, %rd34;
	min.s64 	%rd414, %rd413, %rd34;
	selp.b32 	%r597, %r596, %r514, %p231;
$L__BB9_38:
	mov.b32 	%r551, 8;
	mov.b32 	%r552, 31;
	mov.b32 	%r553, -1;
	// begin inline asm
	shfl.sync.down.b32 %r534, %r597, %r551, %r552, %r553;
	// end inline asm
	// begin inline asm
	shfl.sync.down.b32 %r539, %r540, %r551, %r552, %r553;
	// end inline asm
	mov.b64 	{%r545, %r550}, %rd414;
	// begin inline asm
	shfl.sync.down.b32 %r544, %r545, %r551, %r552, %r553;
	// end inline asm
	// begin inline asm
	shfl.sync.down.b32 %r549, %r550, %r551, %r552, %r553;
	// end inline asm
	mov.b64 	%rd37, {%r544, %r549};
	setp.gt.s32 	%p232, %r473, 23;
	mov.u64 	%rd415, %rd414;
	mov.u32 	%r598, %r597;
	@%p232 bra 	$L__BB9_42;
	setp.lt.s32 	%p233, %r597, %r534;
	mov.u64 	%rd415, %rd37;
	mov.u32 	%r598, %r534;
	@%p233 bra 	$L__BB9_42;
	setp.lt.s32 	%p234, %r534, %r597;
	mov.u64 	%rd415, %rd414;
	mov.u32 	%r598, %r597;
	@%p234 bra 	$L__BB9_42;
	setp.lt.s64 	%p235, %rd414, %rd37;
	min.s64 	%rd415, %rd414, %rd37;
	selp.b32 	%r598, %r597, %r534, %p235;
$L__BB9_42:
	mov.b32 	%r571, 16;
	mov.b32 	%r572, 31;
	mov.b32 	%r573, -1;
	// begin inline asm
	shfl.sync.down.b32 %r554, %r598, %r571, %r572, %r573;
	// end inline asm
	// begin inline asm
	shfl.sync.down.b32 %r559, %r560, %r571, %r572, %r573;
	// end inline asm
	mov.b64 	{%r565, %r570}, %rd415;
	// begin inline asm
	shfl.sync.down.b32 %r564, %r565, %r571, %r572, %r573;
	// end inline asm
	// begin inline asm
	shfl.sync.down.b32 %r569, %r570, %r571, %r572, %r573;
	// end inline asm
	mov.b64 	%rd40, {%r564, %r569};
	setp.gt.s32 	%p236, %r473, 15;
	mov.u64 	%rd486, %rd415;
	mov.u32 	%r665, %r598;
	@%p236 bra 	$L__BB9_46;
	setp.lt.s32 	%p237, %r598, %r554;
	mov.u64 	%rd486, %rd40;
	mov.u32 	%r665, %r554;
	@%p237 bra 	$L__BB9_46;
	setp.lt.s32 	%p238, %r554, %r598;
	mov.u64 	%rd486, %rd415;
	mov.u32 	%r665, %r598;
	@%p238 bra 	$L__BB9_46;
	setp.lt.s64 	%p239, %rd415, %rd40;
	min.s64 	%rd486, %rd415, %rd40;
	selp.b32 	%r665, %r598, %r554, %p239;
$L__BB9_46:
	setp.ne.s32 	%p240, %r473, 0;
	@%p240 bra 	$L__BB9_48;
	shr.u32 	%r574, %r1, 1;
	and.b32  	%r575, %r574, 496;
	mov.u32 	%r576, _ZN6thrust24THRUST_300001_SM_1000_NS8cuda_cub4core6detail5shmemE;
	add.s32 	%r577, %r576, %r575;
	st.shared.u32 	[%r577+8], %r665;
	st.shared.u64 	[%r577+16], %rd486;
$L__BB9_48:
	bar.sync 	0;
	setp.ne.s32 	%p241, %r1, 0;
	@%p241 bra 	$L__BB9_232;
	ld.shared.u32 	%r51, [_ZN6thrust24THRUST_300001_SM_1000_NS8cuda_cub4core6detail5shmemE+24];
	ld.shared.u64 	%rd43, [_ZN6thrust24THRUST_300001_SM_1000_NS8cuda_cub4core6detail5shmemE+32];
	setp.lt.s32 	%p242, %r665, %r51;
	mov.u64 	%rd417, %rd43;
	mov.u32 	%r600, %r51;
	@%p242 bra 	$L__BB9_52;
	setp.lt.s32 	%p243, %r51, %r665;
	mov.u64 	%rd417, %rd486;
	mov.u32 	%r600, %r665;
	@%p243 bra 	$L__BB9_52;
	setp.lt.s64 	%p244, %rd486, %rd43;
	min.s64 	%rd417, %rd486, %rd43;
	selp.b32 	%r600, %r665, %r51, %p244;
$L__BB9_52:
	ld.shared.u32 	%r54, [_ZN6thrust24THRUST_300001_SM_1000_NS8cuda_cub4core6detail5shmemE+40];
	ld.shared.u64 	%rd46, [_ZN6thrust24THRUST_300001_SM_1000_NS8cuda_cub4core6detail5shmemE+48];
	setp.lt.s32 	%p245, %r600, %r54;
	mov.u64 	%rd418, %rd46;
	mov.u32 	%r601, %r54;
	@%p245 bra 	$L__BB9_55;
	setp.lt.s32 	%p246, %r54, %r600;
	mov.u64 	%rd418, %rd417;
	mov.u32 	%r601, %r600;
	@%p246 bra 	$L__BB9_55;
	setp.lt.s64 	%p247, %rd417, %rd46;
	min.s64 	%rd418, %rd417, %rd46;
	selp.b32 	%r601, %r600, %r54, %p247;
$L__BB9_55:
	ld.shared.u32 	%r57, [_ZN6thrust24THRUST_300001_SM_1000_NS8cuda_cub4core6detail5shmemE+56];
	ld.shared.u64 	%rd49, [_ZN6thrust24THRUST_300001_SM_1000_NS8cuda_cub4core6detail5shmemE+64];
	setp.lt.s32 	%p248, %r601, %r57;
	mov.u64 	%rd419, %rd49;
	mov.u32 	%r602, %r57;
	@%p248 bra 	$L__BB9_58;
	setp.lt.s32 	%p249, %r57, %r601;
	mov.u64 	%rd419, %rd418;
	mov.u32 	%r602, %r601;
	@%p249 bra 	$L__BB9_58;
	setp.lt.s64 	%p250, %rd418, %rd49;
	min.s64 	%rd419, %rd418, %rd49;
	selp.b32 	%r602, %r601, %r57, %p250;
$L__BB9_58:
	ld.shared.u32 	%r60, [_ZN6thrust24THRUST_300001_SM_1000_NS8cuda_cub4core6detail5shmemE+72];
	ld.shared.u64 	%rd52, [_ZN6thrust24THRUST_300001_SM_1000_NS8cuda_cub4core6detail5shmemE+80];
	setp.lt.s32 	%p251, %r602, %r60;
	mov.u64 	%rd420, %rd52;
	mov.u32 	%r603, %r60;
	@%p251 bra 	$L__BB9_61;
	setp.lt.s32 	%p252, %r60, %r602;
	mov.u64 	%rd420, %rd419;
	mov.u32 	%r603, %r602;
	@%p252 bra 	$L__BB9_61;
	setp.lt.s64 	%p253, %rd419, %rd52;
	min.s64 	%rd420, %rd419, %rd52;
	selp.b32 	%r603, %r602, %r60, %p253;
$L__BB9_61:
	ld.shared.u32 	%r63, [_ZN6thrust24THRUST_300001_SM_1000_NS8cuda_cub4core6detail5shmemE+88];
	ld.shared.u64 	%rd55, [_ZN6thrust24THRUST_300001_SM_1000_NS8cuda_cub4core6detail5shmemE+96];
	setp.lt.s32 	%p254, %r603, %r63;
	mov.u64 	%rd421, %rd55;
	mov.u32 	%r604, %r63;
	@%p254 bra 	$L__BB9_64;
	setp.lt.s32 	%p255, %r63, %r603;
	mov.u64 	%rd421, %rd420;
	mov.u32 	%r604, %r603;
	@%p255 bra 	$L__BB9_64;
	setp.lt.s64 	%p256, %rd420, %rd55;
	min.s64 	%rd421, %rd420, %rd55;
	selp.b32 	%r604, %r603, %r63, %p256;
$L__BB9_64:
	ld.shared.u32 	%r66, [_ZN6thrust24THRUST_300001_SM_1000_NS8cuda_cub4core6detail5shmemE+104];
	ld.shared.u64 	%rd58, [_ZN6thrust24THRUST_300001_SM_1000_NS8cuda_cub4core6detail5shmemE+112];
	setp.lt.s32 	%p257, %r604, %r66;
	mov.u64 	%rd422, %rd58;
	mov.u32 	%r605, %r66;
	@%p257 bra 	$L__BB9_67;
	setp.lt.s32 	%p258, %r66, %r604;
	mov.u64 	%rd422, %rd421;
	mov.u32 	%r605, %r604;
	@%p258 bra 	$L__BB9_67;
	setp.lt.s64 	%p259, %rd421, %rd58;
	min.s64 	%rd422, %rd421, %rd58;
	selp.b32 	%r605, %r604, %r66, %p259;
$L__BB9_67:
	ld.shared.u32 	%r69, [_ZN6thrust24THRUST_300001_SM_1000_NS8cuda_cub4core6detail5shmemE+120];
	ld.shared.u64 	%rd61, [_ZN6thrust24THRUST_300001_SM_1000_NS8cuda_cub4core6detail5shmemE+128];
	setp.lt.s32 	%p260, %r605, %r69;
	mov.u32 	%r665, %r69;
	mov.u64 	%rd486, %rd61;
	@%p260 bra 	$L__BB9_232;
	setp.lt.s32 	%p261, %r69, %r605;
	mov.u32 	%r665, %r605;
	mov.u64 	%rd486, %rd422;
	@%p261 bra 	$L__BB9_232;
	setp.lt.s64 	%p262, %rd422, %rd61;
	min.s64 	%rd486, %rd422, %rd61;
	selp.b32 	%r665, %r605, %r69, %p262;
	bra.uni 	$L__BB9_232;
$L__BB9_70:
	// begin inline asm
	mov.u32 %r360, %laneid;
	// end inline asm
	and.b32  	%r381, %r1, 992;
	add.s32 	%r382, %r381, 32;
	setp.gt.s32 	%p169, %r382, %r239;
	not.b32 	%r383, %r381;
	add.s32 	%r384, %r239, %r383;
	selp.b32 	%r379, %r384, 31, %p169;
	mov.b32 	%r378, 1;
	mov.b32 	%r380, -1;
	// begin inline asm
	shfl.sync.down.b32 %r361, %r593, %r378, %r379, %r380;
	// end inline asm
	// begin inline asm
	shfl.sync.down.b32 %r366, %r367, %r378, %r379, %r380;
	// end inline asm
	mov.b64 	{%r372, %r377}, %rd410;
	// begin inline asm
	shfl.sync.down.b32 %r371, %r372, %r378, %r379, %r380;
	// end inline asm
	// begin inline asm
	shfl.sync.down.b32 %r376, %r377, %r378, %r379, %r380;
	// end inline asm
	mov.b64 	%rd63, {%r371, %r376};
	setp.ge.s32 	%p170, %r360, %r379;
	mov.u64 	%rd423, %rd410;
	mov.u32 	%r606, %r593;
	@%p170 bra 	$L__BB9_74;
	setp.lt.s32 	%p171, %r593, %r361;
	mov.u64 	%rd423, %rd63;
	mov.u32 	%r606, %r361;
	@%p171 bra 	$L__BB9_74;
	setp.lt.s32 	%p172, %r361, %r593;
	mov.u64 	%rd423, %rd410;
	mov.u32 	%r606, %r593;
	@%p172 bra 	$L__BB9_74;
	setp.lt.s64 	%p173, %rd410, %rd63;
	min.s64 	%rd423, %rd410, %rd63;
	selp.b32 	%r606, %r593, %r361, %p173;
$L__BB9_74:
	mov.b32 	%r402, 2;
	mov.b32 	%r404, -1;
	// begin inline asm
	shfl.sync.down.b32 %r385, %r606, %r402, %r379, %r404;
	// end inline asm
	// begin inline asm
	shfl.sync.down.b32 %r390, %r391, %r402, %r379, %r404;
	// end inline asm
	mov.b64 	{%r396, %r401}, %rd423;
	// begin inline asm
	shfl.sync.down.b32 %r395, %r396, %r402, %r379, %r404;
	// end inline asm
	// begin inline asm
	shfl.sync.down.b32 %r400, %r401, %r402, %r379, %r404;
	// end inline asm
	mov.b64 	%rd66, {%r395, %r400};
	add.s32 	%r405, %r360, 2;
	setp.gt.s32 	%p174, %r405, %r379;
	mov.u64 	%rd424, %rd423;
	mov.u32 	%r607, %r606;
	@%p174 bra 	$L__BB9_78;
	setp.lt.s32 	%p175, %r606, %r385;
	mov.u64 	%rd424, %rd66;
	mov.u32 	%r607, %r385;
	@%p175 bra 	$L__BB9_78;
	setp.lt.s32 	%p176, %r385, %r606;
	mov.u64 	%rd424, %rd423;
	mov.u32 	%r607, %r606;
	@%p176 bra 	$L__BB9_78;
	setp.lt.s64 	%p177, %rd423, %rd66;
	min.s64 	%rd424, %rd423, %rd66;
	selp.b32 	%r607, %r606, %r385, %p177;
$L__BB9_78:
	mov.b32 	%r423, 4;
	mov.b32 	%r425, -1;
	// begin inline asm
	shfl.sync.down.b32 %r406, %r607, %r423, %r379, %r425;
	// end inline asm
	// begin inline asm
	shfl.sync.down.b32 %r411, %r412, %r423, %r379, %r425;
	// end inline asm
	mov.b64 	{%r417, %r422}, %rd424;
	// begin inline asm
	shfl.sync.down.b32 %r416, %r417, %r423, %r379, %r425;
	// end inline asm
	// begin inline asm
	shfl.sync.down.b32 %r421, %r422, %r423, %r379, %r425;
	// end inline asm
	mov.b64 	%rd69, {%r416, %r421};
	add.s32 	%r426, %r360, 4;
	setp.gt.s32 	%p178, %r426, %r379;
	mov.u32 	%r608, %r607;
	mov.u64 	%rd425, %rd424;
	@%p178 bra 	$L__BB9_82;
	setp.lt.s32 	%p179, %r607, %r406;
	mov.u32 	%r608, %r406;
	mov.u64 	%rd425, %rd69;
	@%p179 bra 	$L__BB9_82;
	setp.lt.s32 	%p180, %r406, %r607;
	mov.u32 	%r608, %r607;
	mov.u64 	%rd425, %rd424;
	@%p180 bra 	$L__BB9_82;
	setp.lt.s64 	%p181, %rd424, %rd69;
	selp.b32 	%r608, %r607, %r406, %p181;
	min.s64 	%rd425, %rd424, %rd69;
$L__BB9_82:
	mov.b32 	%r444, 8;
	mov.b32 	%r446, -1;
	// begin inline asm
	shfl.sync.down.b32 %r427, %r608, %r444, %r379, %r446;
	// end inline asm
	// begin inline asm
	shfl.sync.down.b32 %r432, %r433, %r444, %r379, %r446;
	// end inline asm
	mov.b64 	{%r438, %r443}, %rd425;
	// begin inline asm
	shfl.sync.down.b32 %r437, %r438, %r444, %r379, %r446;
	// end inline asm
	// begin inline asm
	shfl.sync.down.b32 %r442, %r443, %r444, %r379, %r446;
	// end inline asm
	mov.b64 	%rd72, {%r437, %r442};
	add.s32 	%r447, %r360, 8;
	setp.gt.s32 	%p182, %r447, %r379;
	mov.u32 	%r609, %r608;
	mov.u64 	%rd426, %rd425;
	@%p182 bra 	$L__BB9_86;
	setp.lt.s32 	%p183, %r608, %r427;
	mov.u32 	%r609, %r427;
	mov.u64 	%rd426, %rd72;
	@%p183 bra 	$L__BB9_86;
	setp.lt.s32 	%p184, %r427, %r608;
	mov.u32 	%r609, %r608;
	mov.u64 	%rd426, %rd425;
	@%p184 bra 	$L__BB9_86;
	setp.lt.s64 	%p185, %rd425, %rd72;
	selp.b32 	%r609, %r608, %r427, %p185;
	min.s64 	%rd426, %rd425, %rd72;
$L__BB9_86:
	mov.b32 	%r465, 16;
	mov.b32 	%r467, -1;
	// begin inline asm
	shfl.sync.down.b32 %r448, %r609, %r465, %r379, %r467;
	// end inline asm
	// begin inline asm
	shfl.sync.down.b32 %r453, %r454, %r465, %r379, %r467;
	// end inline asm
	mov.b64 	{%r459, %r464}, %rd426;
	// begin inline asm
	shfl.sync.down.b32 %r458, %r459, %r465, %r379, %r467;
	// end inline asm
	// begin inline asm
	shfl.sync.down.b32 %r463, %r464, %r465, %r379, %r467;
	// end inline asm
	mov.b64 	%rd75, {%r458, %r463};
	add.s32 	%r468, %r360, 16;
	setp.gt.s32 	%p186, %r468, %r379;
	mov.u32 	%r665, %r609;
	mov.u64 	%rd486, %rd426;
	@%p186 bra 	$L__BB9_90;
	setp.lt.s32 	%p187, %r609, %r448;
	mov.u32 	%r665, %r448;
	mov.u64 	%rd486, %rd75;
	@%p187 bra 	$L__BB9_90;
	setp.lt.s32 	%p188, %r448, %r609;
	mov.u32 	%r665, %r609;
	mov.u64 	%rd486, %rd426;
	@%p188 bra 	$L__BB9_90;
	setp.lt.s64 	%p189, %rd426, %rd75;
	selp.b32 	%r665, %r609, %r448, %p189;
	min.s64 	%rd486, %rd426, %rd75;
$L__BB9_90:
	setp.ne.s32 	%p190, %r360, 0;
	@%p190 bra 	$L__BB9_92;
	shr.u32 	%r469, %r1, 1;
	and.b32  	%r470, %r469, 496;
	mov.u32 	%r471, _ZN6thrust24THRUST_300001_SM_1000_NS8cuda_cub4core6detail5shmemE;
	add.s32 	%r472, %r471, %r470;
	st.shared.u32 	[%r472+8], %r665;
	st.shared.u64 	[%r472+16], %rd486;
$L__BB9_92:
	bar.sync 	0;
	setp.ne.s32 	%p191, %r1, 0;
	@%p191 bra 	$L__BB9_232;
	setp.lt.s32 	%p192, %r239, 33;
	mov.u32 	%r611, %r665;
	mov.u64 	%rd428, %rd486;
	@%p192 bra 	$L__BB9_97;
	ld.shared.u32 	%r88, [_ZN6thrust24THRUST_300001_SM_1000_NS8cuda_cub4core6detail5shmemE+24];
	ld.shared.u64 	%rd78, [_ZN6thrust24THRUST_300001_SM_1000_NS8cuda_cub4core6detail5shmemE+32];
	setp.lt.s32 	%p193, %r665, %r88;
	mov.u32 	%r611, %r88;
	mov.u64 	%rd428, %rd78;
	@%p193 bra 	$L__BB9_97;
	setp.lt.s32 	%p194, %r88, %r665;
	mov.u32 	%r611, %r665;
	mov.u64 	%rd428, %rd486;
	@%p194 bra 	$L__BB9_97;
	setp.lt.s64 	%p195, %rd486, %rd78;
	selp.b32 	%r611, %r665, %r88, %p195;
	min.s64 	%rd428, %rd486, %rd78;
$L__BB9_97:
	setp.lt.s32 	%p196, %r239, 65;
	mov.u32 	%r612, %r611;
	mov.u64 	%rd429, %rd428;
	@%p196 bra 	$L__BB9_101;
	ld.shared.u32 	%r91, [_ZN6thrust24THRUST_300001_SM_1000_NS8cuda_cub4core6detail5shmemE+40];
	ld.shared.u64 	%rd81, [_ZN6thrust24THRUST_300001_SM_1000_NS8cuda_cub4core6detail5shmemE+48];
	setp.lt.s32 	%p197, %r611, %r91;
	mov.u32 	%r612, %r91;
	mov.u64 	%rd429, %rd81;
	@%p197 bra 	$L__BB9_101;
	setp.lt.s32 	%p198, %r91, %r611;
	mov.u32 	%r612, %r611;
	mov.u64 	%rd429, %rd428;
	@%p198 bra 	$L__BB9_101;
	setp.lt.s64 	%p199, %rd428, %rd81;
	selp.b32 	%r612, %r611, %r91, %p199;
	min.s64 	%rd429, %rd428, %rd81;
$L__BB9_101:
	setp.lt.s32 	%p200, %r239, 97;
	mov.u32 	%r613, %r612;
	mov.u64 	%rd430, %rd429;
	@%p200 bra 	$L__BB9_105;
	ld.shared.u32 	%r94, [_ZN6thrust24THRUST_300001_SM_1000_NS8cuda_cub4core6detail5shmemE+56];
	ld.shared.u64 	%rd84, [_ZN6thrust24THRUST_300001_SM_1000_NS8cuda_cub4core6detail5shmemE+64];
	setp.lt.s32 	%p201, %r612, %r94;
	mov.u32 	%r613, %r94;
	mov.u64 	%rd430, %rd84;
	@%p201 bra 	$L__BB9_105;
	setp.lt.s32 	%p202, %r94, %r612;
	mov.u32 	%r613, %r612;
	mov.u64 	%rd430, %rd429;
	@%p202 bra 	$L__BB9_105;
	setp.lt.s64 	%p203, %rd429, %rd84;
	selp.b32 	%r613, %r612, %r94, %p203;
	min.s64 	%rd430, %rd429, %rd84;
$L__BB9_105:
	setp.lt.s32 	%p204, %r239, 129;
	mov.u32 	%r614, %r613;
	mov.u64 	%rd431, %rd430;
	@%p204 bra 	$L__BB9_109;
	ld.shared.u32 	%r97, [_ZN6thrust24THRUST_300001_SM_1000_NS8cuda_cub4core6detail5shmemE+72];
	ld.shared.u64 	%rd87, [_ZN6thrust24THRUST_300001_SM_1000_NS8cuda_cub4core6detail5shmemE+80];
	setp.lt.s32 	%p205, %r613, %r97;
	mov.u32 	%r614, %r97;
	mov.u64 	%rd431, %rd87;
	@%p205 bra 	$L__BB9_109;
	setp.lt.s32 	%p206, %r97, %r613;
	mov.u32 	%r614, %r613;
	mov.u64 	%rd431, %rd430;
	@%p206 bra 	$L__BB9_109;
	setp.lt.s64 	%p207, %rd430, %rd87;
	selp.b32 	%r614, %r613, %r97, %p207;
	min.s64 	%rd431, %rd430, %rd87;
$L__BB9_109:
	setp.lt.s32 	%p208, %r239, 161;
	mov.u32 	%r615, %r614;
	mov.u64 	%rd432, %rd431;
	@%p208 bra 	$L__BB9_113;
	ld.shared.u32 	%r100, [_ZN6thrust24THRUST_300001_SM_1000_NS8cuda_cub4core6detail5shmemE+88];
	ld.shared.u64 	%rd90, [_ZN6thrust24THRUST_300001_SM_1000_NS8cuda_cub4core6detail5shmemE+96];
	setp.lt.s32 	%p209, %r614, %r100;
	mov.u32 	%r615, %r100;
	mov.u64 	%rd432, %rd90;
	@%p209 bra 	$L__BB9_113;
	setp.lt.s32 	%p210, %r100, %r614;
	mov.u32 	%r615, %r614;
	mov.u64 	%rd432, %rd431;
	@%p210 bra 	$L__BB9_113;
	setp.lt.s64 	%p211, %rd431, %rd90;
	selp.b32 	%r615, %r614, %r100, %p211;
	min.s64 	%rd432, %rd431, %rd90;
$L__BB9_113:
	setp.lt.s32 	%p212, %r239, 193;
	mov.u32 	%r616, %r615;
	mov.u64 	%rd433, %rd432;
	@%p212 bra 	$L__BB9_117;
	ld.shared.u32 	%r103, [_ZN6thrust24THRUST_300001_SM_1000_NS8cuda_cub4core6detail5shmemE+104];
	ld.shared.u64 	%rd93, [_ZN6thrust24THRUST_300001_SM_1000_NS8cuda_cub4core6detail5shmemE+112];
	setp.lt.s32 	%p213, %r615, %r103;
	mov.u32 	%r616, %r103;
	mov.u64 	%rd433, %rd93;
	@%p213 bra 	$L__BB9_117;
	setp.lt.s32 	%p214, %r103, %r615;
	mov.u32 	%r616, %r615;
	mov.u64 	%rd433, %rd432;
	@%p214 bra 	$L__BB9_117;
	setp.lt.s64 	%p215, %rd432, %rd93;
	selp.b32 	%r616, %r615, %r103, %p215;
	min.s64 	%rd433, %rd432, %rd93;
$L__BB9_117:
	setp.lt.s32 	%p216, %r239, 225;
	mov.u32 	%r665, %r616;
	mov.u64 	%rd486, %rd433;
	@%p216 bra 	$L__BB9_232;
	ld.shared.u32 	%r106, [_ZN6thrust24THRUST_300001_SM_1000_NS8cuda_cub4core6detail5shmemE+120];
	ld.shared.u64 	%rd96, [_ZN6thrust24THRUST_300001_SM_1000_NS8cuda_cub4core6detail5shmemE+128];
	setp.lt.s32 	%p217, %r616, %r106;
	mov.u32 	%r665, %r106;
	mov.u64 	%rd486, %rd96;
	@%p217 bra 	$L__BB9_232;
	setp.lt.s32 	%p218, %r106, %r616;
	mov.u32 	%r665, %r616;
	mov.u64 	%rd486, %rd433;
	@%p218 bra 	$L__BB9_232;
	setp.lt.s64 	%p219, %rd433, %rd96;
	selp.b32 	%r665, %r616, %r106, %p219;
	min.s64 	%rd486, %rd433, %rd96;
	bra.uni 	$L__BB9_232;
$L__BB9_121:
	ld.param.u64 	%rd391, [_ZN6thrust24THRUST_300001_SM_1000_NS8cuda_cub4core6detail13_kernel_agentINS1_8__reduce11ReduceAgentIPN4cuda3std3__45tupleIJilEEESC_SB_lNS1_9__extrema9arg_max_fIilNS9_4lessIiEEEEEEJSC_SC_iSH_EEEvDpT0__param_0];
	mov.u32 	%r108, %tid.x;
	cvt.u64.u32 	%rd98, %r108;
	mul.wide.u32 	%rd258, %r108, 16;
	add.s64 	%rd239, %rd391, %rd258;
	// begin inline asm
	ld.global.nc.u64 %rd238, [%rd239];
	// end inline asm
	add.s64 	%rd241, %rd239, 8;
	// begin inline asm
	ld.global.nc.u64 %rd240, [%rd241];
	// end inline asm
	cvt.u32.u64 	%r109, %rd238;
	add.s64 	%rd243, %rd239, 4096;
	// begin inline asm
	ld.global.nc.u64 %rd242, [%rd243];
	// end inline asm
	add.s64 	%rd245, %rd239, 4104;
	// begin inline asm
	ld.global.nc.u64 %rd434, [%rd245];
	// end inline asm
	cvt.u32.u64 	%r617, %rd242;
	add.s64 	%rd247, %rd239, 8192;
	// begin inline asm
	ld.global.nc.u64 %rd246, [%rd247];
	// end inline asm
	add.s64 	%rd249, %rd239, 8200;
	// begin inline asm
	ld.global.nc.u64 %rd435, [%rd249];
	// end inline asm
	cvt.u32.u64 	%r618, %rd246;
	add.s64 	%rd251, %rd239, 12288;
	// begin inline asm
	ld.global.nc.u64 %rd250, [%rd251];
	// end inline asm
	add.s64 	%rd253, %rd239, 12296;
	// begin inline asm
	ld.global.nc.u64 %rd436, [%rd253];
	// end inline asm
	cvt.u32.u64 	%r619, %rd250;
	add.s64 	%rd255, %rd239, 16384;
	// begin inline asm
	ld.global.nc.u64 %rd254, [%rd255];
	// end inline asm
	add.s64 	%rd257, %rd239, 16392;
	// begin inline asm
	ld.global.nc.u64 %rd473, [%rd257];
	// end inline asm
	cvt.u32.u64 	%r652, %rd254;
	setp.lt.s32 	%p3, %r109, %r617;
	@%p3 bra 	$L__BB9_123;
	setp.lt.s32 	%p4, %r617, %r109;
	setp.lt.s64 	%p5, %rd240, %rd434;
	or.pred  	%p6, %p4, %p5;
	selp.b32 	%r617, %r109, %r617, %p6;
	selp.b64 	%rd434, %rd240, %rd434, %p6;
$L__BB9_123:
	setp.lt.s32 	%p7, %r617, %r618;
	@%p7 bra 	$L__BB9_125;
	setp.lt.s32 	%p8, %r618, %r617;
	setp.lt.s64 	%p9, %rd434, %rd435;
	or.pred  	%p10, %p8, %p9;
	selp.b32 	%r618, %r617, %r618, %p10;
	selp.b64 	%rd435, %rd434, %rd435, %p10;
$L__BB9_125:
	setp.lt.s32 	%p11, %r618, %r619;
	@%p11 bra 	$L__BB9_127;
	setp.lt.s32 	%p12, %r619, %r618;
	setp.lt.s64 	%p13, %rd435, %rd436;
	or.pred  	%p14, %p12, %p13;
	selp.b32 	%r619, %r618, %r619, %p14;
	selp.b64 	%rd436, %rd435, %rd436, %p14;
$L__BB9_127:
	setp.lt.s32 	%p15, %r619, %r652;
	@%p15 bra 	$L__BB9_129;
	setp.lt.s32 	%p16, %r652, %r619;
	setp.lt.s64 	%p17, %rd436, %rd473;
	or.pred  	%p18, %p16, %p17;
	selp.b32 	%r652, %r619, %r652, %p18;
	selp.b64 	%rd473, %rd436, %rd473, %p18;
$L__BB9_129:
	setp.lt.u32 	%p19, %r239, 2560;
	mov.b64 	%rd452, 1280;
	@%p19 bra 	$L__BB9_165;
	add.s64 	%rd262, %rd1, -2560;
	mul.hi.u64 	%rd263, %rd262, -3689348814741910323;
	shr.u64 	%rd112, %rd263, 10;
	setp.lt.u64 	%p20, %rd262, 1280;
	mov.b64 	%rd452, 1280;
	@%p20 bra 	$L__BB9_153;
	ld.param.u64 	%rd392, [_ZN6thrust24THRUST_300001_SM_1000_NS8cuda_cub4core6detail13_kernel_agentINS1_8__reduce11ReduceAgentIPN4cuda3std3__45tupleIJilEEESC_SB_lNS1_9__extrema9arg_max_fIilNS9_4lessIiEEEEEEJSC_SC_iSH_EEEvDpT0__param_0];
	add.s64 	%rd265, %rd112, 1;
	and.b64  	%rd438, %rd265, 36028797018963966;
	shl.b64 	%rd266, %rd98, 4;
	add.s64 	%rd267, %rd266, %rd392;
	add.s64 	%rd439, %rd267, 57352;
	mov.b64 	%rd452, 1280;
$L__BB9_132:
	add.s64 	%rd269, %rd439, -36872;
	// begin inline asm
	ld.global.nc.u64 %rd268, [%rd269];
	// end inline asm
	add.s64 	%rd271, %rd439, -36864;
	// begin inline asm
	ld.global.nc.u64 %rd442, [%rd271];
	// end inline asm
	cvt.u32.u64 	%r622, %rd268;
	add.s64 	%rd273, %rd439, -32776;
	// begin inline asm
	ld.global.nc.u64 %rd272, [%rd273];
	// end inline asm
	add.s64 	%rd275, %rd439, -32768;
	// begin inline asm
	ld.global.nc.u64 %rd443, [%rd275];
	// end inline asm
	cvt.u32.u64 	%r623, %rd272;
	add.s64 	%rd277, %rd439, -28680;
	// begin inline asm
	ld.global.nc.u64 %rd276, [%rd277];
	// end inline asm
	add.s64 	%rd279, %rd439, -28672;
	// begin inline asm
	ld.global.nc.u64 %rd444, [%rd279];
	// end inline asm
	cvt.u32.u64 	%r624, %rd276;
	add.s64 	%rd281, %rd439, -24584;
	// begin inline asm
	ld.global.nc.u64 %rd280, [%rd281];
	// end inline asm
	add.s64 	%rd283, %rd439, -24576;
	// begin inline asm
	ld.global.nc.u64 %rd445, [%rd283];
	// end inline asm
	cvt.u32.u64 	%r625, %rd280;
	add.s64 	%rd285, %rd439, -20488;
	// begin inline asm
	ld.global.nc.u64 %rd284, [%rd285];
	// end inline asm
	add.s64 	%rd287, %rd439, -20480;
	// begin inline asm
	ld.global.nc.u64 %rd446, [%rd287];
	// end inline asm
	cvt.u32.u64 	%r626, %rd284;
	setp.lt.s32 	%p21, %r652, %r622;
	@%p21 bra 	$L__BB9_134;
	setp.lt.s32 	%p22, %r622, %r652;
	setp.lt.s64 	%p23, %rd473, %rd442;
	or.pred  	%p24, %p22, %p23;
	selp.b32 	%r622, %r652, %r622, %p24;
	selp.b64 	%rd442, %rd473, %rd442, %p24;
$L__BB9_134:
	setp.lt.s32 	%p25, %r622, %r623;
	@%p25 bra 	$L__BB9_136;
	setp.lt.s32 	%p26, %r623, %r622;
	setp.lt.s64 	%p27, %rd442, %rd443;
	or.pred  	%p28, %p26, %p27;
	selp.b32 	%r623, %r622, %r623, %p28;
	selp.b64 	%rd443, %rd442, %rd443, %p28;
$L__BB9_136:
	setp.lt.s32 	%p29, %r623, %r624;
	@%p29 bra 	$L__BB9_138;
	setp.lt.s32 	%p30, %r624, %r623;
	setp.lt.s64 	%p31, %rd443, %rd444;
	or.pred  	%p32, %p30, %p31;
	selp.b32 	%r624, %r623, %r624, %p32;
	selp.b64 	%rd444, %rd443, %rd444, %p32;
$L__BB9_138:
	setp.lt.s32 	%p33, %r624, %r625;
	@%p33 bra 	$L__BB9_140;
	setp.lt.s32 	%p34, %r625, %r624;
	setp.lt.s64 	%p35, %rd444, %rd445;
	or.pred  	%p36, %p34, %p35;
	selp.b32 	%r625, %r624, %r625, %p36;
	selp.b64 	%rd445, %rd444, %rd445, %p36;
$L__BB9_140:
	setp.lt.s32 	%p37, %r625, %r626;
	@%p37 bra 	$L__BB9_142;
	setp.lt.s32 	%p38, %r626, %r625;
	setp.lt.s64 	%p39, %rd445, %rd446;
	or.pred  	%p40, %p38, %p39;
	selp.b32 	%r626, %r625, %r626, %p40;
	selp.b64 	%rd446, %rd445, %rd446, %p40;
$L__BB9_142:
	add.s64 	%rd289, %rd439, -16392;
	// begin inline asm
	ld.global.nc.u64 %rd288, [%rd289];
	// end inline asm
	add.s64 	%rd291, %rd439, -16384;
	// begin inline asm
	ld.global.nc.u64 %rd447, [%rd291];
	// end inline asm
	cvt.u32.u64 	%r627, %rd288;
	add.s64 	%rd293, %rd439, -12296;
	// begin inline asm
	ld.global.nc.u64 %rd292, [%rd293];
	// end inline asm
	add.s64 	%rd295, %rd439, -12288;
	// begin inline asm
	ld.global.nc.u64 %rd448, [%rd295];
	// end inline asm
	cvt.u32.u64 	%r628, %rd292;
	add.s64 	%rd297, %rd439, -8200;
	// begin inline asm
	ld.global.nc.u64 %rd296, [%rd297];
	// end inline asm
	add.s64 	%rd299, %rd439, -8192;
	// begin inline asm
	ld.global.nc.u64 %rd449, [%rd299];
	// end inline asm
	cvt.u32.u64 	%r629, %rd296;
	add.s64 	%rd301, %rd439, -4104;
	// begin inline asm
	ld.global.nc.u64 %rd300, [%rd301];
	// end inline asm
	add.s64 	%rd303, %rd439, -4096;
	// begin inline asm
	ld.global.nc.u64 %rd450, [%rd303];
	// end inline asm
	cvt.u32.u64 	%r630, %rd300;
	add.s64 	%rd305, %rd439, -8;
	// begin inline asm
	ld.global.nc.u64 %rd304, [%rd305];
	// end inline asm
	// begin inline asm
	ld.global.nc.u64 %rd473, [%rd439];
	// end inline asm
	cvt.u32.u64 	%r652, %rd304;
	setp.lt.s32 	%p41, %r626, %r627;
	@%p41 bra 	$L__BB9_144;
	setp.lt.s32 	%p42, %r627, %r626;
	setp.lt.s64 	%p43, %rd446, %rd447;
	or.pred  	%p44, %p42, %p43;
	selp.b32 	%r627, %r626, %r627, %p44;
	selp.b64 	%rd447, %rd446, %rd447, %p44;
$L__BB9_144:
	setp.lt.s32 	%p45, %r627, %r628;
	@%p45 bra 	$L__BB9_146;
	setp.lt.s32 	%p46, %r628, %r627;
	setp.lt.s64 	%p47, %rd447, %rd448;
	or.pred  	%p48, %p46, %p47;
	selp.b32 	%r628, %r627, %r628, %p48;
	selp.b64 	%rd448, %rd447, %rd448, %p48;
$L__BB9_146:
	setp.lt.s32 	%p49, %r628, %r629;
	@%p49 bra 	$L__BB9_148;
	setp.lt.s32 	%p50, %r629, %r628;
	setp.lt.s64 	%p51, %rd448, %rd449;
	or.pred  	%p52, %p50, %p51;
	selp.b32 	%r629, %r628, %r629, %p52;
	selp.b64 	%rd449, %rd448, %rd449, %p52;
$L__BB9_148:
	setp.lt.s32 	%p53, %r629, %r630;
	@%p53 bra 	$L__BB9_150;
	setp.lt.s32 	%p54, %r630, %r629;
	setp.lt.s64 	%p55, %rd449, %rd450;
	or.pred  	%p56, %p54, %p55;
	selp.b32 	%r630, %r629, %r630, %p56;
	selp.b64 	%rd450, %rd449, %rd450, %p56;
$L__BB9_150:
	setp.lt.s32 	%p57, %r630, %r652;
	@%p57 bra 	$L__BB9_152;
	setp.lt.s32 	%p58, %r652, %r630;
	setp.lt.s64 	%p59, %rd450, %rd473;
	or.pred  	%p60, %p58, %p59;
	selp.b32 	%r652, %r630, %r652, %p60;
	selp.b64 	%rd473, %rd450, %rd473, %p60;
$L__BB9_152:
	add.s64 	%rd452, %rd452, 2560;
	add.s64 	%rd439, %rd439, 40960;
	add.s64 	%rd438, %rd438, -2;
	setp.ne.s64 	%p61, %rd438, 0;
	@%p61 bra 	$L__BB9_132;
$L__BB9_153:
	and.b64  	%rd308, %rd112, 1;
	setp.eq.b64 	%p62, %rd308, 1;
	@%p62 bra 	$L__BB9_165;
	ld.param.u64 	%rd393, [_ZN6thrust24THRUST_300001_SM_1000_NS8cuda_cub4core6detail13_kernel_agentINS1_8__reduce11ReduceAgentIPN4cuda3std3__45tupleIJilEEESC_SB_lNS1_9__extrema9arg_max_fIilNS9_4lessIiEEEEEEJSC_SC_iSH_EEEvDpT0__param_0];
	shl.b64 	%rd329, %rd452, 4;
	add.s64 	%rd331, %rd393, %rd258;
	add.s64 	%rd310, %rd331, %rd329;
	// begin inline asm
	ld.global.nc.u64 %rd309, [%rd310];
	// end inline asm
	add.s64 	%rd312, %rd310, 8;
	// begin inline asm
	ld.global.nc.u64 %rd456, [%rd312];
	// end inline asm
	cvt.u32.u64 	%r634, %rd309;
	add.s64 	%rd314, %rd310, 4096;
	// begin inline asm
	ld.global.nc.u64 %rd313, [%rd314];
	// end inline asm
	add.s64 	%rd316, %rd310, 4104;
	// begin inline asm
	ld.global.nc.u64 %rd457, [%rd316];
	// end inline asm
	cvt.u32.u64 	%r635, %rd313;
	add.s64 	%rd318, %rd310, 8192;
	// begin inline asm
	ld.global.nc.u64 %rd317, [%rd318];
	// end inline asm
	add.s64 	%rd320, %rd310, 8200;
	// begin inline asm
	ld.global.nc.u64 %rd458, [%rd320];
	// end inline asm
	cvt.u32.u64 	%r636, %rd317;
	add.s64 	%rd322, %rd310, 12288;
	// begin inline asm
	ld.global.nc.u64 %rd321, [%rd322];
	// end inline asm
	add.s64 	%rd324, %rd310, 12296;
	// begin inline asm
	ld.global.nc.u64 %rd459, [%rd324];
	// end inline asm
	cvt.u32.u64 	%r637, %rd321;
	add.s64 	%rd326, %rd310, 16384;
	// begin inline asm
	ld.global.nc.u64 %rd325, [%rd326];
	// end inline asm
	add.s64 	%rd328, %rd310, 16392;
	// begin inline asm
	ld.global.nc.u64 %rd460, [%rd328];
	// end inline asm
	cvt.u32.u64 	%r638, %rd325;
	setp.lt.s32 	%p63, %r652, %r634;
	@%p63 bra 	$L__BB9_156;
	setp.lt.s32 	%p64, %r634, %r652;
	setp.lt.s64 	%p65, %rd473, %rd456;
	or.pred  	%p66, %p64, %p65;
	selp.b32 	%r634, %r652, %r634, %p66;
	selp.b64 	%rd456, %rd473, %rd456, %p66;
$L__BB9_156:
	setp.lt.s32 	%p67, %r634, %r635;
	@%p67 bra 	$L__BB9_158;
	setp.lt.s32 	%p68, %r635, %r634;
	setp.lt.s64 	%p69, %rd456, %rd457;
	or.pred  	%p70, %p68, %p69;
	selp.b32 	%r635, %r634, %r635, %p70;
	selp.b64 	%rd457, %rd456, %rd457, %p70;
$L__BB9_158:
	setp.lt.s32 	%p71, %r635, %r636;
	@%p71 bra 	$L__BB9_160;
	setp.lt.s32 	%p72, %r636, %r635;
	setp.lt.s64 	%p73, %rd457, %rd458;
	or.pred  	%p74, %p72, %p73;
	selp.b32 	%r636, %r635, %r636, %p74;
	selp.b64 	%rd458, %rd457, %rd458, %p74;
$L__BB9_160:
	setp.lt.s32 	%p75, %r636, %r637;
	@%p75 bra 	$L__BB9_162;
	setp.lt.s32 	%p76, %r637, %r636;
	setp.lt.s64 	%p77, %rd458, %rd459;
	or.pred  	%p78, %p76, %p77;
	selp.b32 	%r637, %r636, %r637, %p78;
	selp.b64 	%rd459, %rd458, %rd459, %p78;
$L__BB9_162:
	setp.lt.s32 	%p79, %r637, %r638;
	@%p79 bra 	$L__BB9_164;
	setp.lt.s32 	%p80, %r638, %r637;
	setp.lt.s64 	%p81, %rd459, %rd460;
	or.pred  	%p82, %p80, %p81;
	selp.b32 	%r638, %r637, %r638, %p82;
	selp.b64 	%rd460, %rd459, %rd460, %p82;
$L__BB9_164:
	add.s64 	%rd452, %rd452, 1280;
	mov.u64 	%rd473, %rd460;
	mov.u32 	%r652, %r638;
$L__BB9_165:
	cvt.s64.s32 	%rd332, %r239;
	setp.ge.s64 	%p83, %rd452, %rd332;
	@%p83 bra 	$L__BB9_188;
	cvt.u32.u64 	%r171, %rd452;
	sub.s32 	%r172, %r239, %r171;
	setp.ge.s32 	%p84, %r108, %r172;
	@%p84 bra 	$L__BB9_188;
	not.b32 	%r242, %r108;
	add.s32 	%r243, %r239, %r242;
	sub.s32 	%r173, %r243, %r171;
	and.b32  	%r244, %r173, 768;
	setp.eq.s32 	%p85, %r244, 768;
	mov.u32 	%r644, %r108;
	@%p85 bra 	$L__BB9_173;
	ld.param.u64 	%rd394, [_ZN6thrust24THRUST_300001_SM_1000_NS8cuda_cub4core6detail13_kernel_agentINS1_8__reduce11ReduceAgentIPN4cuda3std3__45tupleIJilEEESC_SB_lNS1_9__extrema9arg_max_fIilNS9_4lessIiEEEEEEJSC_SC_iSH_EEEvDpT0__param_0];
	cvt.u64.u32 	%rd334, %r108;
	add.s64 	%rd335, %rd452, %rd334;
	shl.b64 	%rd336, %rd335, 4;
	add.s64 	%rd463, %rd394, %rd336;
	shr.u32 	%r245, %r173, 8;
	add.s32 	%r246, %r245, 1;
	and.b32  	%r247, %r246, 3;
	neg.s32 	%r640, %r247;
	mov.u32 	%r644, %r108;
$L__BB9_169:
	.pragma "nounroll";
	mov.u64 	%rd176, %rd473;
	mov.u32 	%r177, %r652;
	// begin inline asm
	ld.global.nc.u64 %rd337, [%rd463];
	// end inline asm
	add.s64 	%rd340, %rd463, 8;
	// begin inline asm
	ld.global.nc.u64 %rd339, [%rd340];
	// end inline asm
	cvt.u32.u64 	%r178, %rd337;
	setp.lt.s32 	%p86, %r177, %r178;
	mov.u32 	%r652, %r178;
	mov.u64 	%rd473, %rd339;
	@%p86 bra 	$L__BB9_172;
	setp.lt.s32 	%p87, %r178, %r177;
	mov.u32 	%r652, %r177;
	mov.u64 	%rd473, %rd176;
	@%p87 bra 	$L__BB9_172;
	setp.lt.s64 	%p88, %rd176, %rd339;
	selp.b32 	%r652, %r177, %r178, %p88;
	min.s64 	%rd473, %rd176, %rd339;
$L__BB9_172:
	add.s32 	%r644, %r644, 256;
	add.s64 	%rd463, %rd463, 4096;
	add.s32 	%r640, %r640, 1;
	setp.ne.s32 	%p89, %r640, 0;
	@%p89 bra 	$L__BB9_169;
$L__BB9_173:
	setp.lt.u32 	%p90, %r173, 768;
	@%p90 bra 	$L__BB9_188;
	ld.param.u64 	%rd395, [_ZN6thrust24THRUST_300001_SM_1000_NS8cuda_cub4core6detail13_kernel_agentINS1_8__reduce11ReduceAgentIPN4cuda3std3__45tupleIJilEEESC_SB_lNS1_9__extrema9arg_max_fIilNS9_4lessIiEEEEEEJSC_SC_iSH_EEEvDpT0__param_0];
	cvt.u64.u32 	%rd341, %r644;
	add.s64 	%rd342, %rd452, %rd341;
	shl.b64 	%rd343, %rd342, 4;
	add.s64 	%rd344, %rd343, %rd395;
	add.s64 	%rd468, %rd344, 12296;
$L__BB9_175:
	add.s64 	%rd346, %rd468, -12296;
	// begin inline asm
	ld.global.nc.u64 %rd345, [%rd346];
	// end inline asm
	add.s64 	%rd348, %rd468, -12288;
	// begin inline asm
	ld.global.nc.u64 %rd347, [%rd348];
	// end inline asm
	cvt.u32.u64 	%r188, %rd345;
	setp.lt.s32 	%p91, %r652, %r188;
	mov.u32 	%r649, %r188;
	mov.u64 	%rd470, %rd347;
	@%p91 bra 	$L__BB9_178;
	setp.lt.s32 	%p92, %r188, %r652;
	mov.u32 	%r649, %r652;
	mov.u64 	%rd470, %rd473;
	@%p92 bra 	$L__BB9_178;
	setp.lt.s64 	%p93, %rd473, %rd347;
	selp.b32 	%r649, %r652, %r188, %p93;
	min.s64 	%rd470, %rd473, %rd347;
$L__BB9_178:
	add.s64 	%rd350, %rd468, -8200;
	// begin inline asm
	ld.global.nc.u64 %rd349, [%rd350];
	// end inline asm
	add.s64 	%rd352, %rd468, -8192;
	// begin inline asm
	ld.global.nc.u64 %rd351, [%rd352];
	// end inline asm
	cvt.u32.u64 	%r191, %rd349;
	setp.lt.s32 	%p94, %r649, %r191;
	mov.u32 	%r650, %r191;
	mov.u64 	%rd471, %rd351;
	@%p94 bra 	$L__BB9_181;
	setp.lt.s32 	%p95, %r191, %r649;
	mov.u32 	%r650, %r649;
	mov.u64 	%rd471, %rd470;
	@%p95 bra 	$L__BB9_181;
	setp.lt.s64 	%p96, %rd470, %rd351;
	selp.b32 	%r650, %r649, %r191, %p96;
	min.s64 	%rd471, %rd470, %rd351;
$L__BB9_181:
	add.s64 	%rd354, %rd468, -4104;
	// begin inline asm
	ld.global.nc.u64 %rd353, [%rd354];
	// end inline asm
	add.s64 	%rd356, %rd468, -4096;
	// begin inline asm
	ld.global.nc.u64 %rd355, [%rd356];
	// end inline asm
	cvt.u32.u64 	%r194, %rd353;
	setp.lt.s32 	%p97, %r650, %r194;
	mov.u32 	%r651, %r194;
	mov.u64 	%rd472, %rd355;
	@%p97 bra 	$L__BB9_184;
	setp.lt.s32 	%p98, %r194, %r650;
	mov.u32 	%r651, %r650;
	mov.u64 	%rd472, %rd471;
	@%p98 bra 	$L__BB9_184;
	setp.lt.s64 	%p99, %rd471, %rd355;
	selp.b32 	%r651, %r650, %r194, %p99;
	min.s64 	%rd472, %rd471, %rd355;
$L__BB9_184:
	add.s64 	%rd358, %rd468, -8;
	// begin inline asm
	ld.global.nc.u64 %rd357, [%rd358];
	// end inline asm
	// begin inline asm
	ld.global.nc.u64 %rd359, [%rd468];
	// end inline asm
	cvt.u32.u64 	%r197, %rd357;
	setp.lt.s32 	%p100, %r651, %r197;
	mov.u32 	%r652, %r197;
	mov.u64 	%rd473, %rd359;
	@%p100 bra 	$L__BB9_187;
	setp.lt.s32 	%p101, %r197, %r651;
	mov.u32 	%r652, %r651;
	mov.u64 	%rd473, %rd472;
	@%p101 bra 	$L__BB9_187;
	setp.lt.s64 	%p102, %rd472, %rd359;
	selp.b32 	%r652, %r651, %r197, %p102;
	min.s64 	%rd473, %rd472, %rd359;
$L__BB9_187:
	add.s32 	%r644, %r644, 1024;
	add.s64 	%rd468, %rd468, 16384;
	setp.lt.s32 	%p103, %r644, %r172;
	@%p103 bra 	$L__BB9_175;
$L__BB9_188:
	// begin inline asm
	mov.u32 %r248, %laneid;
	// end inline asm
	mov.b32 	%r266, 1;
	mov.b32 	%r267, 31;
	mov.b32 	%r268, -1;
	// begin inline asm
	shfl.sync.down.b32 %r249, %r652, %r266, %r267, %r268;
	// end inline asm
	// begin inline asm
	shfl.sync.down.b32 %r254, %r255, %r266, %r267, %r268;
	// end inline asm
	mov.b64 	{%r260, %r265}, %rd473;
	// begin inline asm
	shfl.sync.down.b32 %r259, %r260, %r266, %r267, %r268;
	// end inline asm
	// begin inline asm
	shfl.sync.down.b32 %r264, %r265, %r266, %r267, %r268;
	// end inline asm
	mov.b64 	%rd200, {%r259, %r264};
	setp.gt.s32 	%p104, %r248, 30;
	mov.u32 	%r654, %r652;
	mov.u64 	%rd475, %rd473;
	@%p104 bra 	$L__BB9_192;
	setp.lt.s32 	%p105, %r652, %r249;
	mov.u32 	%r654, %r249;
	mov.u64 	%rd475, %rd200;
	@%p105 bra 	$L__BB9_192;
	setp.lt.s32 	%p106, %r249, %r652;
	mov.u32 	%r654, %r652;
	mov.u64 	%rd475, %rd473;
	@%p106 bra 	$L__BB9_192;
	setp.lt.s64 	%p107, %rd473, %rd200;
	selp.b32 	%r654, %r652, %r249, %p107;
	min.s64 	%rd475, %rd473, %rd200;
$L__BB9_192:
	mov.b32 	%r286, 2;
	mov.b32 	%r287, 31;
	mov.b32 	%r288, -1;
	// begin inline asm
	shfl.sync.down.b32 %r269, %r654, %r286, %r287, %r288;
	// end inline asm
	// begin inline asm
	shfl.sync.down.b32 %r274, %r275, %r286, %r287, %r288;
	// end inline asm
	mov.b64 	{%r280, %r285}, %rd475;
	// begin inline asm
	shfl.sync.down.b32 %r279, %r280, %r286, %r287, %r288;
	// end inline asm
	// begin inline asm
	shfl.sync.down.b32 %r284, %r285, %r286, %r287, %r288;
	// end inline asm
	mov.b64 	%rd203, {%r279, %r284};
	setp.gt.s32 	%p108, %r248, 29;
	mov.u32 	%r655, %r654;
	mov.u64 	%rd476, %rd475;
	@%p108 bra 	$L__BB9_196;
	setp.lt.s32 	%p109, %r654, %r269;
	mov.u32 	%r655, %r269;
	mov.u64 	%rd476, %rd203;
	@%p109 bra 	$L__BB9_196;
	setp.lt.s32 	%p110, %r269, %r654;
	mov.u32 	%r655, %r654;
	mov.u64 	%rd476, %rd475;
	@%p110 bra 	$L__BB9_196;
	setp.lt.s64 	%p111, %rd475, %rd203;
	selp.b32 	%r655, %r654, %r269, %p111;
	min.s64 	%rd476, %rd475, %rd203;
$L__BB9_196:
	mov.b32 	%r306, 4;
	mov.b32 	%r307, 31;
	mov.b32 	%r308, -1;
	// begin inline asm
	shfl.sync.down.b32 %r289, %r655, %r306, %r307, %r308;
	// end inline asm
	// begin inline asm
	shfl.sync.down.b32 %r294, %r295, %r306, %r307, %r308;
	// end inline asm
	mov.b64 	{%r300, %r305}, %rd476;
	// begin inline asm
	shfl.sync.down.b32 %r299, %r300, %r306, %r307, %r308;
	// end inline asm
	// begin inline asm
	shfl.sync.down.b32 %r304, %r305, %r306, %r307, %r308;
	// end inline asm
	mov.b64 	%rd206, {%r299, %r304};
	setp.gt.s32 	%p112, %r248, 27;
	mov.u32 	%r656, %r655;
	mov.u64 	%rd477, %rd476;
	@%p112 bra 	$L__BB9_200;
	setp.lt.s32 	%p113, %r655, %r289;
	mov.u32 	%r656, %r289;
	mov.u64 	%rd477, %rd206;
	@%p113 bra 	$L__BB9_200;
	setp.lt.s32 	%p114, %r289, %r655;
	mov.u32 	%r656, %r655;
	mov.u64 	%rd477, %rd476;
	@%p114 bra 	$L__BB9_200;
	setp.lt.s64 	%p115, %rd476, %rd206;
	selp.b32 	%r656, %r655, %r289, %p115;
	min.s64 	%rd477, %rd476, %rd206;
$L__BB9_200:
	mov.b32 	%r326, 8;
	mov.b32 	%r327, 31;
	mov.b32 	%r328, -1;
	// begin inline asm
	shfl.sync.down.b32 %r309, %r656, %r326, %r327, %r328;
	// end inline asm
	// begin inline asm
	shfl.sync.down.b32 %r314, %r315, %r326, %r327, %r328;
	// end inline asm
	mov.b64 	{%r320, %r325}, %rd477;
	// begin inline asm
	shfl.sync.down.b32 %r319, %r320, %r326, %r327, %r328;
	// end inline asm
	// begin inline asm
	shfl.sync.down.b32 %r324, %r325, %r326, %r327, %r328;
	// end inline asm
	mov.b64 	%rd209, {%r319, %r324};
	setp.gt.s32 	%p116, %r248, 23;
	mov.u32 	%r657, %r656;
	mov.u64 	%rd478, %rd477;
	@%p116 bra 	$L__BB9_204;
	setp.lt.s32 	%p117, %r656, %r309;
	mov.u32 	%r657, %r309;
	mov.u64 	%rd478, %rd209;
	@%p117 bra 	$L__BB9_204;
	setp.lt.s32 	%p118, %r309, %r656;
	mov.u32 	%r657, %r656;
	mov.u64 	%rd478, %rd477;
	@%p118 bra 	$L__BB9_204;
	setp.lt.s64 	%p119, %rd477, %rd209;
	selp.b32 	%r657, %r656, %r309, %p119;
	min.s64 	%rd478, %rd477, %rd209;
$L__BB9_204:
	mov.b32 	%r346, 16;
	mov.b32 	%r347, 31;
	mov.b32 	%r348, -1;
	// begin inline asm
	shfl.sync.down.b32 %r329, %r657, %r346, %r347, %r348;
	// end inline asm
	// begin inline asm
	shfl.sync.down.b32 %r334, %r335, %r346, %r347, %r348;
	// end inline asm
	mov.b64 	{%r340, %r345}, %rd478;
	// begin inline asm
	shfl.sync.down.b32 %r339, %r340, %r346, %r347, %r348;
	// end inline asm
	// begin inline asm
	shfl.sync.down.b32 %r344, %r345, %r346, %r347, %r348;
	// end inline asm
	mov.b64 	%rd212, {%r339, %r344};
	setp.gt.s32 	%p120, %r248, 15;
	mov.u32 	%r665, %r657;
	mov.u64 	%rd486, %rd478;
	@%p120 bra 	$L__BB9_208;
	setp.lt.s32 	%p121, %r657, %r329;
	mov.u32 	%r665, %r329;
	mov.u64 	%rd486, %rd212;
	@%p121 bra 	$L__BB9_208;
	setp.lt.s32 	%p122, %r329, %r657;
	mov.u32 	%r665, %r657;
	mov.u64 	%rd486, %rd478;
	@%p122 bra 	$L__BB9_208;
	setp.lt.s64 	%p123, %rd478, %rd212;
	selp.b32 	%r665, %r657, %r329, %p123;
	min.s64 	%rd486, %rd478, %rd212;
$L__BB9_208:
	setp.ne.s32 	%p124, %r248, 0;
	@%p124 bra 	$L__BB9_210;
	shr.u32 	%r349, %r108, 1;
	and.b32  	%r350, %r349, 496;
	mov.u32 	%r351, _ZN6thrust24THRUST_300001_SM_1000_NS8cuda_cub4core6detail5shmemE;
	add.s32 	%r352, %r351, %r350;
	st.shared.u32 	[%r352+8], %r665;
	st.shared.u64 	[%r352+16], %rd486;
$L__BB9_210:
	bar.sync 	0;
	setp.ne.s32 	%p125, %r108, 0;
	@%p125 bra 	$L__BB9_232;
	ld.shared.u32 	%r218, [_ZN6thrust24THRUST_300001_SM_1000_NS8cuda_cub4core6detail5shmemE+24];
	ld.shared.u64 	%rd215, [_ZN6thrust24THRUST_300001_SM_1000_NS8cuda_cub4core6detail5shmemE+32];
	setp.lt.s32 	%p126, %r665, %r218;
	mov.u32 	%r659, %r218;
	mov.u64 	%rd480, %rd215;
	@%p126 bra 	$L__BB9_214;
	setp.lt.s32 	%p127, %r218, %r665;
	mov.u32 	%r659, %r665;
	mov.u64 	%rd480, %rd486;
	@%p127 bra 	$L__BB9_214;
	setp.lt.s64 	%p128, %rd486, %rd215;
	selp.b32 	%r659, %r665, %r218, %p128;
	min.s64 	%rd480, %rd486, %rd215;
$L__BB9_214:
	ld.shared.u32 	%r221, [_ZN6thrust24THRUST_300001_SM_1000_NS8cuda_cub4core6detail5shmemE+40];
	ld.shared.u64 	%rd218, [_ZN6thrust24THRUST_300001_SM_1000_NS8cuda_cub4core6detail5shmemE+48];
	setp.lt.s32 	%p129, %r659, %r221;
	mov.u32 	%r660, %r221;
	mov.u64 	%rd481, %rd218;
	@%p129 bra 	$L__BB9_217;
	setp.lt.s32 	%p130, %r221, %r659;
	mov.u32 	%r660, %r659;
	mov.u64 	%rd481, %rd480;
	@%p130 bra 	$L__BB9_217;
	setp.lt.s64 	%p131, %rd480, %rd218;
	selp.b32 	%r660, %r659, %r221, %p131;
	min.s64 	%rd481, %rd480, %rd218;
$L__BB9_217:
	ld.shared.u32 	%r224, [_ZN6thrust24THRUST_300001_SM_1000_NS8cuda_cub4core6detail5shmemE+56];
	ld.shared.u64 	%rd221, [_ZN6thrust24THRUST_300001_SM_1000_NS8cuda_cub4core6detail5shmemE+64];
	setp.lt.s32 	%p132, %r660, %r224;
	mov.u32 	%r661, %r224;
	mov.u64 	%rd482, %rd221;
	@%p132 bra 	$L__BB9_220;
	setp.lt.s32 	%p133, %r224, %r660;
	mov.u32 	%r661, %r660;
	mov.u64 	%rd482, %rd481;
	@%p133 bra 	$L__BB9_220;
	setp.lt.s64 	%p134, %rd481, %rd221;
	selp.b32 	%r661, %r660, %r224, %p134;
	min.s64 	%rd482, %rd481, %rd221;
$L__BB9_220:
	ld.shared.u32 	%r227, [_ZN6thrust24THRUST_300001_SM_1000_NS8cuda_cub4core6detail5shmemE+72];
	ld.shared.u64 	%rd224, [_ZN6thrust24THRUST_300001_SM_1000_NS8cuda_cub4core6detail5shmemE+80];
	setp.lt.s32 	%p135, %r661, %r227;
	mov.u32 	%r662, %r227;
	mov.u64 	%rd483, %rd224;
	@%p135 bra 	$L__BB9_223;
	setp.lt.s32 	%p136, %r227, %r661;
	mov.u32 	%r662, %r661;
	mov.u64 	%rd483, %rd482;
	@%p136 bra 	$L__BB9_223;
	setp.lt.s64 	%p137, %rd482, %rd224;
	selp.b32 	%r662, %r661, %r227, %p137;
	min.s64 	%rd483, %rd482, %rd224;
$L__BB9_223:
	ld.shared.u32 	%r230, [_ZN6thrust24THRUST_300001_SM_1000_NS8cuda_cub4core6detail5shmemE+88];
	ld.shared.u64 	%rd227, [_ZN6thrust24THRUST_300001_SM_1000_NS8cuda_cub4core6detail5shmemE+96];
	setp.lt.s32 	%p138, %r662, %r230;
	mov.u32 	%r663, %r230;
	mov.u64 	%rd484, %rd227;
	@%p138 bra 	$L__BB9_226;
	setp.lt.s32 	%p139, %r230, %r662;
	mov.u32 	%r663, %r662;
	mov.u64 	%rd484, %rd483;
	@%p139 bra 	$L__BB9_226;
	setp.lt.s64 	%p140, %rd483, %rd227;
	selp.b32 	%r663, %r662, %r230, %p140;
	min.s64 	%rd484, %rd483, %rd227;
$L__BB9_226:
	ld.shared.u32 	%r233, [_ZN6thrust24THRUST_300001_SM_1000_NS8cuda_cub4core6detail5shmemE+104];
	ld.shared.u64 	%rd230, [_ZN6thrust24THRUST_300001_SM_1000_NS8cuda_cub4core6detail5shmemE+112];
	setp.lt.s32 	%p141, %r663, %r233;
	mov.u32 	%r664, %r233;
	mov.u64 	%rd485, %rd230;
	@%p141 bra 	$L__BB9_229;
	setp.lt.s32 	%p142, %r233, %r663;
	mov.u32 	%r664, %r663;
	mov.u64 	%rd485, %rd484;
	@%p142 bra 	$L__BB9_229;
	setp.lt.s64 	%p143, %rd484, %rd230;
	selp.b32 	%r664, %r663, %r233, %p143;
	min.s64 	%rd485, %rd484, %rd230;
$L__BB9_229:
	ld.shared.u32 	%r236, [_ZN6thrust24THRUST_300001_SM_1000_NS8cuda_cub4core6detail5shmemE+120];
	ld.shared.u64 	%rd233, [_ZN6thrust24THRUST_300001_SM_1000_NS8cuda_cub4core6detail5shmemE+128];
	setp.lt.s32 	%p144, %r664, %r236;
	mov.u32 	%r665, %r236;
	mov.u64 	%rd486, %rd233;
	@%p144 bra 	$L__BB9_232;
	setp.lt.s32 	%p145, %r236, %r664;
	mov.u32 	%r665, %r664;
	mov.u64 	%rd486, %rd485;
	@%p145 bra 	$L__BB9_232;
	setp.lt.s64 	%p146, %rd485, %rd233;
	selp.b32 	%r665, %r664, %r236, %p146;
	min.s64 	%rd486, %rd485, %rd233;
$L__BB9_232:
	mov.u32 	%r578, %tid.x;
	setp.ne.s32 	%p263, %r578, 0;
	@%p263 bra 	$L__BB9_234;
	ld.param.u64 	%rd399, [_ZN6thrust24THRUST_300001_SM_1000_NS8cuda_cub4core6detail13_kernel_agentINS1_8__reduce11ReduceAgentIPN4cuda3std3__45tupleIJilEEESC_SB_lNS1_9__extrema9arg_max_fIilNS9_4lessIiEEEEEEJSC_SC_iSH_EEEvDpT0__param_1];
	cvta.to.global.u64 	%rd390, %rd399;
	st.global.u32 	[%rd390], %r665;
	st.global.u64 	[%rd390+8], %rd486;
$L__BB9_234:
	ret;

}
	// .globl	_ZN3cub18CUB_300001_SM_10006detail11EmptyKernelIvEEvv
.visible .entry _ZN3cub18CUB_300001_SM_10006detail11EmptyKernelIvEEvv()
{


	ret;

}


// ===== COMPILED SASS (sm_100) =====

	.target	sm_100

	.elftype	@"ET_EXEC"


//--------------------- .note.nv.tkinfo           --------------------------
	.section	.note.nv.tkinfo,"",@"SHT_NOTE"
	.sectionflags	@"SHF_NOTE_NV_TKINFO"
	.tkinfo
        /*0018*/ 	.word	0x00000002
        /*0030*/ 	.string	""
        /*0030*/ 	.string	"ptxas"
        /*0030*/ 	.string	"Cuda compilation tools, release 13.0, V13.0.88"
        /*0030*/ 	.string	"Build cuda_13.0.r13.0/compiler.36424714_0"
        /*0030*/ 	.string	"-arch sm_100 -m 64 "



//--------------------- .note.nv.cuinfo           --------------------------
	.section	.note.nv.cuinfo,"",@"SHT_NOTE"
	.sectionflags	@"SHF_NOTE_NV_CUINFO"
        /*0018*/ 	.short	0x0002
        /*001a*/ 	.short	0x0064
        /*001c*/ 	.short	0x0082
	.zero		2


//--------------------- .nv.info                  --------------------------
	.section	.nv.info,"",@"SHT_CUDA_INFO"
	.align	4


	//----- nvinfo : EIATTR_REGCOUNT
	.align		4
        /*0000*/ 	.byte	0x04, 0x2f
        /*0002*/ 	.short	(.L_46 - .L_45)
	.align		4
.L_45:
        /*0004*/ 	.word	index@(_Z17getSkAndRkMaxSizePiS_S_S_S_i)
        /*0008*/ 	.word	0x00000020


	//----- nvinfo : EIATTR_FRAME_SIZE
	.align		4
.L_46:
        /*000c*/ 	.byte	0x04, 0x11
        /*000e*/ 	.short	(.L_48 - .L_47)
	.align		4
.L_47:
        /*0010*/ 	.word	index@(_Z17getSkAndRkMaxSizePiS_S_S_S_i)
        /*0014*/ 	.word	0x00000000


	//----- nvinfo : EIATTR_REGCOUNT
	.align		4
.L_48:
        /*0018*/ 	.byte	0x04, 0x2f
        /*001a*/ 	.short	(.L_50 - .L_49)
	.align		4
.L_49:
        /*001c*/ 	.word	index@(_Z16extractSubMatrixPdPiS0_S0_S0_S0_S0_S0_S0_iii)
        /*0020*/ 	.word	0x00000016


	//----- nvinfo : EIATTR_FRAME_SIZE
	.align		4
.L_50:
        /*0024*/ 	.byte	0x04, 0x11
        /*0026*/ 	.short	(.L_52 - .L_51)
	.align		4
.L_51:
        /*0028*/ 	.word	index@(_Z16extractSubMatrixPdPiS0_S0_S0_S0_S0_S0_S0_iii)
        /*002c*/ 	.word	0x00000000


	//----- nvinfo : EIATTR_REGCOUNT
	.align		4
.L_52:
        /*0030*/ 	.byte	0x04, 0x2f
        /*0032*/ 	.short	(.L_54 - .L_53)
	.align		4
.L_53:
        /*0034*/ 	.word	index@(_ZN6thrust24THRUST_300001_SM_1000_NS8cuda_cub4core6detail13_kernel_agentINS1_8__reduce11ReduceAgentINS0_12zip_iteratorIN4cuda3std3__45tupleIJNS0_10device_ptrIiEENS0_17counting_iteratorIlNS0_11use_defaultESF_SF_EEEEEEEPNSB_IJilEEESJ_iNS1_9__extrema9arg_max_fIilNSA_4lessIiEEEEEEJSI_SK_iSP_EEEvDpT0_)
        /*0038*/ 	.word	0x0000001c


	//----- nvinfo : EIATTR_FRAME_SIZE
	.align		4
.L_54:
        /*003c*/ 	.byte	0x04, 0x11
        /*003e*/ 	.short	(.L_56 - .L_55)
	.align		4
.L_55:
        /*0040*/ 	.word	index@(_ZN6thrust24THRUST_300001_SM_1000_NS8cuda_cub4core6detail13_kernel_agentINS1_8__reduce11ReduceAgentINS0_12zip_iteratorIN4cuda3std3__45tupleIJNS0_10device_ptrIiEENS0_17counting_iteratorIlNS0_11use_defaultESF_SF_EEEEEEEPNSB_IJilEEESJ_iNS1_9__extrema9arg_max_fIilNSA_4lessIiEEEEEEJSI_SK_iSP_EEEvDpT0_)
        /*0044*/ 	.word	0x00000000


	//----- nvinfo : EIATTR_REGCOUNT
	.align		4
.L_56:
        /*0048*/ 	.byte	0x04, 0x2f
        /*004a*/ 	.short	(.L_58 - .L_57)
	.align		4
.L_57:
        /*004c*/ 	.word	index@(_ZN6thrust24THRUST_300001_SM_1000_NS8cuda_cub4core6detail13_kernel_agentINS1_8__reduce11ReduceAgentINS0_12zip_iteratorIN4cuda3std3__45tupleIJNS0_10device_ptrIiEENS0_17counting_iteratorIlNS0_11use_defaultESF_SF_EEEEEEEPNSB_IJilEEESJ_iNS1_9__extrema9arg_max_fIilNSA_4lessIiEEEEEEJSI_SK_iN3cub18CUB_300001_SM_100013GridEvenShareIiEENSS_9GridQueueIjEESP_EEEvDpT0_)
        /*0050*/ 	.word	0x0000001d


	//----- nvinfo : EIATTR_FRAME_SIZE
	.align		4
.L_58:
        /*0054*/ 	.byte	0x04, 0x11
        /*0056*/ 	.short	(.L_60 - .L_59)
	.align		4
.L_59:
        /*0058*/ 	.word	index@(_ZN6thrust24THRUST_300001_SM_1000_NS8cuda_cub4core6detail13_kernel_agentINS1_8__reduce11ReduceAgentINS0_12zip_iteratorIN4cuda3std3__45tupleIJNS0_10device_ptrIiEENS0_17counting_iteratorIlNS0_11use_defaultESF_SF_EEEEEEEPNSB_IJilEEESJ_iNS1_9__extrema9arg_max_fIilNSA_4lessIiEEEEEEJSI_SK_iN3cub18CUB_300001_SM_100013GridEvenShareIiEENSS_9GridQueueIjEESP_EEEvDpT0_)
        /*005c*/ 	.word	0x00000000


	//----- nvinfo : EIATTR_REGCOUNT
	.align		4
.L_60:
        /*0060*/ 	.byte	0x04, 0x2f
        /*0062*/ 	.short	(.L_62 - .L_61)
	.align		4
.L_61:
        /*0064*/ 	.word	index@(_ZN6thrust24THRUST_300001_SM_1000_NS8cuda_cub4core6detail13_kernel_agentINS1_8__reduce10DrainAgentIiEEJN3cub18CUB_300001_SM_10009GridQueueIjEEiEEEvDpT0_)
        /*0068*/ 	.word	0x00000008


	//----- nvinfo : EIATTR_FRAME_SIZE
	.align		4
.L_62:
        /*006c*/ 	.byte	0x04, 0x11
        /*006e*/ 	.short	(.L_64 - .L_63)
	.align		4
.L_63:
        /*0070*/ 	.word	index@(_ZN6thrust24THRUST_300001_SM_1000_NS8cuda_cub4core6detail13_kernel_agentINS1_8__reduce10DrainAgentIiEEJN3cub18CUB_300001_SM_10009GridQueueIjEEiEEEvDpT0_)
        /*0074*/ 	.word	0x00000000


	//----- nvinfo : EIATTR_REGCOUNT
	.align		4
.L_64:
        /*0078*/ 	.byte	0x04, 0x2f
        /*007a*/ 	.short	(.L_66 - .L_65)
	.align		4
.L_65:
        /*007c*/ 	.word	index@(_ZN6thrust24THRUST_300001_SM_1000_NS8cuda_cub4core6detail13_kernel_agentINS1_8__reduce11ReduceAgentIPN4cuda3std3__45tupleIJilEEESC_SB_iNS1_9__extrema9arg_max_fIilNS9_4lessIiEEEEEEJSC_SC_iSH_EEEvDpT0_)
        /*0080*/ 	.word	0x00000020


	//----- nvinfo : EIATTR_FRAME_SIZE
	.align		4
.L_66:
        /*0084*/ 	.byte	0x04, 0x11
        /*0086*/ 	.short	(.L_68 - .L_67)
	.align		4
.L_67:
        /*0088*/ 	.word	index@(_ZN6thrust24THRUST_300001_SM_1000_NS8cuda_cub4core6detail13_kernel_agentINS1_8__reduce11ReduceAgentIPN4cuda3std3__45tupleIJilEEESC_SB_iNS1_9__extrema9arg_max_fIilNS9_4lessIiEEEEEEJSC_SC_iSH_EEEvDpT0_)
        /*008c*/ 	.word	0x00000000


	//----- nvinfo : EIATTR_REGCOUNT
	.align		4
.L_68:
        /*0090*/ 	.byte	0x04, 0x2f
        /*0092*/ 	.short	(.L_70 - .L_69)
	.align		4
.L_69:
        /*0094*/ 	.word	index@(_ZN6thrust24THRUST_300001_SM_1000_NS8cuda_cub4core6detail13_kernel_agentINS1_8__reduce11ReduceAgentINS0_12zip_iteratorIN4cuda3std3__45tupleIJNS0_10device_ptrIiEENS0_17counting_iteratorIlNS0_11use_defaultESF_SF_EEEEEEEPNSB_IJilEEESJ_lNS1_9__extrema9arg_max_fIilNSA_4lessIiEEEEEEJSI_SK_lSP_EEEvDpT0_)
        /*0098*/ 	.word	0x0000001c


	//----- nvinfo : EIATTR_FRAME_SIZE
	.align		4
.L_70:
        /*009c*/ 	.byte	0x04, 0x11
        /*009e*/ 	.short	(.L_72 - .L_71)
	.align		4
.L_71:
        /*00a0*/ 	.word	index@(_ZN6thrust24THRUST_300001_SM_1000_NS8cuda_cub4core6detail13_kernel_agentINS1_8__reduce11ReduceAgentINS0_12zip_iteratorIN4cuda3std3__45tupleIJNS0_10device_ptrIiEENS0_17counting_iteratorIlNS0_11use_defaultESF_SF_EEEEEEEPNSB_IJilEEESJ_lNS1_9__extrema9arg_max_fIilNSA_4lessIiEEEEEEJSI_SK_lSP_EEEvDpT0_)
        /*00a4*/ 	.word	0x00000000


	//----- nvinfo : EIATTR_REGCOUNT
	.align		4
.L_72:
        /*00a8*/ 	.byte	0x04, 0x2f
        /*00aa*/ 	.short	(.L_74 - .L_73)
	.align		4
.L_73:
        /*00ac*/ 	.word	index@(_ZN6thrust24THRUST_300001_SM_1000_NS8cuda_cub4core6detail13_kernel_agentINS1_8__reduce11ReduceAgentINS0_12zip_iteratorIN4cuda3std3__45tupleIJNS0_10device_ptrIiEENS0_17counting_iteratorIlNS0_11use_defaultESF_SF_EEEEEEEPNSB_IJilEEESJ_lNS1_9__extrema9arg_max_fIilNSA_4lessIiEEEEEEJSI_SK_lN3cub18CUB_300001_SM_100013GridEvenShareIlEENSS_9GridQueueIyEESP_EEEvDpT0_)
        /*00b0*/ 	.word	0x0000001e


	//----- nvinfo : EIATTR_FRAME_SIZE
	.align		4
.L_74:
        /*00b4*/ 	.byte	0x04, 0x11
        /*00b6*/ 	.short	(.L_76 - .L_75)
	.align		4
.L_75:
        /*00b8*/ 	.word	index@(_ZN6thrust24THRUST_300001_SM_1000_NS8cuda_cub4core6detail13_kernel_agentINS1_8__reduce11ReduceAgentINS0_12zip_iteratorIN4cuda3std3__45tupleIJNS0_10device_ptrIiEENS0_17counting_iteratorIlNS0_11use_defaultESF_SF_EEEEEEEPNSB_IJilEEESJ_lNS1_9__extrema9arg_max_fIilNSA_4lessIiEEEEEEJSI_SK_lN3cub18CUB_300001_SM_100013GridEvenShareIlEENSS_9GridQueueIyEESP_EEEvDpT0_)
        /*00bc*/ 	.word	0x00000000


	//----- nvinfo : EIATTR_REGCOUNT
	.align		4
.L_76:
        /*00c0*/ 	.byte	0x04, 0x2f
        /*00c2*/ 	.short	(.L_78 - .L_77)
	.align		4
.L_77:
        /*00c4*/ 	.word	index@(_ZN6thrust24THRUST_300001_SM_1000_NS8cuda_cub4core6detail13_kernel_agentINS1_8__reduce10DrainAgentIlEEJN3cub18CUB_300001_SM_10009GridQueueIyEElEEEvDpT0_)
        /*00c8*/ 	.word	0x00000008


	//----- nvinfo : EIATTR_FRAME_SIZE
	.align		4
.L_78:
        /*00cc*/ 	.byte	0x04, 0x11
        /*00ce*/ 	.short	(.L_80 - .L_79)
	.align		4
.L_79:
        /*00d0*/ 	.word	index@(_ZN6thrust24THRUST_300001_SM_1000_NS8cuda_cub4core6detail13_kernel_agentINS1_8__reduce10DrainAgentIlEEJN3cub18CUB_300001_SM_10009GridQueueIyEElEEEvDpT0_)
        /*00d4*/ 	.word	0x00000000


	//----- nvinfo : EIATTR_REGCOUNT
	.align		4
.L_80:
        /*00d8*/ 	.byte	0x04, 0x2f
        /*00da*/ 	.short	(.L_82 - .L_81)
	.align		4
.L_81:
        /*00dc*/ 	.word	index@(_ZN6thrust24THRUST_300001_SM_1000_NS8cuda_cub4core6detail13_kernel_agentINS1_8__reduce11ReduceAgentIPN4cuda3std3__45tupleIJilEEESC_SB_lNS1_9__extrema9arg_max_fIilNS9_4lessIiEEEEEEJSC_SC_iSH_EEEvDpT0_)
        /*00e0*/ 	.word	0x00000020


	//----- nvinfo : EIATTR_FRAME_SIZE
	.align		4
.L_82:
        /*00e4*/ 	.byte	0x04, 0x11
        /*00e6*/ 	.short	(.L_84 - .L_83)
	.align		4
.L_83:
        /*00e8*/ 	.word	index@(_ZN6thrust24THRUST_300001_SM_1000_NS8cuda_cub4core6detail13_kernel_agentINS1_8__reduce11ReduceAgentIPN4cuda3std3__45tupleIJilEEESC_SB_lNS1_9__extrema9arg_max_fIilNS9_4lessIiEEEEEEJSC_SC_iSH_EEEvDpT0_)
        /*00ec*/ 	.word	0x00000000


	//----- nvinfo : EIATTR_REGCOUNT
	.align		4
.L_84:
        /*00f0*/ 	.byte	0x04, 0x2f
        /*00f2*/ 	.short	(.L_86 - .L_85)
	.align		4
.L_85:
        /*00f4*/ 	.word	index@(_ZN3cub18CUB_300001_SM_10006detail11EmptyKernelIvEEvv)
        /*00f8*/ 	.word	0x00000004


	//----- nvinfo : EIATTR_FRAME_SIZE
	.align		4
.L_86:
        /*00fc*/ 	.byte	0x04, 0x11
        /*00fe*/ 	.short	(.L_88 - .L_87)
	.align		4
.L_87:
        /*0100*/ 	.word	index@(_ZN3cub18CUB_300001_SM_10006detail11EmptyKernelIvEEvv)
        /*0104*/ 	.word	0x00000000


	//----- nvinfo : EIATTR_MIN_STACK_SIZE
	.align		4
.L_88:
        /*0108*/ 	.byte	0x04, 0x12
        /*010a*/ 	.short	(.L_90 - .L_89)
	.align		4
.L_89:
        /*010c*/ 	.word	index@(_ZN3cub18CUB_300001_SM_10006detail11EmptyKernelIvEEvv)
        /*0110*/ 	.word	0x00000000


	//----- nvinfo : EIATTR_MIN_STACK_SIZE
	.align		4
.L_90:
        /*0114*/ 	.byte	0x04, 0x12
        /*0116*/ 	.short	(.L_92 - .L_91)
	.align		4
.L_91:
        /*0118*/ 	.word	index@(_ZN6thrust24THRUST_300001_SM_1000_NS8cuda_cub4core6detail13_kernel_agentINS1_8__reduce11ReduceAgentIPN4cuda3std3__45tupleIJilEEESC_SB_lNS1_9__extrema9arg_max_fIilNS9_4lessIiEEEEEEJSC_SC_iSH_EEEvDpT0_)
        /*011c*/ 	.word	0x00000000


	//----- nvinfo : EIATTR_MIN_STACK_SIZE
	.align		4
.L_92:
        /*0120*/ 	.byte	0x04, 0x12
        /*0122*/ 	.short	(.L_94 - .L_93)
	.align		4
.L_93:
        /*0124*/ 	.word	index@(_ZN6thrust24THRUST_300001_SM_1000_NS8cuda_cub4core6detail13_kernel_agentINS1_8__reduce10DrainAgentIlEEJN3cub18CUB_300001_SM_10009GridQueueIyEElEEEvDpT0_)
        /*0128*/ 	.word	0x00000000


	//----- nvinfo : EIATTR_MIN_STACK_SIZE
	.align		4
.L_94:
        /*012c*/ 	.byte	0x04, 0x12
        /*012e*/ 	.short	(.L_96 - .L_95)
	.align		4
.L_95:
        /*0130*/ 	.word	index@(_ZN6thrust24THRUST_300001_SM_1000_NS8cuda_cub4core6detail13_kernel_agentINS1_8__reduce11ReduceAgentINS0_12zip_iteratorIN4cuda3std3__45tupleIJNS0_10device_ptrIiEENS0_17counting_iteratorIlNS0_11use_defaultESF_SF_EEEEEEEPNSB_IJilEEESJ_lNS1_9__extrema9arg_max_fIilNSA_4lessIiEEEEEEJSI_SK_lN3cub18CUB_300001_SM_100013GridEvenShareIlEENSS_9GridQueueIyEESP_EEEvDpT0_)
        /*0134*/ 	.word	0x00000000


	//----- nvinfo : EIATTR_MIN_STACK_SIZE
	.align		4
.L_96:
        /*0138*/ 	.byte	0x04, 0x12
        /*013a*/ 	.short	(.L_98 - .L_97)
	.align		4
.L_97:
        /*013c*/ 	.word	index@(_ZN6thrust24THRUST_300001_SM_1000_NS8cuda_cub4core6detail13_kernel_agentINS1_8__reduce11ReduceAgentINS0_12zip_iteratorIN4cuda3std3__45tupleIJNS0_10device_ptrIiEENS0_17counting_iteratorIlNS0_11use_defaultESF_SF_EEEEEEEPNSB_IJilEEESJ_lNS1_9__extrema9arg_max_fIilNSA_4lessIiEEEEEEJSI_SK_lSP_EEEvDpT0_)
        /*0140*/ 	.word	0x00000000


	//----- nvinfo : EIATTR_MIN_STACK_SIZE
	.align		4
.L_98:
        /*0144*/ 	.byte	0x04, 0x12
        /*0146*/ 	.short	(.L_100 - .L_99)
	.align		4
.L_99:
        /*0148*/ 	.word	index@(_ZN6thrust24THRUST_300001_SM_1000_NS8cuda_cub4core6detail13_kernel_agentINS1_8__reduce11ReduceAgentIPN4cuda3std3__45tupleIJilEEESC_SB_iNS1_9__extrema9arg_max_fIilNS9_4lessIiEEEEEEJSC_SC_iSH_EEEvDpT0_)
        /*014c*/ 	.word	0x00000000


	//----- nvinfo : EIATTR_MIN_STACK_SIZE
	.align		4
.L_100:
        /*0150*/ 	.byte	0x04, 0x12
        /*0152*/ 	.short	(.L_102 - .L_101)
	.align		4
.L_101:
        /*0154*/ 	.word	index@(_ZN6thrust24THRUST_300001_SM_1000_NS8cuda_cub4core6detail13_kernel_agentINS1_8__reduce10DrainAgentIiEEJN3cub18CUB_300001_SM_10009GridQueueIjEEiEEEvDpT0_)
        /*0158*/ 	.word	0x00000000


	//----- nvinfo : EIATTR_MIN_STACK_SIZE
	.align		4
.L_102:
        /*015c*/ 	.byte	0x04, 0x12
        /*015e*/ 	.short	(.L_104 - .L_103)
	.align		4
.L_103:
        /*0160*/ 	.word	index@(_ZN6thrust24THRUST_300001_SM_1000_NS8cuda_cub4core6detail13_kernel_agentINS1_8__reduce11ReduceAgentINS0_12zip_iteratorIN4cuda3std3__45tupleIJNS0_10device_ptrIiEENS0_17counting_iteratorIlNS0_11use_defaultESF_SF_EEEEEEEPNSB_IJilEEESJ_iNS1_9__extrema9arg_max_fIilNSA_4lessIiEEEEEEJSI_SK_iN3cub18CUB_300001_SM_100013GridEvenShareIiEENSS_9GridQueueIjEESP_EEEvDpT0_)
        /*0164*/ 	.word	0x00000000


	//----- nvinfo : EIATTR_MIN_STACK_SIZE
	.align		4
.L_104:
        /*0168*/ 	.byte	0x04, 0x12
        /*016a*/ 	.short	(.L_106 - .L_105)
	.align		4
.L_105:
        /*016c*/ 	.word	index@(_ZN6thrust24THRUST_300001_SM_1000_NS8cuda_cub4core6detail13_kernel_agentINS1_8__reduce11ReduceAgentINS0_12zip_iteratorIN4cuda3std3__45tupleIJNS0_10device_ptrIiEENS0_17counting_iteratorIlNS0_11use_defaultESF_SF_EEEEEEEPNSB_IJilEEESJ_iNS1_9__extrema9arg_max_fIilNSA_4lessIiEEEEEEJSI_SK_iSP_EEEvDpT0_)
        /*0170*/ 	.word	0x00000000


	//----- nvinfo : EIATTR_MIN_STACK_SIZE
	.align		4
.L_106:
        /*0174*/ 	.byte	0x04, 0x12
        /*0176*/ 	.short	(.L_108 - .L_107)
	.align		4
.L_107:
        /*0178*/ 	.word	index@(_Z16extractSubMatrixPdPiS0_S0_S0_S0_S0_S0_S0_iii)
        /*017c*/ 	.word	0x00000000


	//----- nvinfo : EIATTR_MIN_STACK_SIZE
	.align		4
.L_108:
        /*0180*/ 	.byte	0x04, 0x12
        /*0182*/ 	.short	(.L_110 - .L_109)
	.align		4
.L_109:
        /*0184*/ 	.word	index@(_Z17getSkAndRkMaxSizePiS_S_S_S_i)
        /*0188*/ 	.word	0x00000000
.L_110:


//--------------------- .nv.compat                --------------------------
	.section	.nv.compat,"",@"SHT_CUDA_COMPAT_INFO"
	.align	4
        /*0000*/ 	.byte	0x02, 0x09, 0x00, 0x00, 0x02, 0x02, 0x01, 0x00, 0x02, 0x05, 0x05, 0x00, 0x03, 0x07, 0x01, 0x01
        /*0010*/ 	.byte	0x02, 0x03, 0x00, 0x00, 0x02, 0x06, 0x01, 0x00, 0x04, 0x0b, 0x08, 0x00, 0x09, 0x00, 0x00, 0x00
        /*0020*/ 	.byte	0x00, 0x00, 0x00, 0x00


//--------------------- .nv.info._ZN3cub18CUB_300001_SM_10006detail11EmptyKernelIvEEvv --------------------------
	.section	.nv.info._ZN3cub18CUB_300001_SM_10006detail11EmptyKernelIvEEvv,"",@"SHT_CUDA_INFO"
	.sectionflags	@""
	.align	4


	//----- nvinfo : EIATTR_CUDA_API_VERSION
	.align		4
        /*0000*/ 	.byte	0x04, 0x37
        /*0002*/ 	.short	(.L_112 - .L_111)
.L_111:
        /*0004*/ 	.word	0x00000082


	//----- nvinfo : EIATTR_SPARSE_MMA_MASK
	.align		4
.L_112:
        /*0008*/ 	.byte	0x03, 0x50
        /*000a*/ 	.short	0x0000


	//----- nvinfo : EIATTR_MAXREG_COUNT
	.align		4
        /*000c*/ 	.byte	0x03, 0x1b
        /*000e*/ 	.short	0x00ff


	//----- nvinfo : EIATTR_MERCURY_ISA_VERSION
	.align		4
        /*0010*/ 	.byte	0x03, 0x5f
        /*0012*/ 	.short	0x0101


	//----- nvinfo : EIATTR_VRC_CTA_INIT_COUNT
	.align		4
        /*0014*/ 	.byte	0x02, 0x4a
	.zero		1
	.zero		1


	//----- nvinfo : EIATTR_EXIT_INSTR_OFFSETS
	.align		4
        /*0018*/ 	.byte	0x04, 0x1c
        /*001a*/ 	.short	(.L_114 - .L_113)


	//   ....[0]....
.L_113:
        /*001c*/ 	.word	0x00000010


	//----- nvinfo : EIATTR_SW_WAR
	.align		4
.L_114:
        /*0020*/ 	.byte	0x04, 0x36
        /*0022*/ 	.short	(.L_116 - .L_115)
.L_115:
        /*0024*/ 	.word	0x00000008
.L_116:


//--------------------- .nv.info._ZN6thrust24THRUST_300001_SM_1000_NS8cuda_cub4core6detail13_kernel_agentINS1_8__reduce11ReduceAgentIPN4cuda3std3__45tupleIJilEEESC_SB_lNS1_9__extrema9arg_max_fIilNS9_4lessIiEEEEEEJSC_SC_iSH_EEEvDpT0_ --------------------------
	.section	.nv.info._ZN6thrust24THRUST_300001_SM_1000_NS8cuda_cub4core6detail13_kernel_agentINS1_8__reduce11ReduceAgentIPN4cuda3std3__45tupleIJilEEESC_SB_lNS1_9__extrema9arg_max_fIilNS9_4lessIiEEEEEEJSC_SC_iSH_EEEvDpT0_,"",@"SHT_CUDA_INFO"
	.sectionflags	@""
	.align	4


	//----- nvinfo : EIATTR_CUDA_API_VERSION
	.align		4
        /*0000*/ 	.byte	0x04, 0x37
        /*0002*/ 	.short	(.L_118 - .L_117)
.L_117:
        /*0004*/ 	.word	0x00000082


	//----- nvinfo : EIATTR_KPARAM_INFO
	.align		4
.L_118:
        /*0008*/ 	.byte	0x04, 0x17
        /*000a*/ 	.short	(.L_120 - .L_119)
.L_119:
        /*000c*/ 	.word	0x00000000
        /*0010*/ 	.short	0x0003
        /*0012*/ 	.short	0x0014
        /*0014*/ 	.byte	0x00, 0xf0, 0x05, 0x00


	//----- nvinfo : EIATTR_KPARAM_INFO
	.align		4
.L_120:
        /*0018*/ 	.byte	0x04, 0x17
        /*001a*/ 	.short	(.L_122 - .L_121)
.L_121:
        /*001c*/ 	.word	0x00000000
        /*0020*/ 	.short	0x0002
        /*0022*/ 	.short	0x0010
        /*0024*/ 	.byte	0x00, 0xf0, 0x11, 0x00


	//----- nvinfo : EIATTR_KPARAM_INFO
	.align		4
.L_122:
        /*0028*/ 	.byte	0x04, 0x17
        /*002a*/ 	.short	(.L_124 - .L_123)
.L_123:
        /*002c*/ 	.word	0x00000000
        /*0030*/ 	.short	0x0001
        /*0032*/ 	.short	0x0008
        /*0034*/ 	.byte	0x00, 0xf5, 0x21, 0x00


	//----- nvinfo : EIATTR_KPARAM_INFO
	.align		4
.L_124:
        /*0038*/ 	.byte	0x04, 0x17
        /*003a*/ 	.short	(.L_126 - .L_125)
.L_125:
        /*003c*/ 	.word	0x00000000
        /*0040*/ 	.short	0x0000
        /*0042*/ 	.short	0x0000
        /*0044*/ 	.byte	0x00, 0xf5, 0x21, 0x00


	//----- nvinfo : EIATTR_SPARSE_MMA_MASK
	.align		4
.L_126:
        /*0048*/ 	.byte	0x03, 0x50
        /*004a*/ 	.short	0x0000


	//----- nvinfo : EIATTR_MAXREG_COUNT
	.align		4
        /*004c*/ 	.byte	0x03, 0x1b
        /*004e*/ 	.short	0x00ff


	//----- nvinfo : EIATTR_NUM_BARRIERS
	.align		4
        /*0050*/ 	.byte	0x02, 0x4c
        /*0052*/ 	.byte	0x01
	.zero		1


	//----- nvinfo : EIATTR_MERCURY_ISA_VERSION
	.align		4
        /*0054*/ 	.byte	0x03, 0x5f
        /*0056*/ 	.short	0x0101


	//----- nvinfo : EIATTR_COOP_GROUP_MASK_REGIDS
	.align		4
        /*0058*/ 	.byte	0x04, 0x29
        /*005a*/ 	.short	(.L_128 - .L_127)


	//   ....[0]....
.L_127:
        /*005c*/ 	.word	0xffffffff


	//   ....[1]....
        /*0060*/ 	.word	0xffffffff


	//   ....[2]....
        /*0064*/ 	.word	0xffffffff


	//   ....[3]....
        /*0068*/ 	.word	0xffffffff


	//   ....[4]....
        /*006c*/ 	.word	0xffffffff


	//   ....[5]....
        /*0070*/ 	.word	0xffffffff


	//   ....[6]....
        /*0074*/ 	.word	0xffffffff


	//   ....[7]....
        /*0078*/ 	.word	0xffffffff


	//   ....[8]....
        /*007c*/ 	.word	0xffffffff


	//   ....[9]....
        /*0080*/ 	.word	0xffffffff


	//   ....[10]....
        /*0084*/ 	.word	0xffffffff


	//   ....[11]....
        /*0088*/ 	.word	0xffffffff


	//   ....[12]....
        /*008c*/ 	.word	0xffffffff


	//   ....[13]....
        /*0090*/ 	.word	0xffffffff


	//   ....[14]....
        /*0094*/ 	.word	0xffffffff


	//   ....[15]....
        /*0098*/ 	.word	0xffffffff


	//   ....[16]....
        /*009c*/ 	.word	0xffffffff


	//   ....[17]....
        /*00a0*/ 	.word	0xffffffff


	//   ....[18]....
        /*00a4*/ 	.word	0xffffffff


	//   ....[19]....
        /*00a8*/ 	.word	0xffffffff


	//   ....[20]....
        /*00ac*/ 	.word	0xffffffff


	//   ....[21]....
        /*00b0*/ 	.word	0xffffffff


	//   ....[22]....
        /*00b4*/ 	.word	0xffffffff


	//   ....[23]....
        /*00b8*/ 	.word	0xffffffff


	//   ....[24]....
        /*00bc*/ 	.word	0xffffffff


	//   ....[25]....
        /*00c0*/ 	.word	0xffffffff


	//   ....[26]....
        /*00c4*/ 	.word	0xffffffff


	//   ....[27]....
        /*00c8*/ 	.word	0xffffffff


	//   ....[28]....
        /*00cc*/ 	.word	0xffffffff


	//   ....[29]....
        /*00d0*/ 	.word	0xffffffff


	//   ....[30]....
        /*00d4*/ 	.word	0xffffffff


	//   ....[31]....
        /*00d8*/ 	.word	0xffffffff


	//   ....[32]....
        /*00dc*/ 	.word	0xffffffff


	//   ....[33]....
        /*00e0*/ 	.word	0xffffffff


	//   ....[34]....
        /*00e4*/ 	.word	0xffffffff


	//   ....[35]....
        /*00e8*/ 	.word	0xffffffff


	//   ....[36]....
        /*00ec*/ 	.word	0xffffffff


	//   ....[37]....
        /*00f0*/ 	.word	0xffffffff


	//   ....[38]....
        /*00f4*/ 	.word	0xffffffff


	//   ....[39]....
        /*00f8*/ 	.word	0xffffffff


	//   ....[40]....
        /*00fc*/ 	.word	0xffffffff


	//   ....[41]....
        /*0100*/ 	.word	0xffffffff


	//   ....[42]....
        /*0104*/ 	.word	0xffffffff


	//   ....[43]....
        /*0108*/ 	.word	0xffffffff


	//   ....[44]....
        /*010c*/ 	.word	0xffffffff


	//----- nvinfo : EIATTR_COOP_GROUP_INSTR_OFFSETS
	.align		4
.L_128:
        /*0110*/ 	.byte	0x04, 0x28
        /*0112*/ 	.short	(.L_130 - .L_129)


	//   ....[0]....
.L_129:
        /*0114*/ 	.word	0x00000a60


	//   ....[1]....
        /*0118*/ 	.word	0x00000a90


	//   ....[2]....
        /*011c*/ 	.word	0x00000aa0


	//   ....[3]....
        /*0120*/ 	.word	0x00000c00


	//   ....[4]....
        /*0124*/ 	.word	0x00000c40


	//   ....[5]....
        /*0128*/ 	.word	0x00000c80


	//   ....[6]....
        /*012c*/ 	.word	0x00000dc0


	//   ....[7]....
        /*0130*/ 	.word	0x00000df0


	//   ....[8]....
        /*0134*/ 	.word	0x00000e20


	//   ....[9]....
        /*0138*/ 	.word	0x00000f50


	//   ....[10]....
        /*013c*/ 	.word	0x00000f80


	//   ....[11]....
        /*0140*/ 	.word	0x00000fb0


	//   ....[12]....
        /*0144*/ 	.word	0x000010e0


	//   ....[13]....
        /*0148*/ 	.word	0x00001110


	//   ....[14]....
        /*014c*/ 	.word	0x00001140


	//   ....[15]....
        /*0150*/ 	.word	0x00001d00


	//   ....[16]....
        /*0154*/ 	.word	0x00001d10


	//   ....[17]....
        /*0158*/ 	.word	0x00001d20


	//   ....[18]....
        /*015c*/ 	.word	0x00001ef0


	//   ....[19]....
        /*0160*/ 	.word	0x00001f30


	//   ....[20]....
        /*0164*/ 	.word	0x00001f60


	//   ....[21]....
        /*0168*/ 	.word	0x00002090


	//   ....[22]....
        /*016c*/ 	.word	0x000020c0


	//   ....[23]....
        /*0170*/ 	.word	0x000020f0


	//   ....[24]....
        /*0174*/ 	.word	0x00002220


	//   ....[25]....
        /*0178*/ 	.word	0x00002250


	//   ....[26]....
        /*017c*/ 	.word	0x00002280


	//   ....[27]....
        /*0180*/ 	.word	0x000023b0


	//   ....[28]....
        /*0184*/ 	.word	0x000023e0


	//   ....[29]....
        /*0188*/ 	.word	0x00002410


	//   ....[30]....
        /*018c*/ 	.word	0x00004a60


	//   ....[31]....
        /*0190*/ 	.word	0x00004a80


	//   ....[32]....
        /*0194*/ 	.word	0x00004a90


	//   ....[33]....
        /*0198*/ 	.word	0x00004c30


	//   ....[34]....
        /*019c*/ 	.word	0x00004c60


	//   ....[35]....
        /*01a0*/ 	.word	0x00004c90


	//   ....[36]....
        /*01a4*/ 	.word	0x00004dc0


	//   ....[37]....
        /*01a8*/ 	.word	0x00004df0


	//   ....[38]....
        /*01ac*/ 	.word	0x00004e20


	//   ....[39]....
        /*01b0*/ 	.word	0x00004f50


	//   ....[40]....
        /*01b4*/ 	.word	0x00004f80


	//   ....[41]....
        /*01b8*/ 	.word	0x00004fb0


	//   ....[42]....
        /*01bc*/ 	.word	0x000050e0


	//   ....[43]....
        /*01c0*/ 	.word	0x00005110


	//   ....[44]....
        /*01c4*/ 	.word	0x00005140


	//----- nvinfo : EIATTR_VRC_CTA_INIT_COUNT
	.align		4
.L_130:
        /*01c8*/ 	.byte	0x02, 0x4a
	.zero		1
	.zero		1


	//----- nvinfo : EIATTR_EXIT_INSTR_OFFSETS
	.align		4
        /*01cc*/ 	.byte	0x04, 0x1c
        /*01ce*/ 	.short	(.L_132 - .L_131)


	//   ....[0]....
.L_131:
        /*01d0*/ 	.word	0x00000030


	//   ....[1]....
        /*01d4*/ 	.word	0x00005c50


	//   ....[2]....
        /*01d8*/ 	.word	0x00005cc0


	//----- nvinfo : EIATTR_MAX_THREADS
	.align		4
.L_132:
        /*01dc*/ 	.byte	0x04, 0x05
        /*01de*/ 	.short	(.L_134 - .L_133)
.L_133:
        /*01e0*/ 	.word	0x00000100
        /*01e4*/ 	.word	0x00000001
        /*01e8*/ 	.word	0x00000001


	//----- nvinfo : EIATTR_CRS_STACK_SIZE
	.align		4
.L_134:
        /*01ec*/ 	.byte	0x04, 0x1e
        /*01ee*/ 	.short	(.L_136 - .L_135)
.L_135:
        /*01f0*/ 	.word	0x00000000


	//----- nvinfo : EIATTR_CBANK_PARAM_SIZE
	.align		4
.L_136:
        /*01f4*/ 	.byte	0x03, 0x19
        /*01f6*/ 	.short	0x0015


	//----- nvinfo : EIATTR_PARAM_CBANK
	.align		4
        /*01f8*/ 	.byte	0x04, 0x0a
        /*01fa*/ 	.short	(.L_138 - .L_137)
	.align		4
.L_137:
        /*01fc*/ 	.word	index@(.nv.constant0._ZN6thrust24THRUST_300001_SM_1000_NS8cuda_cub4core6detail13_kernel_agentINS1_8__reduce11ReduceAgentIPN4cuda3std3__45tupleIJilEEESC_SB_lNS1_9__extrema9arg_max_fIilNS9_4lessIiEEEEEEJSC_SC_iSH_EEEvDpT0_)
        /*0200*/ 	.short	0x0380
        /*0202*/ 	.short	0x0015


	//----- nvinfo : EIATTR_SW_WAR
	.align		4
.L_138:
        /*0204*/ 	.byte	0x04, 0x36
        /*0206*/ 	.short	(.L_140 - .L_139)
.L_139:
        /*0208*/ 	.word	0x00000008
.L_140:


//--------------------- .nv.info._ZN6thrust24THRUST_300001_SM_1000_NS8cuda_cub4core6detail13_kernel_agentINS1_8__reduce10DrainAgentIlEEJN3cub18CUB_300001_SM_10009GridQueueIyEElEEEvDpT0_ --------------------------
	.section	.nv.info._ZN6thrust24THRUST_300001_SM_1000_NS8cuda_cub4core6detail13_kernel_agentINS1_8__reduce10DrainAgentIlEEJN3cub18CUB_300001_SM_10009GridQueueIyEElEEEvDpT0_,"",@"SHT_CUDA_INFO"
	.sectionflags	@""
	.align	4


	//----- nvinfo : EIATTR_CUDA_API_VERSION
	.align		4
        /*0000*/ 	.byte	0x04, 0x37
        /*0002*/ 	.short	(.L_142 - .L_141)
.L_141:
        /*0004*/ 	.word	0x00000082


	//----- nvinfo : EIATTR_KPARAM_INFO
	.align		4
.L_142:
        /*0008*/ 	.byte	0x04, 0x17
        /*000a*/ 	.short	(.L_144 - .L_143)
.L_143:
        /*000c*/ 	.word	0x00000000
        /*0010*/ 	.short	0x0001
        /*0012*/ 	.short	0x0008
        /*0014*/ 	.byte	0x00, 0xf0, 0x21, 0x00


	//----- nvinfo : EIATTR_KPARAM_INFO
	.align		4
.L_144:
        /*0018*/ 	.byte	0x04, 0x17
        /*001a*/ 	.short	(.L_146 - .L_145)
.L_145:
        /*001c*/ 	.word	0x00000000
        /*0020*/ 	.short	0x0000
        /*0022*/ 	.short	0x0000
        /*0024*/ 	.byte	0x00, 0xf0, 0x21, 0x00


	//----- nvinfo : EIATTR_SPARSE_MMA_MASK
	.align		4
.L_146:
        /*0028*/ 	.byte	0x03, 0x50
        /*002a*/ 	.short	0x0000


	//----- nvinfo : EIATTR_MAXREG_COUNT
	.align		4
        /*002c*/ 	.byte	0x03, 0x1b
        /*002e*/ 	.short	0x00ff


	//----- nvinfo : EIATTR_MERCURY_ISA_VERSION
	.align		4
        /*0030*/ 	.byte	0x03, 0x5f
        /*0032*/ 	.short	0x0101


	//----- nvinfo : EIATTR_VRC_CTA_INIT_COUNT
	.align		4
        /*0034*/ 	.byte	0x02, 0x4a
	.zero		1
	.zero		1


	//----- nvinfo : EIATTR_EXIT_INSTR_OFFSETS
	.align		4
        /*0038*/ 	.byte	0x04, 0x1c
        /*003a*/ 	.short	(.L_148 - .L_147)


	//   ....[0]....
.L_147:
        /*003c*/ 	.word	0x00000060


	//----- nvinfo : EIATTR_MAX_THREADS
	.align		4
.L_148:
        /*0040*/ 	.byte	0x04, 0x05
        /*0042*/ 	.short	(.L_150 - .L_149)
.L_149:
        /*0044*/ 	.word	0x00000001
        /*0048*/ 	.word	0x00000001
        /*004c*/ 	.word	0x00000001


	//----- nvinfo : EIATTR_CBANK_PARAM_SIZE
	.align		4
.L_150:
        /*0050*/ 	.byte	0x03, 0x19
        /*0052*/ 	.short	0x0010


	//----- nvinfo : EIATTR_PARAM_CBANK
	.align		4
        /*0054*/ 	.byte	0x04, 0x0a
        /*0056*/ 	.short	(.L_152 - .L_151)
	.align		4
.L_151:
        /*0058*/ 	.word	index@(.nv.constant0._ZN6thrust24THRUST_300001_SM_1000_NS8cuda_cub4core6detail13_kernel_agentINS1_8__reduce10DrainAgentIlEEJN3cub18CUB_300001_SM_10009GridQueueIyEElEEEvDpT0_)
        /*005c*/ 	.short	0x0380
        /*005e*/ 	.short	0x0010


	//----- nvinfo : EIATTR_SW_WAR
	.align		4
.L_152:
        /*0060*/ 	.byte	0x04, 0x36
        /*0062*/ 	.short	(.L_154 - .L_153)
.L_153:
        /*0064*/ 	.word	0x00000008
.L_154:


//--------------------- .nv.info._ZN6thrust24THRUST_300001_SM_1000_NS8cuda_cub4core6detail13_kernel_agentINS1_8__reduce11ReduceAgentINS0_12zip_iteratorIN4cuda3std3__45tupleIJNS0_10device_ptrIiEENS0_17counting_iteratorIlNS0_11use_defaultESF_SF_EEEEEEEPNSB_IJilEEESJ_lNS1_9__extrema9arg_max_fIilNSA_4lessIiEEEEEEJSI_SK_lN3cub18CUB_300001_SM_100013GridEvenShareIlEENSS_9GridQueueIyEESP_EEEvDpT0_ --------------------------
	.section	.nv.info._ZN6thrust24THRUST_300001_SM_1000_NS8cuda_cub4core6detail13_kernel_agentINS1_8__reduce11ReduceAgentINS0_12zip_iteratorIN4cuda3std3__45tupleIJNS0_10device_ptrIiEENS0_17counting_iteratorIlNS0_11use_defaultESF_SF_EEEEEEEPNSB_IJilEEESJ_lNS1_9__extrema9arg_max_fIilNSA_4lessIiEEEEEEJSI_SK_lN3cub18CUB_300001_SM_100013GridEvenShareIlEENSS_9GridQueueIyEESP_EEEvDpT0_,"",@"SHT_CUDA_INFO"
	.sectionflags	@""
	.align	4


	//----- nvinfo : EIATTR_CUDA_API_VERSION
	.align		4
        /*0000*/ 	.byte	0x04, 0x37
        /*0002*/ 	.short	(.L_156 - .L_155)
.L_155:
        /*0004*/ 	.word	0x00000082


	//----- nvinfo : EIATTR_KPARAM_INFO
	.align		4
.L_156:
        /*0008*/ 	.byte	0x04, 0x17
        /*000a*/ 	.short	(.L_158 - .L_157)
.L_157:
        /*000c*/ 	.word	0x00000000
        /*0010*/ 	.short	0x0005
        /*0012*/ 	.short	0x0070
        /*0014*/ 	.byte	0x00, 0xf0, 0x05, 0x00


	//----- nvinfo : EIATTR_KPARAM_INFO
	.align		4
.L_158:
        /*0018*/ 	.byte	0x04, 0x17
        /*001a*/ 	.short	(.L_160 - .L_159)
.L_159:
        /*001c*/ 	.word	0x00000000
        /*0020*/ 	.short	0x0004
        /*0022*/ 	.short	0x0068
        /*0024*/ 	.byte	0x00, 0xf0, 0x21, 0x00


	//----- nvinfo : EIATTR_KPARAM_INFO
	.align		4
.L_160:
        /*0028*/ 	.byte	0x04, 0x17
        /*002a*/ 	.short	(.L_162 - .L_161)
.L_161:
        /*002c*/ 	.word	0x00000000
        /*0030*/ 	.short	0x0003
        /*0032*/ 	.short	0x0020
        /*0034*/ 	.byte	0x00, 0xf0, 0x21, 0x01


	//----- nvinfo : EIATTR_KPARAM_INFO
	.align		4
.L_162:
        /*0038*/ 	.byte	0x04, 0x17
        /*003a*/ 	.short	(.L_164 - .L_163)
.L_163:
        /*003c*/ 	.word	0x00000000
        /*0040*/ 	.short	0x0002
        /*0042*/ 	.short	0x0018
        /*0044*/ 	.byte	0x00, 0xf0, 0x21, 0x00


	//----- nvinfo : EIATTR_KPARAM_INFO
	.align		4
.L_164:
        /*0048*/ 	.byte	0x04, 0x17
        /*004a*/ 	.short	(.L_166 - .L_165)
.L_165:
        /*004c*/ 	.word	0x00000000
        /*0050*/ 	.short	0x0001
        /*0052*/ 	.short	0x0010
        /*0054*/ 	.byte	0x00, 0xf5, 0x21, 0x00


	//----- nvinfo : EIATTR_KPARAM_INFO
	.align		4
.L_166:
        /*0058*/ 	.byte	0x04, 0x17
        /*005a*/ 	.short	(.L_168 - .L_167)
.L_167:
        /*005c*/ 	.word	0x00000000
        /*0060*/ 	.short	0x0000
        /*0062*/ 	.short	0x0000
        /*0064*/ 	.byte	0x00, 0xf0, 0x41, 0x00


	//----- nvinfo : EIATTR_SPARSE_MMA_MASK
	.align		4
.L_168:
        /*0068*/ 	.byte	0x03, 0x50
        /*006a*/ 	.short	0x0000


	//----- nvinfo : EIATTR_MAXREG_COUNT
	.align		4
        /*006c*/ 	.byte	0x03, 0x1b
        /*006e*/ 	.short	0x00ff


	//----- nvinfo : EIATTR_NUM_BARRIERS
	.align		4
        /*0070*/ 	.byte	0x02, 0x4c
        /*0072*/ 	.byte	0x01
	.zero		1


	//----- nvinfo : EIATTR_MERCURY_ISA_VERSION
	.align		4
        /*0074*/ 	.byte	0x03, 0x5f
        /*0076*/ 	.short	0x0101


	//----- nvinfo : EIATTR_COOP_GROUP_MASK_REGIDS
	.align		4
        /*0078*/ 	.byte	0x04, 0x29
        /*007a*/ 	.short	(.L_170 - .L_169)


	//   ....[0]....
.L_169:
        /*007c*/ 	.word	0xffffffff


	//   ....[1]....
        /*0080*/ 	.word	0xffffffff


	//   ....[2]....
        /*0084*/ 	.word	0xffffffff


	//   ....[3]....
        /*0088*/ 	.word	0xffffffff


	//   ....[4]....
        /*008c*/ 	.word	0xffffffff


	//   ....[5]....
        /*0090*/ 	.word	0xffffffff


	//   ....[6]....
        /*0094*/ 	.word	0xffffffff


	//   ....[7]....
        /*0098*/ 	.word	0xffffffff


	//   ....[8]....
        /*009c*/ 	.word	0xffffffff


	//   ....[9]....
        /*00a0*/ 	.word	0xffffffff


	//   ....[10]....
        /*00a4*/ 	.word	0xffffffff


	//   ....[11]....
        /*00a8*/ 	.word	0xffffffff


	//   ....[12]....
        /*00ac*/ 	.word	0xffffffff


	//   ....[13]....
        /*00b0*/ 	.word	0xffffffff


	//   ....[14]....
        /*00b4*/ 	.word	0xffffffff


	//   ....[15]....
        /*00b8*/ 	.word	0xffffffff


	//   ....[16]....
        /*00bc*/ 	.word	0xffffffff


	//   ....[17]....
        /*00c0*/ 	.word	0xffffffff


	//   ....[18]....
        /*00c4*/ 	.word	0xffffffff


	//   ....[19]....
        /*00c8*/ 	.word	0xffffffff


	//   ....[20]....
        /*00cc*/ 	.word	0xffffffff


	//   ....[21]....
        /*00d0*/ 	.word	0xffffffff


	//   ....[22]....
        /*00d4*/ 	.word	0xffffffff


	//   ....[23]....
        /*00d8*/ 	.word	0xffffffff


	//   ....[24]....
        /*00dc*/ 	.word	0xffffffff


	//   ....[25]....
        /*00e0*/ 	.word	0xffffffff


	//   ....[26]....
        /*00e4*/ 	.word	0xffffffff


	//   ....[27]....
        /*00e8*/ 	.word	0xffffffff


	//   ....[28]....
        /*00ec*/ 	.word	0xffffffff


	//   ....[29]....
        /*00f0*/ 	.word	0xffffffff


	//   ....[30]....
        /*00f4*/ 	.word	0xffffffff


	//   ....[31]....
        /*00f8*/ 	.word	0xffffffff


	//   ....[32]....
        /*00fc*/ 	.word	0xffffffff


	//   ....[33]....
        /*0100*/ 	.word	0xffffffff


	//   ....[34]....
        /*0104*/ 	.word	0xffffffff


	//   ....[35]....
        /*0108*/ 	.word	0xffffffff


	//   ....[36]....
        /*010c*/ 	.word	0xffffffff


	//   ....[37]....
        /*0110*/ 	.word	0xffffffff


	//   ....[38]....
        /*0114*/ 	.word	0xffffffff


	//   ....[39]....
        /*0118*/ 	.word	0xffffffff


	//   ....[40]....
        /*011c*/ 	.word	0xffffffff


	//   ....[41]....
        /*0120*/ 	.word	0xffffffff


	//   ....[42]....
        /*0124*/ 	.word	0xffffffff


	//   ....[43]....
        /*0128*/ 	.word	0xffffffff


	//   ....[44]....
        /*012c*/ 	.word	0xffffffff


	//----- nvinfo : EIATTR_COOP_GROUP_INSTR_OFFSETS
	.align		4
.L_170:
        /*0130*/ 	.byte	0x04, 0x28
        /*0132*/ 	.short	(.L_172 - .L_171)


	//   ....[0]....
.L_171:
        /*0134*/ 	.word	0x00000c20


	//   ....[1]....
        /*0138*/ 	.word	0x00000c50


	//   ....[2]....
        /*013c*/ 	.word	0x00000c60


	//   ....[3]....
        /*0140*/ 	.word	0x00000dc0


	//   ....[4]....
        /*0144*/ 	.word	0x00000e00


	//   ....[5]....
        /*0148*/ 	.word	0x00000e40


	//   ....[6]....
        /*014c*/ 	.word	0x00000f80


	//   ....[7]....
        /*0150*/ 	.word	0x00000fb0


	//   ....[8]....
        /*0154*/ 	.word	0x00000fe0


	//   ....[9]....
        /*0158*/ 	.word	0x00001110


	//   ....[10]....
        /*015c*/ 	.word	0x00001140


	//   ....[11]....
        /*0160*/ 	.word	0x00001170


	//   ....[12]....
        /*0164*/ 	.word	0x000012a0


	//   ....[13]....
        /*0168*/ 	.word	0x000012d0


	//   ....[14]....
        /*016c*/ 	.word	0x00001300


	//   ....[15]....
        /*0170*/ 	.word	0x00001eb0


	//   ....[16]....
        /*0174*/ 	.word	0x00001ec0


	//   ....[17]....
        /*0178*/ 	.word	0x00001f40


	//   ....[18]....
        /*017c*/ 	.word	0x000020c0


	//   ....[19]....
        /*0180*/ 	.word	0x000020f0


	//   ....[20]....
        /*0184*/ 	.word	0x00002120


	//   ....[21]....
        /*0188*/ 	.word	0x00002250


	//   ....[22]....
        /*018c*/ 	.word	0x00002280


	//   ....[23]....
        /*0190*/ 	.word	0x000022b0


	//   ....[24]....
        /*0194*/ 	.word	0x000023e0


	//   ....[25]....
        /*0198*/ 	.word	0x00002410


	//   ....[26]....
        /*019c*/ 	.word	0x00002440


	//   ....[27]....
        /*01a0*/ 	.word	0x00002570


	//   ....[28]....
        /*01a4*/ 	.word	0x000025a0


	//   ....[29]....
        /*01a8*/ 	.word	0x000025d0


	//   ....[30]....
        /*01ac*/ 	.word	0x000048a0


	//   ....[31]....
        /*01b0*/ 	.word	0x000048c0


	//   ....[32]....
        /*01b4*/ 	.word	0x000048d0


	//   ....[33]....
        /*01b8*/ 	.word	0x00004a70


	//   ....[34]....
        /*01bc*/ 	.word	0x00004aa0


	//   ....[35]....
        /*01c0*/ 	.word	0x00004ad0


	//   ....[36]....
        /*01c4*/ 	.word	0x00004c00


	//   ....[37]....
        /*01c8*/ 	.word	0x00004c30


	//   ....[38]....
        /*01cc*/ 	.word	0x00004c60


	//   ....[39]....
        /*01d0*/ 	.word	0x00004d90


	//   ....[40]....
        /*01d4*/ 	.word	0x00004dc0


	//   ....[41]....
        /*01d8*/ 	.word	0x00004df0


	//   ....[42]....
        /*01dc*/ 	.word	0x00004f20


	//   ....[43]....
        /*01e0*/ 	.word	0x00004f50


	//   ....[44]....
        /*01e4*/ 	.word	0x00004f80


	//----- nvinfo : EIATTR_VRC_CTA_INIT_COUNT
	.align		4
.L_172:
        /*01e8*/ 	.byte	0x02, 0x4a
	.zero		1
	.zero		1


	//----- nvinfo : EIATTR_EXIT_INSTR_OFFSETS
	.align		4
        /*01ec*/ 	.byte	0x04, 0x1c
        /*01ee*/ 	.short	(.L_174 - .L_173)


	//   ....[0]....
.L_173:
        /*01f0*/ 	.word	0x00005a90


	//   ....[1]....
        /*01f4*/ 	.word	0x00005b00


	//----- nvinfo : EIATTR_MAX_THREADS
	.align		4
.L_174:
        /*01f8*/ 	.byte	0x04, 0x05
        /*01fa*/ 	.short	(.L_176 - .L_175)
.L_175:
        /*01fc*/ 	.word	0x00000100
        /*0200*/ 	.word	0x00000001
        /*0204*/ 	.word	0x00000001


	//----- nvinfo : EIATTR_CRS_STACK_SIZE
	.align		4
.L_176:
        /*0208*/ 	.byte	0x04, 0x1e
        /*020a*/ 	.short	(.L_178 - .L_177)
.L_177:
        /*020c*/ 	.word	0x00000000


	//----- nvinfo : EIATTR_CBANK_PARAM_SIZE
	.align		4
.L_178:
        /*0210*/ 	.byte	0x03, 0x19
        /*0212*/ 	.short	0x0071


	//----- nvinfo : EIATTR_PARAM_CBANK
	.align		4
        /*0214*/ 	.byte	0x04, 0x0a
        /*0216*/ 	.short	(.L_180 - .L_179)
	.align		4
.L_179:
        /*0218*/ 	.word	index@(.nv.constant0._ZN6thrust24THRUST_300001_SM_1000_NS8cuda_cub4core6detail13_kernel_agentINS1_8__reduce11ReduceAgentINS0_12zip_iteratorIN4cuda3std3__45tupleIJNS0_10device_ptrIiEENS0_17counting_iteratorIlNS0_11use_defaultESF_SF_EEEEEEEPNSB_IJilEEESJ_lNS1_9__extrema9arg_max_fIilNSA_4lessIiEEEEEEJSI_SK_lN3cub18CUB_300001_SM_100013GridEvenShareIlEENSS_9GridQueueIyEESP_EEEvDpT0_)
        /*021c*/ 	.short	0x0380
        /*021e*/ 	.short	0x0071


	//----- nvinfo : EIATTR_SW_WAR
	.align		4
.L_180:
        /*0220*/ 	.byte	0x04, 0x36
        /*0222*/ 	.short	(.L_182 - .L_181)
.L_181:
        /*0224*/ 	.word	0x00000008
.L_182:


//--------------------- .nv.info._ZN6thrust24THRUST_300001_SM_1000_NS8cuda_cub4core6detail13_kernel_agentINS1_8__reduce11ReduceAgentINS0_12zip_iteratorIN4cuda3std3__45tupleIJNS0_10device_ptrIiEENS0_17counting_iteratorIlNS0_11use_defaultESF_SF_EEEEEEEPNSB_IJilEEESJ_lNS1_9__extrema9arg_max_fIilNSA_4lessIiEEEEEEJSI_SK_lSP_EEEvDpT0_ --------------------------
	.section	.nv.info._ZN6thrust24THRUST_300001_SM_1000_NS8cuda_cub4core6detail13_kernel_agentINS1_8__reduce11ReduceAgentINS0_12zip_iteratorIN4cuda3std3__45tupleIJNS0_10device_ptrIiEENS0_17counting_iteratorIlNS0_11use_defaultESF_SF_EEEEEEEPNSB_IJilEEESJ_lNS1_9__extrema9arg_max_fIilNSA_4lessIiEEEEEEJSI_SK_lSP_EEEvDpT0_,"",@"SHT_CUDA_INFO"
	.sectionflags	@""
	.align	4


	//----- nvinfo : EIATTR_CUDA_API_VERSION
	.align		4
        /*0000*/ 	.byte	0x04, 0x37
        /*0002*/ 	.short	(.L_184 - .L_183)
.L_183:
        /*0004*/ 	.word	0x00000082


	//----- nvinfo : EIATTR_KPARAM_INFO
	.align		4
.L_184:
        /*0008*/ 	.byte	0x04, 0x17
        /*000a*/ 	.short	(.L_186 - .L_185)
.L_185:
        /*000c*/ 	.word	0x00000000
        /*0010*/ 	.short	0x0003
        /*0012*/ 	.short	0x0020
        /*0014*/ 	.byte	0x00, 0xf0, 0x05, 0x00


	//----- nvinfo : EIATTR_KPARAM_INFO
	.align		4
.L_186:
        /*0018*/ 	.byte	0x04, 0x17
        /*001a*/ 	.short	(.L_188 - .L_187)
.L_187:
        /*001c*/ 	.word	0x00000000
        /*0020*/ 	.short	0x0002
        /*0022*/ 	.short	0x0018
        /*0024*/ 	.byte	0x00, 0xf0, 0x21, 0x00


	//----- nvinfo : EIATTR_KPARAM_INFO
	.align		4
.L_188:
        /*0028*/ 	.byte	0x04, 0x17
        /*002a*/ 	.short	(.L_190 - .L_189)
.L_189:
        /*002c*/ 	.word	0x00000000
        /*0030*/ 	.short	0x0001
        /*0032*/ 	.short	0x0010
        /*0034*/ 	.byte	0x00, 0xf5, 0x21, 0x00


	//----- nvinfo : EIATTR_KPARAM_INFO
	.align		4
.L_190:
        /*0038*/ 	.byte	0x04, 0x17
        /*003a*/ 	.short	(.L_192 - .L_191)
.L_191:
        /*003c*/ 	.word	0x00000000
        /*0040*/ 	.short	0x0000
        /*0042*/ 	.short	0x0000
        /*0044*/ 	.byte	0x00, 0xf0, 0x41, 0x00


	//----- nvinfo : EIATTR_SPARSE_MMA_MASK
	.align		4
.L_192:
        /*0048*/ 	.byte	0x03, 0x50
        /*004a*/ 	.short	0x0000


	//----- nvinfo : EIATTR_MAXREG_COUNT
	.align		4
        /*004c*/ 	.byte	0x03, 0x1b
        /*004e*/ 	.short	0x00ff


	//----- nvinfo : EIATTR_NUM_BARRIERS
	.align		4
        /*0050*/ 	.byte	0x02, 0x4c
        /*0052*/ 	.byte	0x01
	.zero		1


	//----- nvinfo : EIATTR_MERCURY_ISA_VERSION
	.align		4
        /*0054*/ 	.byte	0x03, 0x5f
        /*0056*/ 	.short	0x0101


	//----- nvinfo : EIATTR_COOP_GROUP_MASK_REGIDS
	.align		4
        /*0058*/ 	.byte	0x04, 0x29
        /*005a*/ 	.short	(.L_194 - .L_193)


	//   ....[0]....
.L_193:
        /*005c*/ 	.word	0xffffffff


	//   ....[1]....
        /*0060*/ 	.word	0xffffffff


	//   ....[2]....
        /*0064*/ 	.word	0xffffffff


	//   ....[3]....
        /*0068*/ 	.word	0xffffffff


	//   ....[4]....
        /*006c*/ 	.word	0xffffffff


	//   ....[5]....
        /*0070*/ 	.word	0xffffffff


	//   ....[6]....
        /*0074*/ 	.word	0xffffffff


	//   ....[7]....
        /*0078*/ 	.word	0xffffffff


	//   ....[8]....
        /*007c*/ 	.word	0xffffffff


	//   ....[9]....
        /*0080*/ 	.word	0xffffffff


	//   ....[10]....
        /*0084*/ 	.word	0xffffffff


	//   ....[11]....
        /*0088*/ 	.word	0xffffffff


	//   ....[12]....
        /*008c*/ 	.word	0xffffffff


	//   ....[13]....
        /*0090*/ 	.word	0xffffffff


	//   ....[14]....
        /*0094*/ 	.word	0xffffffff


	//   ....[15]....
        /*0098*/ 	.word	0xffffffff


	//   ....[16]....
        /*009c*/ 	.word	0xffffffff


	//   ....[17]....
        /*00a0*/ 	.word	0xffffffff


	//   ....[18]....
        /*00a4*/ 	.word	0xffffffff


	//   ....[19]....
        /*00a8*/ 	.word	0xffffffff


	//   ....[20]....
        /*00ac*/ 	.word	0xffffffff


	//   ....[21]....
        /*00b0*/ 	.word	0xffffffff


	//   ....[22]....
        /*00b4*/ 	.word	0xffffffff


	//   ....[23]....
        /*00b8*/ 	.word	0xffffffff


	//   ....[24]....
        /*00bc*/ 	.word	0xffffffff


	//   ....[25]....
        /*00c0*/ 	.word	0xffffffff


	//   ....[26]....
        /*00c4*/ 	.word	0xffffffff


	//   ....[27]....
        /*00c8*/ 	.word	0xffffffff


	//   ....[28]....
        /*00cc*/ 	.word	0xffffffff


	//   ....[29]....
        /*00d0*/ 	.word	0xffffffff


	//   ....[30]....
        /*00d4*/ 	.word	0xffffffff


	//   ....[31]....
        /*00d8*/ 	.word	0xffffffff


	//   ....[32]....
        /*00dc*/ 	.word	0xffffffff


	//   ....[33]....
        /*00e0*/ 	.word	0xffffffff


	//   ....[34]....
        /*00e4*/ 	.word	0xffffffff


	//   ....[35]....
        /*00e8*/ 	.word	0xffffffff


	//   ....[36]....
        /*00ec*/ 	.word	0xffffffff


	//   ....[37]....
        /*00f0*/ 	.word	0xffffffff


	//   ....[38]....
        /*00f4*/ 	.word	0xffffffff


	//   ....[39]....
        /*00f8*/ 	.word	0xffffffff


	//   ....[40]....
        /*00fc*/ 	.word	0xffffffff


	//   ....[41]....
        /*0100*/ 	.word	0xffffffff


	//   ....[42]....
        /*0104*/ 	.word	0xffffffff


	//   ....[43]....
        /*0108*/ 	.word	0xffffffff


	//   ....[44]....
        /*010c*/ 	.word	0xffffffff


	//----- nvinfo : EIATTR_COOP_GROUP_INSTR_OFFSETS
	.align		4
.L_194:
        /*0110*/ 	.byte	0x04, 0x28
        /*0112*/ 	.short	(.L_196 - .L_195)


	//   ....[0]....
.L_195:
        /*0114*/ 	.word	0x00000b20


	//   ....[1]....
        /*0118*/ 	.word	0x00000b50


	//   ....[2]....
        /*011c*/ 	.word	0x00000b60


	//   ....[3]....
        /*0120*/ 	.word	0x00000cd0


	//   ....[4]....
        /*0124*/ 	.word	0x00000d10


	//   ....[5]....
        /*0128*/ 	.word	0x00000d40


	//   ....[6]....
        /*012c*/ 	.word	0x00000e80


	//   ....[7]....
        /*0130*/ 	.word	0x00000eb0


	//   ....[8]....
        /*0134*/ 	.word	0x00000ee0


	//   ....[9]....
        /*0138*/ 	.word	0x00001010


	//   ....[10]....
        /*013c*/ 	.word	0x00001040


	//   ....[11]....
        /*0140*/ 	.word	0x00001070


	//   ....[12]....
        /*0144*/ 	.word	0x000011a0


	//   ....[13]....
        /*0148*/ 	.word	0x000011d0


	//   ....[14]....
        /*014c*/ 	.word	0x00001200


	//   ....[15]....
        /*0150*/ 	.word	0x00001dc0


	//   ....[16]....
        /*0154*/ 	.word	0x00001dd0


	//   ....[17]....
        /*0158*/ 	.word	0x00001e50


	//   ....[18]....
        /*015c*/ 	.word	0x00001fc0


	//   ....[19]....
        /*0160*/ 	.word	0x00001ff0


	//   ....[20]....
        /*0164*/ 	.word	0x00002020


	//   ....[21]....
        /*0168*/ 	.word	0x00002150


	//   ....[22]....
        /*016c*/ 	.word	0x00002180


	//   ....[23]....
        /*0170*/ 	.word	0x000021b0


	//   ....[24]....
        /*0174*/ 	.word	0x000022e0


	//   ....[25]....
        /*0178*/ 	.word	0x00002310


	//   ....[26]....
        /*017c*/ 	.word	0x00002340


	//   ....[27]....
        /*0180*/ 	.word	0x00002470


	//   ....[28]....
        /*0184*/ 	.word	0x000024a0


	//   ....[29]....
        /*0188*/ 	.word	0x000024d0


	//   ....[30]....
        /*018c*/ 	.word	0x00004400


	//   ....[31]....
        /*0190*/ 	.word	0x00004420


	//   ....[32]....
        /*0194*/ 	.word	0x00004430


	//   ....[33]....
        /*0198*/ 	.word	0x000045d0


	//   ....[34]....
        /*019c*/ 	.word	0x00004600


	//   ....[35]....
        /*01a0*/ 	.word	0x00004630


	//   ....[36]....
        /*01a4*/ 	.word	0x00004760


	//   ....[37]....
        /*01a8*/ 	.word	0x00004790


	//   ....[38]....
        /*01ac*/ 	.word	0x000047c0


	//   ....[39]....
        /*01b0*/ 	.word	0x000048f0


	//   ....[40]....
        /*01b4*/ 	.word	0x00004920


	//   ....[41]....
        /*01b8*/ 	.word	0x00004950


	//   ....[42]....
        /*01bc*/ 	.word	0x00004a80


	//   ....[43]....
        /*01c0*/ 	.word	0x00004ab0


	//   ....[44]....
        /*01c4*/ 	.word	0x00004ae0


	//----- nvinfo : EIATTR_VRC_CTA_INIT_COUNT
	.align		4
.L_196:
        /*01c8*/ 	.byte	0x02, 0x4a
	.zero		1
	.zero		1


	//----- nvinfo : EIATTR_EXIT_INSTR_OFFSETS
	.align		4
        /*01cc*/ 	.byte	0x04, 0x1c
        /*01ce*/ 	.short	(.L_198 - .L_197)


	//   ....[0]....
.L_197:
        /*01d0*/ 	.word	0x00000040


	//   ....[1]....
        /*01d4*/ 	.word	0x000055f0


	//   ....[2]....
        /*01d8*/ 	.word	0x00005660


	//----- nvinfo : EIATTR_MAX_THREADS
	.align		4
.L_198:
        /*01dc*/ 	.byte	0x04, 0x05
        /*01de*/ 	.short	(.L_200 - .L_199)
.L_199:
        /*01e0*/ 	.word	0x00000100
        /*01e4*/ 	.word	0x00000001
        /*01e8*/ 	.word	0x00000001


	//----- nvinfo : EIATTR_CRS_STACK_SIZE
	.align		4
.L_200:
        /*01ec*/ 	.byte	0x04, 0x1e
        /*01ee*/ 	.short	(.L_202 - .L_201)
.L_201:
        /*01f0*/ 	.word	0x00000000


	//----- nvinfo : EIATTR_CBANK_PARAM_SIZE
	.align		4
.L_202:
        /*01f4*/ 	.byte	0x03, 0x19
        /*01f6*/ 	.short	0x0021


	//----- nvinfo : EIATTR_PARAM_CBANK
	.align		4
        /*01f8*/ 	.byte	0x04, 0x0a
        /*01fa*/ 	.short	(.L_204 - .L_203)
	.align		4
.L_203:
        /*01fc*/ 	.word	index@(.nv.constant0._ZN6thrust24THRUST_300001_SM_1000_NS8cuda_cub4core6detail13_kernel_agentINS1_8__reduce11ReduceAgentINS0_12zip_iteratorIN4cuda3std3__45tupleIJNS0_10device_ptrIiEENS0_17counting_iteratorIlNS0_11use_defaultESF_SF_EEEEEEEPNSB_IJilEEESJ_lNS1_9__extrema9arg_max_fIilNSA_4lessIiEEEEEEJSI_SK_lSP_EEEvDpT0_)
        /*0200*/ 	.short	0x0380
        /*0202*/ 	.short	0x0021


	//----- nvinfo : EIATTR_SW_WAR
	.align		4
.L_204:
        /*0204*/ 	.byte	0x04, 0x36
        /*0206*/ 	.short	(.L_206 - .L_205)
.L_205:
        /*0208*/ 	.word	0x00000008
.L_206:


//--------------------- .nv.info._ZN6thrust24THRUST_300001_SM_1000_NS8cuda_cub4core6detail13_kernel_agentINS1_8__reduce11ReduceAgentIPN4cuda3std3__45tupleIJilEEESC_SB_iNS1_9__extrema9arg_max_fIilNS9_4lessIiEEEEEEJSC_SC_iSH_EEEvDpT0_ --------------------------
	.section	.nv.info._ZN6thrust24THRUST_300001_SM_1000_NS8cuda_cub4core6detail13_kernel_agentINS1_8__reduce11ReduceAgentIPN4cuda3std3__45tupleIJilEEESC_SB_iNS1_9__extrema9arg_max_fIilNS9_4lessIiEEEEEEJSC_SC_iSH_EEEvDpT0_,"",@"SHT_CUDA_INFO"
	.sectionflags	@""
	.align	4


	//----- nvinfo : EIATTR_CUDA_API_VERSION
	.align		4
        /*0000*/ 	.byte	0x04, 0x37
        /*0002*/ 	.short	(.L_208 - .L_207)
.L_207:
        /*0004*/ 	.word	0x00000082


	//----- nvinfo : EIATTR_KPARAM_INFO
	.align		4
.L_208:
        /*0008*/ 	.byte	0x04, 0x17
        /*000a*/ 	.short	(.L_210 - .L_209)
.L_209:
        /*000c*/ 	.word	0x00000000
        /*0010*/ 	.short	0x0003
        /*0012*/ 	.short	0x0014
        /*0014*/ 	.byte	0x00, 0xf0, 0x05, 0x00


	//----- nvinfo : EIATTR_KPARAM_INFO
	.align		4
.L_210:
        /*0018*/ 	.byte	0x04, 0x17
        /*001a*/ 	.short	(.L_212 - .L_211)
.L_211:
        /*001c*/ 	.word	0x00000000
        /*0020*/ 	.short	0x0002
        /*0022*/ 	.short	0x0010
        /*0024*/ 	.byte	0x00, 0xf0, 0x11, 0x00


	//----- nvinfo : EIATTR_KPARAM_INFO
	.align		4
.L_212:
        /*0028*/ 	.byte	0x04, 0x17
        /*002a*/ 	.short	(.L_214 - .L_213)
.L_213:
        /*002c*/ 	.word	0x00000000
        /*0030*/ 	.short	0x0001
        /*0032*/ 	.short	0x0008
        /*0034*/ 	.byte	0x00, 0xf5, 0x21, 0x00


	//----- nvinfo : EIATTR_KPARAM_INFO
	.align		4
.L_214:
        /*0038*/ 	.byte	0x04, 0x17
        /*003a*/ 	.short	(.L_216 - .L_215)
.L_215:
        /*003c*/ 	.word	0x00000000
        /*0040*/ 	.short	0x0000
        /*0042*/ 	.short	0x0000
        /*0044*/ 	.byte	0x00, 0xf5, 0x21, 0x00


	//----- nvinfo : EIATTR_SPARSE_MMA_MASK
	.align		4
.L_216:
        /*0048*/ 	.byte	0x03, 0x50
        /*004a*/ 	.short	0x0000


	//----- nvinfo : EIATTR_MAXREG_COUNT
	.align		4
        /*004c*/ 	.byte	0x03, 0x1b
        /*004e*/ 	.short	0x00ff


	//----- nvinfo : EIATTR_NUM_BARRIERS
	.align		4
        /*0050*/ 	.byte	0x02, 0x4c
        /*0052*/ 	.byte	0x01
	.zero		1


	//----- nvinfo : EIATTR_MERCURY_ISA_VERSION
	.align		4
        /*0054*/ 	.byte	0x03, 0x5f
        /*0056*/ 	.short	0x0101


	//----- nvinfo : EIATTR_COOP_GROUP_MASK_REGIDS
	.align		4
        /*0058*/ 	.byte	0x04, 0x29
        /*005a*/ 	.short	(.L_218 - .L_217)


	//   ....[0]....
.L_217:
        /*005c*/ 	.word	0xffffffff


	//   ....[1]....
        /*0060*/ 	.word	0xffffffff


	//   ....[2]....
        /*0064*/ 	.word	0xffffffff


	//   ....[3]....
        /*0068*/ 	.word	0xffffffff


	//   ....[4]....
        /*006c*/ 	.word	0xffffffff


	//   ....[5]....
        /*0070*/ 	.word	0xffffffff


	//   ....[6]....
        /*0074*/ 	.word	0xffffffff


	//   ....[7]....
        /*0078*/ 	.word	0xffffffff


	//   ....[8]....
        /*007c*/ 	.word	0xffffffff


	//   ....[9]....
        /*0080*/ 	.word	0xffffffff


	//   ....[10]....
        /*0084*/ 	.word	0xffffffff


	//   ....[11]....
        /*0088*/ 	.word	0xffffffff


	//   ....[12]....
        /*008c*/ 	.word	0xffffffff


	//   ....[13]....
        /*0090*/ 	.word	0xffffffff


	//   ....[14]....
        /*0094*/ 	.word	0xffffffff


	//   ....[15]....
        /*0098*/ 	.word	0xffffffff


	//   ....[16]....
        /*009c*/ 	.word	0xffffffff


	//   ....[17]....
        /*00a0*/ 	.word	0xffffffff


	//   ....[18]....
        /*00a4*/ 	.word	0xffffffff


	//   ....[19]....
        /*00a8*/ 	.word	0xffffffff


	//   ....[20]....
        /*00ac*/ 	.word	0xffffffff


	//   ....[21]....
        /*00b0*/ 	.word	0xffffffff


	//   ....[22]....
        /*00b4*/ 	.word	0xffffffff


	//   ....[23]....
        /*00b8*/ 	.word	0xffffffff


	//   ....[24]....
        /*00bc*/ 	.word	0xffffffff


	//   ....[25]....
        /*00c0*/ 	.word	0xffffffff


	//   ....[26]....
        /*00c4*/ 	.word	0xffffffff


	//   ....[27]....
        /*00c8*/ 	.word	0xffffffff


	//   ....[28]....
        /*00cc*/ 	.word	0xffffffff


	//   ....[29]....
        /*00d0*/ 	.word	0xffffffff


	//   ....[30]....
        /*00d4*/ 	.word	0xffffffff


	//   ....[31]....
        /*00d8*/ 	.word	0xffffffff


	//   ....[32]....
        /*00dc*/ 	.word	0xffffffff


	//   ....[33]....
        /*00e0*/ 	.word	0xffffffff


	//   ....[34]....
        /*00e4*/ 	.word	0xffffffff


	//   ....[35]....
        /*00e8*/ 	.word	0xffffffff


	//   ....[36]....
        /*00ec*/ 	.word	0xffffffff


	//   ....[37]....
        /*00f0*/ 	.word	0xffffffff


	//   ....[38]....
        /*00f4*/ 	.word	0xffffffff


	//   ....[39]....
        /*00f8*/ 	.word	0xffffffff


	//   ....[40]....
        /*00fc*/ 	.word	0xffffffff


	//   ....[41]....
        /*0100*/ 	.word	0xffffffff


	//   ....[42]....
        /*0104*/ 	.word	0xffffffff


	//   ....[43]....
        /*0108*/ 	.word	0xffffffff


	//   ....[44]....
        /*010c*/ 	.word	0xffffffff


	//----- nvinfo : EIATTR_COOP_GROUP_INSTR_OFFSETS
	.align		4
.L_218:
        /*0110*/ 	.byte	0x04, 0x28
        /*0112*/ 	.short	(.L_220 - .L_219)


	//   ....[0]....
.L_219:
        /*0114*/ 	.word	0x00000a60


	//   ....[1]....
        /*0118*/ 	.word	0x00000a90


	//   ....[2]....
        /*011c*/ 	.word	0x00000aa0


	//   ....[3]....
        /*0120*/ 	.word	0x00000c00


	//   ....[4]....
        /*0124*/ 	.word	0x00000c40


	//   ....[5]....
        /*0128*/ 	.word	0x00000c80


	//   ....[6]....
        /*012c*/ 	.word	0x00000dc0


	//   ....[7]....
        /*0130*/ 	.word	0x00000df0


	//   ....[8]....
        /*0134*/ 	.word	0x00000e20


	//   ....[9]....
        /*0138*/ 	.word	0x00000f50


	//   ....[10]....
        /*013c*/ 	.word	0x00000f80


	//   ....[11]....
        /*0140*/ 	.word	0x00000fb0


	//   ....[12]....
        /*0144*/ 	.word	0x000010e0


	//   ....[13]....
        /*0148*/ 	.word	0x00001110


	//   ....[14]....
        /*014c*/ 	.word	0x00001140


	//   ....[15]....
        /*0150*/ 	.word	0x00001d00


	//   ....[16]....
        /*0154*/ 	.word	0x00001d10


	//   ....[17]....
        /*0158*/ 	.word	0x00001d20


	//   ....[18]....
        /*015c*/ 	.word	0x00001ef0


	//   ....[19]....
        /*0160*/ 	.word	0x00001f30


	//   ....[20]....
        /*0164*/ 	.word	0x00001f60


	//   ....[21]....
        /*0168*/ 	.word	0x00002090


	//   ....[22]....
        /*016c*/ 	.word	0x000020c0


	//   ....[23]....
        /*0170*/ 	.word	0x000020f0


	//   ....[24]....
        /*0174*/ 	.word	0x00002220


	//   ....[25]....
        /*0178*/ 	.word	0x00002250


	//   ....[26]....
        /*017c*/ 	.word	0x00002280


	//   ....[27]....
        /*0180*/ 	.word	0x000023b0


	//   ....[28]....
        /*0184*/ 	.word	0x000023e0


	//   ....[29]....
        /*0188*/ 	.word	0x00002410


	//   ....[30]....
        /*018c*/ 	.word	0x000042a0


	//   ....[31]....
        /*0190*/ 	.word	0x000042c0


	//   ....[32]....
        /*0194*/ 	.word	0x000042d0


	//   ....[33]....
        /*0198*/ 	.word	0x00004470


	//   ....[34]....
        /*019c*/ 	.word	0x000044a0


	//   ....[35]....
        /*01a0*/ 	.word	0x000044d0


	//   ....[36]....
        /*01a4*/ 	.word	0x00004600


	//   ....[37]....
        /*01a8*/ 	.word	0x00004630


	//   ....[38]....
        /*01ac*/ 	.word	0x00004660


	//   ....[39]....
        /*01b0*/ 	.word	0x00004790


	//   ....[40]....
        /*01b4*/ 	.word	0x000047c0


	//   ....[41]....
        /*01b8*/ 	.word	0x000047f0


	//   ....[42]....
        /*01bc*/ 	.word	0x00004920


	//   ....[43]....
        /*01c0*/ 	.word	0x00004950


	//   ....[44]....
        /*01c4*/ 	.word	0x00004980


	//----- nvinfo : EIATTR_VRC_CTA_INIT_COUNT
	.align		4
.L_220:
        /*01c8*/ 	.byte	0x02, 0x4a
	.zero		1
	.zero		1


	//----- nvinfo : EIATTR_EXIT_INSTR_OFFSETS
	.align		4
        /*01cc*/ 	.byte	0x04, 0x1c
        /*01ce*/ 	.short	(.L_222 - .L_221)


	//   ....[0]....
.L_221:
        /*01d0*/ 	.word	0x00000030


	//   ....[1]....
        /*01d4*/ 	.word	0x00005490


	//   ....[2]....
        /*01d8*/ 	.word	0x00005500


	//----- nvinfo : EIATTR_MAX_THREADS
	.align		4
.L_222:
        /*01dc*/ 	.byte	0x04, 0x05
        /*01de*/ 	.short	(.L_224 - .L_223)
.L_223:
        /*01e0*/ 	.word	0x00000100
        /*01e4*/ 	.word	0x00000001
        /*01e8*/ 	.word	0x00000001


	//----- nvinfo : EIATTR_CRS_STACK_SIZE
	.align		4
.L_224:
        /*01ec*/ 	.byte	0x04, 0x1e
        /*01ee*/ 	.short	(.L_226 - .L_225)
.L_225:
        /*01f0*/ 	.word	0x00000000


	//----- nvinfo : EIATTR_CBANK_PARAM_SIZE
	.align		4
.L_226:
        /*01f4*/ 	.byte	0x03, 0x19
        /*01f6*/ 	.short	0x0015


	//----- nvinfo : EIATTR_PARAM_CBANK
	.align		4
        /*01f8*/ 	.byte	0x04, 0x0a
        /*01fa*/ 	.short	(.L_228 - .L_227)
	.align		4
.L_227:
        /*01fc*/ 	.word	index@(.nv.constant0._ZN6thrust24THRUST_300001_SM_1000_NS8cuda_cub4core6detail13_kernel_agentINS1_8__reduce11ReduceAgentIPN4cuda3std3__45tupleIJilEEESC_SB_iNS1_9__extrema9arg_max_fIilNS9_4lessIiEEEEEEJSC_SC_iSH_EEEvDpT0_)
        /*0200*/ 	.short	0x0380
        /*0202*/ 	.short	0x0015


	//----- nvinfo : EIATTR_SW_WAR
	.align		4
.L_228:
        /*0204*/ 	.byte	0x04, 0x36
        /*0206*/ 	.short	(.L_230 - .L_229)
.L_229:
        /*0208*/ 	.word	0x00000008
.L_230:


//--------------------- .nv.info._ZN6thrust24THRUST_300001_SM_1000_NS8cuda_cub4core6detail13_kernel_agentINS1_8__reduce10DrainAgentIiEEJN3cub18CUB_300001_SM_10009GridQueueIjEEiEEEvDpT0_ --------------------------
	.section	.nv.info._ZN6thrust24THRUST_300001_SM_1000_NS8cuda_cub4core6detail13_kernel_agentINS1_8__reduce10DrainAgentIiEEJN3cub18CUB_300001_SM_10009GridQueueIjEEiEEEvDpT0_,"",@"SHT_CUDA_INFO"
	.sectionflags	@""
	.align	4


	//----- nvinfo : EIATTR_CUDA_API_VERSION
	.align		4
        /*0000*/ 	.byte	0x04, 0x37
        /*0002*/ 	.short	(.L_232 - .L_231)
.L_231:
        /*0004*/ 	.word	0x00000082


	//----- nvinfo : EIATTR_KPARAM_INFO
	.align		4
.L_232:
        /*0008*/ 	.byte	0x04, 0x17
        /*000a*/ 	.short	(.L_234 - .L_233)
.L_233:
        /*000c*/ 	.word	0x00000000
        /*0010*/ 	.short	0x0001
        /*0012*/ 	.short	0x0008
        /*0014*/ 	.byte	0x00, 0xf0, 0x11, 0x00


	//----- nvinfo : EIATTR_KPARAM_INFO
	.align		4
.L_234:
        /*0018*/ 	.byte	0x04, 0x17
        /*001a*/ 	.short	(.L_236 - .L_235)
.L_235:
        /*001c*/ 	.word	0x00000000
        /*0020*/ 	.short	0x0000
        /*0022*/ 	.short	0x0000
        /*0024*/ 	.byte	0x00, 0xf0, 0x21, 0x00


	//----- nvinfo : EIATTR_SPARSE_MMA_MASK
	.align		4
.L_236:
        /*0028*/ 	.byte	0x03, 0x50
        /*002a*/ 	.short	0x0000


	//----- nvinfo : EIATTR_MAXREG_COUNT
	.align		4
        /*002c*/ 	.byte	0x03, 0x1b
        /*002e*/ 	.short	0x00ff


	//----- nvinfo : EIATTR_MERCURY_ISA_VERSION
	.align		4
        /*0030*/ 	.byte	0x03, 0x5f
        /*0032*/ 	.short	0x0101


	//----- nvinfo : EIATTR_VRC_CTA_INIT_COUNT
	.align		4
        /*0034*/ 	.byte	0x02, 0x4a
	.zero		1
	.zero		1


	//----- nvinfo : EIATTR_EXIT_INSTR_OFFSETS
	.align		4
        /*0038*/ 	.byte	0x04, 0x1c
        /*003a*/ 	.short	(.L_238 - .L_237)


	//   ....[0]....
.L_237:
        /*003c*/ 	.word	0x00000060


	//----- nvinfo : EIATTR_MAX_THREADS
	.align		4
.L_238:
        /*0040*/ 	.byte	0x04, 0x05
        /*0042*/ 	.short	(.L_240 - .L_239)
.L_239:
        /*0044*/ 	.word	0x00000001
        /*0048*/ 	.word	0x00000001
        /*004c*/ 	.word	0x00000001


	//----- nvinfo : EIATTR_CBANK_PARAM_SIZE
	.align		4
.L_240:
        /*0050*/ 	.byte	0x03, 0x19
        /*0052*/ 	.short	0x000c


	//----- nvinfo : EIATTR_PARAM_CBANK
	.align		4
        /*0054*/ 	.byte	0x04, 0x0a
        /*0056*/ 	.short	(.L_242 - .L_241)
	.align		4
.L_241:
        /*0058*/ 	.word	index@(.nv.constant0._ZN6thrust24THRUST_300001_SM_1000_NS8cuda_cub4core6detail13_kernel_agentINS1_8__reduce10DrainAgentIiEEJN3cub18CUB_300001_SM_10009GridQueueIjEEiEEEvDpT0_)
        /*005c*/ 	.short	0x0380
        /*005e*/ 	.short	0x000c


	//----- nvinfo : EIATTR_SW_WAR
	.align		4
.L_242:
        /*0060*/ 	.byte	0x04, 0x36
        /*0062*/ 	.short	(.L_244 - .L_243)
.L_243:
        /*0064*/ 	.word	0x00000008
.L_244:


//--------------------- .nv.info._ZN6thrust24THRUST_300001_SM_1000_NS8cuda_cub4core6detail13_kernel_agentINS1_8__reduce11ReduceAgentINS0_12zip_iteratorIN4cuda3std3__45tupleIJNS0_10device_ptrIiEENS0_17counting_iteratorIlNS0_11use_defaultESF_SF_EEEEEEEPNSB_IJilEEESJ_iNS1_9__extrema9arg_max_fIilNSA_4lessIiEEEEEEJSI_SK_iN3cub18CUB_300001_SM_100013GridEvenShareIiEENSS_9GridQueueIjEESP_EEEvDpT0_ --------------------------
	.section	.nv.info._ZN6thrust24THRUST_300001_SM_1000_NS8cuda_cub4core6detail13_kernel_agentINS1_8__reduce11ReduceAgentINS0_12zip_iteratorIN4cuda3std3__45tupleIJNS0_10device_ptrIiEENS0_17counting_iteratorIlNS0_11use_defaultESF_SF_EEEEEEEPNSB_IJilEEESJ_iNS1_9__extrema9arg_max_fIilNSA_4lessIiEEEEEEJSI_SK_iN3cub18CUB_300001_SM_100013GridEvenShareIiEENSS_9GridQueueIjEESP_EEEvDpT0_,"",@"SHT_CUDA_INFO"
	.sectionflags	@""
	.align	4


	//----- nvinfo : EIATTR_CUDA_API_VERSION
	.align		4
        /*0000*/ 	.byte	0x04, 0x37
        /*0002*/ 	.short	(.L_246 - .L_245)
.L_245:
        /*0004*/ 	.word	0x00000082


	//----- nvinfo : EIATTR_KPARAM_INFO
	.align		4
.L_246:
        /*0008*/ 	.byte	0x04, 0x17
        /*000a*/ 	.short	(.L_248 - .L_247)
.L_247:
        /*000c*/ 	.word	0x00000000
        /*0010*/ 	.short	0x0005
        /*0012*/ 	.short	0x0050
        /*0014*/ 	.byte	0x00, 0xf0, 0x05, 0x00


	//----- nvinfo : EIATTR_KPARAM_INFO
	.align		4
.L_248:
        /*0018*/ 	.byte	0x04, 0x17
        /*001a*/ 	.short	(.L_250 - .L_249)
.L_249:
        /*001c*/ 	.word	0x00000000
        /*0020*/ 	.short	0x0004
        /*0022*/ 	.short	0x0048
        /*0024*/ 	.byte	0x00, 0xf0, 0x21, 0x00


	//----- nvinfo : EIATTR_KPARAM_INFO
	.align		4
.L_250:
        /*0028*/ 	.byte	0x04, 0x17
        /*002a*/ 	.short	(.L_252 - .L_251)
.L_251:
        /*002c*/ 	.word	0x00000000
        /*0030*/ 	.short	0x0003
        /*0032*/ 	.short	0x001c
        /*0034*/ 	.byte	0x00, 0xf0, 0xa1, 0x00


	//----- nvinfo : EIATTR_KPARAM_INFO
	.align		4
.L_252:
        /*0038*/ 	.byte	0x04, 0x17
        /*003a*/ 	.short	(.L_254 - .L_253)
.L_253:
        /*003c*/ 	.word	0x00000000
        /*0040*/ 	.short	0x0002
        /*0042*/ 	.short	0x0018
        /*0044*/ 	.byte	0x00, 0xf0, 0x11, 0x00


	//----- nvinfo : EIATTR_KPARAM_INFO
	.align		4
.L_254:
        /*0048*/ 	.byte	0x04, 0x17
        /*004a*/ 	.short	(.L_256 - .L_255)
.L_255:
        /*004c*/ 	.word	0x00000000
        /*0050*/ 	.short	0x0001
        /*0052*/ 	.short	0x0010
        /*0054*/ 	.byte	0x00, 0xf5, 0x21, 0x00


	//----- nvinfo : EIATTR_KPARAM_INFO
	.align		4
.L_256:
        /*0058*/ 	.byte	0x04, 0x17
        /*005a*/ 	.short	(.L_258 - .L_257)
.L_257:
        /*005c*/ 	.word	0x00000000
        /*0060*/ 	.short	0x0000
        /*0062*/ 	.short	0x0000
        /*0064*/ 	.byte	0x00, 0xf0, 0x41, 0x00


	//----- nvinfo : EIATTR_SPARSE_MMA_MASK
	.align		4
.L_258:
        /*0068*/ 	.byte	0x03, 0x50
        /*006a*/ 	.short	0x0000


	//----- nvinfo : EIATTR_MAXREG_COUNT
	.align		4
        /*006c*/ 	.byte	0x03, 0x1b
        /*006e*/ 	.short	0x00ff


	//----- nvinfo : EIATTR_NUM_BARRIERS
	.align		4
        /*0070*/ 	.byte	0x02, 0x4c
        /*0072*/ 	.byte	0x01
	.zero		1


	//----- nvinfo : EIATTR_MERCURY_ISA_VERSION
	.align		4
        /*0074*/ 	.byte	0x03, 0x5f
        /*0076*/ 	.short	0x0101


	//----- nvinfo : EIATTR_COOP_GROUP_MASK_REGIDS
	.align		4
        /*0078*/ 	.byte	0x04, 0x29
        /*007a*/ 	.short	(.L_260 - .L_259)


	//   ....[0]....
.L_259:
        /*007c*/ 	.word	0xffffffff


	//   ....[1]....
        /*0080*/ 	.word	0xffffffff


	//   ....[2]....
        /*0084*/ 	.word	0xffffffff


	//   ....[3]....
        /*0088*/ 	.word	0xffffffff


	//   ....[4]....
        /*008c*/ 	.word	0xffffffff


	//   ....[5]....
        /*0090*/ 	.word	0xffffffff


	//   ....[6]....
        /*0094*/ 	.word	0xffffffff


	//   ....[7]....
        /*0098*/ 	.word	0xffffffff


	//   ....[8]....
        /*009c*/ 	.word	0xffffffff


	//   ....[9]....
        /*00a0*/ 	.word	0xffffffff


	//   ....[10]....
        /*00a4*/ 	.word	0xffffffff


	//   ....[11]....
        /*00a8*/ 	.word	0xffffffff


	//   ....[12]....
        /*00ac*/ 	.word	0xffffffff


	//   ....[13]....
        /*00b0*/ 	.word	0xffffffff


	//   ....[14]....
        /*00b4*/ 	.word	0xffffffff


	//   ....[15]....
        /*00b8*/ 	.word	0xffffffff


	//   ....[16]....
        /*00bc*/ 	.word	0xffffffff


	//   ....[17]....
        /*00c0*/ 	.word	0xffffffff


	//   ....[18]....
        /*00c4*/ 	.word	0xffffffff


	//   ....[19]....
        /*00c8*/ 	.word	0xffffffff


	//   ....[20]....
        /*00cc*/ 	.word	0xffffffff


	//   ....[21]....
        /*00d0*/ 	.word	0xffffffff


	//   ....[22]....
        /*00d4*/ 	.word	0xffffffff


	//   ....[23]....
        /*00d8*/ 	.word	0xffffffff


	//   ....[24]....
        /*00dc*/ 	.word	0xffffffff


	//   ....[25]....
        /*00e0*/ 	.word	0xffffffff


	//   ....[26]....
        /*00e4*/ 	.word	0xffffffff


	//   ....[27]....
        /*00e8*/ 	.word	0xffffffff


	//   ....[28]....
        /*00ec*/ 	.word	0xffffffff


	//   ....[29]....
        /*00f0*/ 	.word	0xffffffff


	//   ....[30]....
        /*00f4*/ 	.word	0xffffffff


	//   ....[31]....
        /*00f8*/ 	.word	0xffffffff


	//   ....[32]....
        /*00fc*/ 	.word	0xffffffff


	//   ....[33]....
        /*0100*/ 	.word	0xffffffff


	//   ....[34]....
        /*0104*/ 	.word	0xffffffff


	//   ....[35]....
        /*0108*/ 	.word	0xffffffff


	//   ....[36]....
        /*010c*/ 	.word	0xffffffff


	//   ....[37]....
        /*0110*/ 	.word	0xffffffff


	//   ....[38]....
        /*0114*/ 	.word	0xffffffff


	//   ....[39]....
        /*0118*/ 	.word	0xffffffff


	//   ....[40]....
        /*011c*/ 	.word	0xffffffff


	//   ....[41]....
        /*0120*/ 	.word	0xffffffff


	//   ....[42]....
        /*0124*/ 	.word	0xffffffff


	//   ....[43]....
        /*0128*/ 	.word	0xffffffff


	//   ....[44]....
        /*012c*/ 	.word	0xffffffff


	//----- nvinfo : EIATTR_COOP_GROUP_INSTR_OFFSETS
	.align		4
.L_260:
        /*0130*/ 	.byte	0x04, 0x28
        /*0132*/ 	.short	(.L_262 - .L_261)


	//   ....[0]....
.L_261:
        /*0134*/ 	.word	0x00000b70


	//   ....[1]....
        /*0138*/ 	.word	0x00000ba0


	//   ....[2]....
        /*013c*/ 	.word	0x00000bb0


	//   ....[3]....
        /*0140*/ 	.word	0x00000d20


	//   ....[4]....
        /*0144*/ 	.word	0x00000d60


	//   ....[5]....
        /*0148*/ 	.word	0x00000d90


	//   ....[6]....
        /*014c*/ 	.word	0x00000ed0


	//   ....[7]....
        /*0150*/ 	.word	0x00000f00


	//   ....[8]....
        /*0154*/ 	.word	0x00000f30


	//   ....[9]....
        /*0158*/ 	.word	0x00001060


	//   ....[10]....
        /*015c*/ 	.word	0x00001090


	//   ....[11]....
        /*0160*/ 	.word	0x000010c0


	//   ....[12]....
        /*0164*/ 	.word	0x000011f0


	//   ....[13]....
        /*0168*/ 	.word	0x00001220


	//   ....[14]....
        /*016c*/ 	.word	0x00001250


	//   ....[15]....
        /*0170*/ 	.word	0x00001e00


	//   ....[16]....
        /*0174*/ 	.word	0x00001e10


	//   ....[17]....
        /*0178*/ 	.word	0x00001e90


	//   ....[18]....
        /*017c*/ 	.word	0x00002010


	//   ....[19]....
        /*0180*/ 	.word	0x00002040


	//   ....[20]....
        /*0184*/ 	.word	0x00002070


	//   ....[21]....
        /*0188*/ 	.word	0x000021a0


	//   ....[22]....
        /*018c*/ 	.word	0x000021d0


	//   ....[23]....
        /*0190*/ 	.word	0x00002200


	//   ....[24]....
        /*0194*/ 	.word	0x00002330


	//   ....[25]....
        /*0198*/ 	.word	0x00002360


	//   ....[26]....
        /*019c*/ 	.word	0x00002390


	//   ....[27]....
        /*01a0*/ 	.word	0x000024c0


	//   ....[28]....
        /*01a4*/ 	.word	0x000024f0


	//   ....[29]....
        /*01a8*/ 	.word	0x00002520


	//   ....[30]....
        /*01ac*/ 	.word	0x000046b0


	//   ....[31]....
        /*01b0*/ 	.word	0x000046d0


	//   ....[32]....
        /*01b4*/ 	.word	0x000046e0


	//   ....[33]....
        /*01b8*/ 	.word	0x00004880


	//   ....[34]....
        /*01bc*/ 	.word	0x000048b0


	//   ....[35]....
        /*01c0*/ 	.word	0x000048e0


	//   ....[36]....
        /*01c4*/ 	.word	0x00004a10


	//   ....[37]....
        /*01c8*/ 	.word	0x00004a40


	//   ....[38]....
        /*01cc*/ 	.word	0x00004a70


	//   ....[39]....
        /*01d0*/ 	.word	0x00004ba0


	//   ....[40]....
        /*01d4*/ 	.word	0x00004bd0


	//   ....[41]....
        /*01d8*/ 	.word	0x00004c00


	//   ....[42]....
        /*01dc*/ 	.word	0x00004d30


	//   ....[43]....
        /*01e0*/ 	.word	0x00004d60


	//   ....[44]....
        /*01e4*/ 	.word	0x00004d90


	//----- nvinfo : EIATTR_VRC_CTA_INIT_COUNT
	.align		4
.L_262:
        /*01e8*/ 	.byte	0x02, 0x4a
	.zero		1
	.zero		1


	//----- nvinfo : EIATTR_EXIT_INSTR_OFFSETS
	.align		4
        /*01ec*/ 	.byte	0x04, 0x1c
        /*01ee*/ 	.short	(.L_264 - .L_263)


	//   ....[0]....
.L_263:
        /*01f0*/ 	.word	0x000058a0


	//   ....[1]....
        /*01f4*/ 	.word	0x00005910


	//----- nvinfo : EIATTR_MAX_THREADS
	.align		4
.L_264:
        /*01f8*/ 	.byte	0x04, 0x05
        /*01fa*/ 	.short	(.L_266 - .L_265)
.L_265:
        /*01fc*/ 	.word	0x00000100
        /*0200*/ 	.word	0x00000001
        /*0204*/ 	.word	0x00000001


	//----- nvinfo : EIATTR_CRS_STACK_SIZE
	.align		4
.L_266:
        /*0208*/ 	.byte	0x04, 0x1e
        /*020a*/ 	.short	(.L_268 - .L_267)
.L_267:
        /*020c*/ 	.word	0x00000000


	//----- nvinfo : EIATTR_CBANK_PARAM_SIZE
	.align		4
.L_268:
        /*0210*/ 	.byte	0x03, 0x19
        /*0212*/ 	.short	0x0051


	//----- nvinfo : EIATTR_PARAM_CBANK
	.align		4
        /*0214*/ 	.byte	0x04, 0x0a
        /*0216*/ 	.short	(.L_270 - .L_269)
	.align		4
.L_269:
        /*0218*/ 	.word	index@(.nv.constant0._ZN6thrust24THRUST_300001_SM_1000_NS8cuda_cub4core6detail13_kernel_agentINS1_8__reduce11ReduceAgentINS0_12zip_iteratorIN4cuda3std3__45tupleIJNS0_10device_ptrIiEENS0_17counting_iteratorIlNS0_11use_defaultESF_SF_EEEEEEEPNSB_IJilEEESJ_iNS1_9__extrema9arg_max_fIilNSA_4lessIiEEEEEEJSI_SK_iN3cub18CUB_300001_SM_100013GridEvenShareIiEENSS_9GridQueueIjEESP_EEEvDpT0_)
        /*021c*/ 	.short	0x0380
        /*021e*/ 	.short	0x0051


	//----- nvinfo : EIATTR_SW_WAR
	.align		4
.L_270:
        /*0220*/ 	.byte	0x04, 0x36
        /*0222*/ 	.short	(.L_272 - .L_271)
.L_271:
        /*0224*/ 	.word	0x00000008
.L_272:


//--------------------- .nv.info._ZN6thrust24THRUST_300001_SM_1000_NS8cuda_cub4core6detail13_kernel_agentINS1_8__reduce11ReduceAgentINS0_12zip_iteratorIN4cuda3std3__45tupleIJNS0_10device_ptrIiEENS0_17counting_iteratorIlNS0_11use_defaultESF_SF_EEEEEEEPNSB_IJilEEESJ_iNS1_9__extrema9arg_max_fIilNSA_4lessIiEEEEEEJSI_SK_iSP_EEEvDpT0_ --------------------------
	.section	.nv.info._ZN6thrust24THRUST_300001_SM_1000_NS8cuda_cub4core6detail13_kernel_agentINS1_8__reduce11ReduceAgentINS0_12zip_iteratorIN4cuda3std3__45tupleIJNS0_10device_ptrIiEENS0_17counting_iteratorIlNS0_11use_defaultESF_SF_EEEEEEEPNSB_IJilEEESJ_iNS1_9__extrema9arg_max_fIilNSA_4lessIiEEEEEEJSI_SK_iSP_EEEvDpT0_,"",@"SHT_CUDA_INFO"
	.sectionflags	@""
	.align	4


	//----- nvinfo : EIATTR_CUDA_API_VERSION
	.align		4
        /*0000*/ 	.byte	0x04, 0x37
        /*0002*/ 	.short	(.L_274 - .L_273)
.L_273:
        /*0004*/ 	.word	0x00000082


	//----- nvinfo : EIATTR_KPARAM_INFO
	.align		4
.L_274:
        /*0008*/ 	.byte	0x04, 0x17
        /*000a*/ 	.short	(.L_276 - .L_275)
.L_275:
        /*000c*/ 	.word	0x00000000
        /*0010*/ 	.short	0x0003
        /*0012*/ 	.short	0x001c
        /*0014*/ 	.byte	0x00, 0xf0, 0x05, 0x00


	//----- nvinfo : EIATTR_KPARAM_INFO
	.align		4
.L_276:
        /*0018*/ 	.byte	0x04, 0x17
        /*001a*/ 	.short	(.L_278 - .L_277)
.L_277:
        /*001c*/ 	.word	0x00000000
        /*0020*/ 	.short	0x0002
        /*0022*/ 	.short	0x0018
        /*0024*/ 	.byte	0x00, 0xf0, 0x11, 0x00


	//----- nvinfo : EIATTR_KPARAM_INFO
	.align		4
.L_278:
        /*0028*/ 	.byte	0x04, 0x17
        /*002a*/ 	.short	(.L_280 - .L_279)
.L_279:
        /*002c*/ 	.word	0x00000000
        /*0030*/ 	.short	0x0001
        /*0032*/ 	.short	0x0010
        /*0034*/ 	.byte	0x00, 0xf5, 0x21, 0x00


	//----- nvinfo : EIATTR_KPARAM_INFO
	.align		4
.L_280:
        /*0038*/ 	.byte	0x04, 0x17
        /*003a*/ 	.short	(.L_282 - .L_281)
.L_281:
        /*003c*/ 	.word	0x00000000
        /*0040*/ 	.short	0x0000
        /*0042*/ 	.short	0x0000
        /*0044*/ 	.byte	0x00, 0xf0, 0x41, 0x00


	//----- nvinfo : EIATTR_SPARSE_MMA_MASK
	.align		4
.L_282:
        /*0048*/ 	.byte	0x03, 0x50
        /*004a*/ 	.short	0x0000


	//----- nvinfo : EIATTR_MAXREG_COUNT
	.align		4
        /*004c*/ 	.byte	0x03, 0x1b
        /*004e*/ 	.short	0x00ff


	//----- nvinfo : EIATTR_NUM_BARRIERS
	.align		4
        /*0050*/ 	.byte	0x02, 0x4c
        /*0052*/ 	.byte	0x01
	.zero		1


	//----- nvinfo : EIATTR_MERCURY_ISA_VERSION
	.align		4
        /*0054*/ 	.byte	0x03, 0x5f
        /*0056*/ 	.short	0x0101


	//----- nvinfo : EIATTR_COOP_GROUP_MASK_REGIDS
	.align		4
        /*0058*/ 	.byte	0x04, 0x29
        /*005a*/ 	.short	(.L_284 - .L_283)


	//   ....[0]....
.L_283:
        /*005c*/ 	.word	0xffffffff


	//   ....[1]....
        /*0060*/ 	.word	0xffffffff


	//   ....[2]....
        /*0064*/ 	.word	0xffffffff


	//   ....[3]....
        /*0068*/ 	.word	0xffffffff


	//   ....[4]....
        /*006c*/ 	.word	0xffffffff


	//   ....[5]....
        /*0070*/ 	.word	0xffffffff


	//   ....[6]....
        /*0074*/ 	.word	0xffffffff


	//   ....[7]....
        /*0078*/ 	.word	0xffffffff


	//   ....[8]....
        /*007c*/ 	.word	0xffffffff


	//   ....[9]....
        /*0080*/ 	.word	0xffffffff


	//   ....[10]....
        /*0084*/ 	.word	0xffffffff


	//   ....[11]....
        /*0088*/ 	.word	0xffffffff


	//   ....[12]....
        /*008c*/ 	.word	0xffffffff


	//   ....[13]....
        /*0090*/ 	.word	0xffffffff


	//   ....[14]....
        /*0094*/ 	.word	0xffffffff


	//   ....[15]....
        /*0098*/ 	.word	0xffffffff


	//   ....[16]....
        /*009c*/ 	.word	0xffffffff


	//   ....[17]....
        /*00a0*/ 	.word	0xffffffff


	//   ....[18]....
        /*00a4*/ 	.word	0xffffffff


	//   ....[19]....
        /*00a8*/ 	.word	0xffffffff


	//   ....[20]....
        /*00ac*/ 	.word	0xffffffff


	//   ....[21]....
        /*00b0*/ 	.word	0xffffffff


	//   ....[22]....
        /*00b4*/ 	.word	0xffffffff


	//   ....[23]....
        /*00b8*/ 	.word	0xffffffff


	//   ....[24]....
        /*00bc*/ 	.word	0xffffffff


	//   ....[25]....
        /*00c0*/ 	.word	0xffffffff


	//   ....[26]....
        /*00c4*/ 	.word	0xffffffff


	//   ....[27]....
        /*00c8*/ 	.word	0xffffffff


	//   ....[28]....
        /*00cc*/ 	.word	0xffffffff


	//   ....[29]....
        /*00d0*/ 	.word	0xffffffff


	//   ....[30]....
        /*00d4*/ 	.word	0xffffffff


	//   ....[31]....
        /*00d8*/ 	.word	0xffffffff


	//   ....[32]....
        /*00dc*/ 	.word	0xffffffff


	//   ....[33]....
        /*00e0*/ 	.word	0xffffffff


	//   ....[34]....
        /*00e4*/ 	.word	0xffffffff


	//   ....[35]....
        /*00e8*/ 	.word	0xffffffff


	//   ....[36]....
        /*00ec*/ 	.word	0xffffffff


	//   ....[37]....
        /*00f0*/ 	.word	0xffffffff


	//   ....[38]....
        /*00f4*/ 	.word	0xffffffff


	//   ....[39]....
        /*00f8*/ 	.word	0xffffffff


	//   ....[40]....
        /*00fc*/ 	.word	0xffffffff


	//   ....[41]....
        /*0100*/ 	.word	0xffffffff


	//   ....[42]....
        /*0104*/ 	.word	0xffffffff


	//   ....[43]....
        /*0108*/ 	.word	0xffffffff


	//   ....[44]....
        /*010c*/ 	.word	0xffffffff


	//----- nvinfo : EIATTR_COOP_GROUP_INSTR_OFFSETS
	.align		4
.L_284:
        /*0110*/ 	.byte	0x04, 0x28
        /*0112*/ 	.short	(.L_286 - .L_285)


	//   ....[0]....
.L_285:
        /*0114*/ 	.word	0x00000b00


	//   ....[1]....
        /*0118*/ 	.word	0x00000b30


	//   ....[2]....
        /*011c*/ 	.word	0x00000b40


	//   ....[3]....
        /*0120*/ 	.word	0x00000cb0


	//   ....[4]....
        /*0124*/ 	.word	0x00000cf0


	//   ....[5]....
        /*0128*/ 	.word	0x00000d20


	//   ....[6]....
        /*012c*/ 	.word	0x00000e60


	//   ....[7]....
        /*0130*/ 	.word	0x00000e90


	//   ....[8]....
        /*0134*/ 	.word	0x00000ec0


	//   ....[9]....
        /*0138*/ 	.word	0x00000ff0


	//   ....[10]....
        /*013c*/ 	.word	0x00001020


	//   ....[11]....
        /*0140*/ 	.word	0x00001050


	//   ....[12]....
        /*0144*/ 	.word	0x00001180


	//   ....[13]....
        /*0148*/ 	.word	0x000011b0


	//   ....[14]....
        /*014c*/ 	.word	0x000011e0


	//   ....[15]....
        /*0150*/ 	.word	0x00001da0


	//   ....[16]....
        /*0154*/ 	.word	0x00001db0


	//   ....[17]....
        /*0158*/ 	.word	0x00001e30


	//   ....[18]....
        /*015c*/ 	.word	0x00001fa0


	//   ....[19]....
        /*0160*/ 	.word	0x00001fd0


	//   ....[20]....
        /*0164*/ 	.word	0x00002000


	//   ....[21]....
        /*0168*/ 	.word	0x00002130


	//   ....[22]....
        /*016c*/ 	.word	0x00002160


	//   ....[23]....
        /*0170*/ 	.word	0x00002190


	//   ....[24]....
        /*0174*/ 	.word	0x000022c0


	//   ....[25]....
        /*0178*/ 	.word	0x000022f0


	//   ....[26]....
        /*017c*/ 	.word	0x00002320


	//   ....[27]....
        /*0180*/ 	.word	0x00002450


	//   ....[28]....
        /*0184*/ 	.word	0x00002480


	//   ....[29]....
        /*0188*/ 	.word	0x000024b0


	//   ....[30]....
        /*018c*/ 	.word	0x000043f0


	//   ....[31]....
        /*0190*/ 	.word	0x00004410


	//   ....[32]....
        /*0194*/ 	.word	0x00004420


	//   ....[33]....
        /*0198*/ 	.word	0x000045c0


	//   ....[34]....
        /*019c*/ 	.word	0x000045f0


	//   ....[35]....
        /*01a0*/ 	.word	0x00004620


	//   ....[36]....
        /*01a4*/ 	.word	0x00004750


	//   ....[37]....
        /*01a8*/ 	.word	0x00004780


	//   ....[38]....
        /*01ac*/ 	.word	0x000047b0


	//   ....[39]....
        /*01b0*/ 	.word	0x000048e0


	//   ....[40]....
        /*01b4*/ 	.word	0x00004910


	//   ....[41]....
        /*01b8*/ 	.word	0x00004940


	//   ....[42]....
        /*01bc*/ 	.word	0x00004a70


	//   ....[43]....
        /*01c0*/ 	.word	0x00004aa0


	//   ....[44]....
        /*01c4*/ 	.word	0x00004ad0


	//----- nvinfo : EIATTR_VRC_CTA_INIT_COUNT
	.align		4
.L_286:
        /*01c8*/ 	.byte	0x02, 0x4a
	.zero		1
	.zero		1


	//----- nvinfo : EIATTR_EXIT_INSTR_OFFSETS
	.align		4
        /*01cc*/ 	.byte	0x04, 0x1c
        /*01ce*/ 	.short	(.L_288 - .L_287)


	//   ....[0]....
.L_287:
        /*01d0*/ 	.word	0x00000030


	//   ....[1]....
        /*01d4*/ 	.word	0x000055e0


	//   ....[2]....
        /*01d8*/ 	.word	0x00005650


	//----- nvinfo : EIATTR_MAX_THREADS
	.align		4
.L_288:
        /*01dc*/ 	.byte	0x04, 0x05
        /*01de*/ 	.short	(.L_290 - .L_289)
.L_289:
        /*01e0*/ 	.word	0x00000100
        /*01e4*/ 	.word	0x00000001
        /*01e8*/ 	.word	0x00000001


	//----- nvinfo : EIATTR_CRS_STACK_SIZE
	.align		4
.L_290:
        /*01ec*/ 	.byte	0x04, 0x1e
        /*01ee*/ 	.short	(.L_292 - .L_291)
.L_291:
        /*01f0*/ 	.word	0x00000000


	//----- nvinfo : EIATTR_CBANK_PARAM_SIZE
	.align		4
.L_292:
        /*01f4*/ 	.byte	0x03, 0x19
        /*01f6*/ 	.short	0x001d


	//----- nvinfo : EIATTR_PARAM_CBANK
	.align		4
        /*01f8*/ 	.byte	0x04, 0x0a
        /*01fa*/ 	.short	(.L_294 - .L_293)
	.align		4
.L_293:
        /*01fc*/ 	.word	index@(.nv.constant0._ZN6thrust24THRUST_300001_SM_1000_NS8cuda_cub4core6detail13_kernel_agentINS1_8__reduce11ReduceAgentINS0_12zip_iteratorIN4cuda3std3__45tupleIJNS0_10device_ptrIiEENS0_17counting_iteratorIlNS0_11use_defaultESF_SF_EEEEEEEPNSB_IJilEEESJ_iNS1_9__extrema9arg_max_fIilNSA_4lessIiEEEEEEJSI_SK_iSP_EEEvDpT0_)
        /*0200*/ 	.short	0x0380
        /*0202*/ 	.short	0x001d


	//----- nvinfo : EIATTR_SW_WAR
	.align		4
.L_294:
        /*0204*/ 	.byte	0x04, 0x36
        /*0206*/ 	.short	(.L_296 - .L_295)
.L_295:
        /*0208*/ 	.word	0x00000008
.L_296:


//--------------------- .nv.info._Z16extractSubMatrixPdPiS0_S0_S0_S0_S0_S0_S0_iii --------------------------
	.section	.nv.info._Z16extractSubMatrixPdPiS0_S0_S0_S0_S0_S0_S0_iii,"",@"SHT_CUDA_INFO"
	.sectionflags	@""
	.align	4


	//----- nvinfo : EIATTR_CUDA_API_VERSION
	.align		4
        /*0000*/ 	.byte	0x04, 0x37
        /*0002*/ 	.short	(.L_298 - .L_297)
.L_297:
        /*0004*/ 	.word	0x00000082


	//----- nvinfo : EIATTR_KPARAM_INFO
	.align		4
.L_298:
        /*0008*/ 	.byte	0x04, 0x17
        /*000a*/ 	.short	(.L_300 - .L_299)
.L_299:
        /*000c*/ 	.word	0x00000000
        /*0010*/ 	.short	0x000b
        /*0012*/ 	.short	0x0050
        /*0014*/ 	.byte	0x00, 0xf0, 0x11, 0x00


	//----- nvinfo : EIATTR_KPARAM_INFO
	.align		4
.L_300:
        /*0018*/ 	.byte	0x04, 0x17
        /*001a*/ 	.short	(.L_302 - .L_301)
.L_301:
        /*001c*/ 	.word	0x00000000
        /*0020*/ 	.short	0x000a
        /*0022*/ 	.short	0x004c
        /*0024*/ 	.byte	0x00, 0xf0, 0x11, 0x00


	//----- nvinfo : EIATTR_KPARAM_INFO
	.align		4
.L_302:
        /*0028*/ 	.byte	0x04, 0x17
        /*002a*/ 	.short	(.L_304 - .L_303)
.L_303:
        /*002c*/ 	.word	0x00000000
        /*0030*/ 	.short	0x0009
        /*0032*/ 	.short	0x0048
        /*0034*/ 	.byte	0x00, 0xf0, 0x11, 0x00


	//----- nvinfo : EIATTR_KPARAM_INFO
	.align		4
.L_304:
        /*0038*/ 	.byte	0x04, 0x17
        /*003a*/ 	.short	(.L_306 - .L_305)
.L_305:
        /*003c*/ 	.word	0x00000000
        /*0040*/ 	.short	0x0008
        /*0042*/ 	.short	0x0040
        /*0044*/ 	.byte	0x00, 0xf5, 0x21, 0x00


	//----- nvinfo : EIATTR_KPARAM_INFO
	.align		4
.L_306:
        /*0048*/ 	.byte	0x04, 0x17
        /*004a*/ 	.short	(.L_308 - .L_307)
.L_307:
        /*004c*/ 	.word	0x00000000
        /*0050*/ 	.short	0x0007
        /*0052*/ 	.short	0x0038
        /*0054*/ 	.byte	0x00, 0xf5, 0x21, 0x00


	//----- nvinfo : EIATTR_KPARAM_INFO
	.align		4
.L_308:
        /*0058*/ 	.byte	0x04, 0x17
        /*005a*/ 	.short	(.L_310 - .L_309)
.L_309:
        /*005c*/ 	.word	0x00000000
        /*0060*/ 	.short	0x0006
        /*0062*/ 	.short	0x0030
        /*0064*/ 	.byte	0x00, 0xf5, 0x21, 0x00


	//----- nvinfo : EIATTR_KPARAM_INFO
	.align		4
.L_310:
        /*0068*/ 	.byte	0x04, 0x17
        /*006a*/ 	.short	(.L_312 - .L_311)
.L_311:
        /*006c*/ 	.word	0x00000000
        /*0070*/ 	.short	0x0005
        /*0072*/ 	.short	0x0028
        /*0074*/ 	.byte	0x00, 0xf5, 0x21, 0x00


	//----- nvinfo : EIATTR_KPARAM_INFO
	.align		4
.L_312:
        /*0078*/ 	.byte	0x04, 0x17
        /*007a*/ 	.short	(.L_314 - .L_313)
.L_313:
        /*007c*/ 	.word	0x00000000
        /*0080*/ 	.short	0x0004
        /*0082*/ 	.short	0x0020
        /*0084*/ 	.byte	0x00, 0xf5, 0x21, 0x00


	//----- nvinfo : EIATTR_KPARAM_INFO
	.align		4
.L_314:
        /*0088*/ 	.byte	0x04, 0x17
        /*008a*/ 	.short	(.L_316 - .L_315)
.L_315:
        /*008c*/ 	.word	0x00000000
        /*0090*/ 	.short	0x0003
        /*0092*/ 	.short	0x0018
        /*0094*/ 	.byte	0x00, 0xf5, 0x21, 0x00


	//----- nvinfo : EIATTR_KPARAM_INFO
	.align		4
.L_316:
        /*0098*/ 	.byte	0x04, 0x17
        /*009a*/ 	.short	(.L_318 - .L_317)
.L_317:
        /*009c*/ 	.word	0x00000000
        /*00a0*/ 	.short	0x0002
        /*00a2*/ 	.short	0x0010
        /*00a4*/ 	.byte	0x00, 0xf5, 0x21, 0x00


	//----- nvinfo : EIATTR_KPARAM_INFO
	.align		4
.L_318:
        /*00a8*/ 	.byte	0x04, 0x17
        /*00aa*/ 	.short	(.L_320 - .L_319)
.L_319:
        /*00ac*/ 	.word	0x00000000
        /*00b0*/ 	.short	0x0001
        /*00b2*/ 	.short	0x0008
        /*00b4*/ 	.byte	0x00, 0xf5, 0x21, 0x00


	//----- nvinfo : EIATTR_KPARAM_INFO
	.align		4
.L_320:
        /*00b8*/ 	.byte	0x04, 0x17
        /*00ba*/ 	.short	(.L_322 - .L_321)
.L_321:
        /*00bc*/ 	.word	0x00000000
        /*00c0*/ 	.short	0x0000
        /*00c2*/ 	.short	0x0000
        /*00c4*/ 	.byte	0x00, 0xf5, 0x21, 0x00


	//----- nvinfo : EIATTR_SPARSE_MMA_MASK
	.align		4
.L_322:
        /*00c8*/ 	.byte	0x03, 0x50
        /*00ca*/ 	.short	0x0000


	//----- nvinfo : EIATTR_MAXREG_COUNT
	.align		4
        /*00cc*/ 	.byte	0x03, 0x1b
        /*00ce*/ 	.short	0x00ff


	//----- nvinfo : EIATTR_MERCURY_ISA_VERSION
	.align		4
        /*00d0*/ 	.byte	0x03, 0x5f
        /*00d2*/ 	.short	0x0101


	//----- nvinfo : EIATTR_VRC_CTA_INIT_COUNT
	.align		4
        /*00d4*/ 	.byte	0x02, 0x4a
	.zero		1
	.zero		1


	//----- nvinfo : EIATTR_EXIT_INSTR_OFFSETS
	.align		4
        /*00d8*/ 	.byte	0x04, 0x1c
        /*00da*/ 	.short	(.L_324 - .L_323)


	//   ....[0]....
.L_323:
        /*00dc*/ 	.word	0x00000070


	//   ....[1]....
        /*00e0*/ 	.word	0x00000950


	//----- nvinfo : EIATTR_CRS_STACK_SIZE
	.align		4
.L_324:
        /*00e4*/ 	.byte	0x04, 0x1e
        /*00e6*/ 	.short	(.L_326 - .L_325)
.L_325:
        /*00e8*/ 	.word	0x00000000


	//----- nvinfo : EIATTR_CBANK_PARAM_SIZE
	.align		4
.L_326:
        /*00ec*/ 	.byte	0x03, 0x19
        /*00ee*/ 	.short	0x0054


	//----- nvinfo : EIATTR_PARAM_CBANK
	.align		4
        /*00f0*/ 	.byte	0x04, 0x0a
        /*00f2*/ 	.short	(.L_328 - .L_327)
	.align		4
.L_327:
        /*00f4*/ 	.word	index@(.nv.constant0._Z16extractSubMatrixPdPiS0_S0_S0_S0_S0_S0_S0_iii)
        /*00f8*/ 	.short	0x0380
        /*00fa*/ 	.short	0x0054


	//----- nvinfo : EIATTR_SW_WAR
	.align		4
.L_328:
        /*00fc*/ 	.byte	0x04, 0x36
        /*00fe*/ 	.short	(.L_330 - .L_329)
.L_329:
        /*0100*/ 	.word	0x00000008
.L_330:


//--------------------- .nv.info._Z17getSkAndRkMaxSizePiS_S_S_S_i --------------------------
	.section	.nv.info._Z17getSkAndRkMaxSizePiS_S_S_S_i,"",@"SHT_CUDA_INFO"
	.sectionflags	@""
	.align	4


	//----- nvinfo : EIATTR_CUDA_API_VERSION
	.align		4
        /*0000*/ 	.byte	0x04, 0x37
        /*0002*/ 	.short	(.L_332 - .L_331)
.L_331:
        /*0004*/ 	.word	0x00000082


	//----- nvinfo : EIATTR_KPARAM_INFO
	.align		4
.L_332:
        /*0008*/ 	.byte	0x04, 0x17
        /*000a*/ 	.short	(.L_334 - .L_333)
.L_333:
        /*000c*/ 	.word	0x00000000
        /*0010*/ 	.short	0x0005
        /*0012*/ 	.short	0x0028
        /*0014*/ 	.byte	0x00, 0xf0, 0x11, 0x00


	//----- nvinfo : EIATTR_KPARAM_INFO
	.align		4
.L_334:
        /*0018*/ 	.byte	0x04, 0x17
        /*001a*/ 	.short	(.L_336 - .L_335)
.L_335:
        /*001c*/ 	.word	0x00000000
        /*0020*/ 	.short	0x0004
        /*0022*/ 	.short	0x0020
        /*0024*/ 	.byte	0x00, 0xf5, 0x21, 0x00


	//----- nvinfo : EIATTR_KPARAM_INFO
	.align		4
.L_336:
        /*0028*/ 	.byte	0x04, 0x17
        /*002a*/ 	.short	(.L_338 - .L_337)
.L_337:
        /*002c*/ 	.word	0x00000000
        /*0030*/ 	.short	0x0003
        /*0032*/ 	.short	0x0018
        /*0034*/ 	.byte	0x00, 0xf5, 0x21, 0x00


	//----- nvinfo : EIATTR_KPARAM_INFO
	.align		4
.L_338:
        /*0038*/ 	.byte	0x04, 0x17
        /*003a*/ 	.short	(.L_340 - .L_339)
.L_339:
        /*003c*/ 	.word	0x00000000
        /*0040*/ 	.short	0x0002
        /*0042*/ 	.short	0x0010
        /*0044*/ 	.byte	0x00, 0xf5, 0x21, 0x00


	//----- nvinfo : EIATTR_KPARAM_INFO
	.align		4
.L_340:
        /*0048*/ 	.byte	0x04, 0x17
        /*004a*/ 	.short	(.L_342 - .L_341)
.L_341:
        /*004c*/ 	.word	0x00000000
        /*0050*/ 	.short	0x0001
        /*0052*/ 	.short	0x0008
        /*0054*/ 	.byte	0x00, 0xf5, 0x21, 0x00


	//----- nvinfo : EIATTR_KPARAM_INFO
	.align		4
.L_342:
        /*0058*/ 	.byte	0x04, 0x17
        /*005a*/ 	.short	(.L_344 - .L_343)
.L_343:
        /*005c*/ 	.word	0x00000000
        /*0060*/ 	.short	0x0000
        /*0062*/ 	.short	0x0000
        /*0064*/ 	.byte	0x00, 0xf5, 0x21, 0x00


	//----- nvinfo : EIATTR_SPARSE_MMA_MASK
	.align		4
.L_344:
        /*0068*/ 	.byte	0x03, 0x50
        /*006a*/ 	.short	0x0000


	//----- nvinfo : EIATTR_MAXREG_COUNT
	.align		4
        /*006c*/ 	.byte	0x03, 0x1b
        /*006e*/ 	.short	0x00ff


	//----- nvinfo : EIATTR_MERCURY_ISA_VERSION
	.align		4
        /*0070*/ 	.byte	0x03, 0x5f
        /*0072*/ 	.short	0x0101


	//----- nvinfo : EIATTR_VRC_CTA_INIT_COUNT
	.align		4
        /*0074*/ 	.byte	0x02, 0x4a
	.zero		1
	.zero		1


	//----- nvinfo : EIATTR_EXIT_INSTR_OFFSETS
	.align		4
        /*0078*/ 	.byte	0x04, 0x1c
        /*007a*/ 	.short	(.L_346 - .L_345)


	//   ....[0]....
.L_345:
        /*007c*/ 	.word	0x00000070


	//   ....[1]....
        /*0080*/ 	.word	0x00000910


	//----- nvinfo : EIATTR_CRS_STACK_SIZE
	.align		4
.L_346:
        /*0084*/ 	.byte	0x04, 0x1e
        /*0086*/ 	.short	(.L_348 - .L_347)
.L_347:
        /*0088*/ 	.word	0x00000000


	//----- nvinfo : EIATTR_CBANK_PARAM_SIZE
	.align		4
.L_348:
        /*008c*/ 	.byte	0x03, 0x19
        /*008e*/ 	.short	0x002c


	//----- nvinfo : EIATTR_PARAM_CBANK
	.align		4
        /*0090*/ 	.byte	0x04, 0x0a
        /*0092*/ 	.short	(.L_350 - .L_349)
	.align		4
.L_349:
        /*0094*/ 	.word	index@(.nv.constant0._Z17getSkAndRkMaxSizePiS_S_S_S_i)
        /*0098*/ 	.short	0x0380
        /*009a*/ 	.short	0x002c


	//----- nvinfo : EIATTR_SW_WAR
	.align		4
.L_350:
        /*009c*/ 	.byte	0x04, 0x36
        /*009e*/ 	.short	(.L_352 - .L_351)
.L_351:
        /*00a0*/ 	.word	0x00000008
.L_352:


//--------------------- .nv.callgraph             --------------------------
	.section	.nv.callgraph,"",@"SHT_CUDA_CALLGRAPH"
	.align	4
	.sectionentsize	8
	.align		4
        /*0000*/ 	.word	0x00000000
	.align		4
        /*0004*/ 	.word	0xffffffff
	.align		4
        /*0008*/ 	.word	0x00000000
	.align		4
        /*000c*/ 	.word	0xfffffffe
	.align		4
        /*0010*/ 	.word	0x00000000
	.align		4
        /*0014*/ 	.word	0xfffffffd
	.align		4
        /*0018*/ 	.word	0x00000000
	.align		4
        /*001c*/ 	.word	0xfffffffc


//--------------------- .nv.constant4             --------------------------
	.section	.nv.constant4,"a",@progbits
	.align	8
	.align		8
.nv.constant4:
        /*0000*/ 	.dword	_ZN34_INTERNAL_c6223bd8_4_k_cu_6c4a0f234cuda3std3__45__cpo5beginE
	.align		8
        /*0008*/ 	.dword	_ZN34_INTERNAL_c6223bd8_4_k_cu_6c4a0f234cuda3std3__45__cpo3endE
	.align		8
        /*0010*/ 	.dword	_ZN34_INTERNAL_c6223bd8_4_k_cu_6c4a0f234cuda3std3__45__cpo6cbeginE
	.align		8
        /*0018*/ 	.dword	_ZN34_INTERNAL_c6223bd8_4_k_cu_6c4a0f234cuda3std3__45__cpo4cendE
	.align		8
        /*0020*/ 	.dword	_ZN34_INTERNAL_c6223bd8_4_k_cu_6c4a0f234cuda3std3__45__cpo6rbeginE
	.align		8
        /*0028*/ 	.dword	_ZN34_INTERNAL_c6223bd8_4_k_cu_6c4a0f234cuda3std3__45__cpo4rendE
	.align		8
        /*0030*/ 	.dword	_ZN34_INTERNAL_c6223bd8_4_k_cu_6c4a0f234cuda3std3__45__cpo7crbeginE
	.align		8
        /*0038*/ 	.dword	_ZN34_INTERNAL_c6223bd8_4_k_cu_6c4a0f234cuda3std3__45__cpo5crendE
	.align		8
        /*0040*/ 	.dword	_ZN34_INTERNAL_c6223bd8_4_k_cu_6c4a0f234cuda3std3__436_GLOBAL__N__c6223bd8_4_k_cu_6c4a0f236ignoreE
	.align		8
        /*0048*/ 	.dword	_ZN34_INTERNAL_c6223bd8_4_k_cu_6c4a0f234cuda3std3__419piecewise_constructE
	.align		8
        /*0050*/ 	.dword	_ZN34_INTERNAL_c6223bd8_4_k_cu_6c4a0f234cuda3std3__48in_placeE
	.align		8
        /*0058*/ 	.dword	_ZN34_INTERNAL_c6223bd8_4_k_cu_6c4a0f234cuda3std3__420unreachable_sentinelE
	.align		8
        /*0060*/ 	.dword	_ZN34_INTERNAL_c6223bd8_4_k_cu_6c4a0f234cuda3std3__47nulloptE
	.align		8
        /*0068*/ 	.dword	_ZN34_INTERNAL_c6223bd8_4_k_cu_6c4a0f234cuda3std3__48unexpectE
	.align		8
        /*0070*/ 	.dword	_ZN34_INTERNAL_c6223bd8_4_k_cu_6c4a0f234cuda3std6ranges3__45__cpo4swapE
	.align		8
        /*0078*/ 	.dword	_ZN34_INTERNAL_c6223bd8_4_k_cu_6c4a0f234cuda3std6ranges3__45__cpo9iter_moveE
	.align		8
        /*0080*/ 	.dword	_ZN34_INTERNAL_c6223bd8_4_k_cu_6c4a0f234cuda3std6ranges3__45__cpo5beginE
	.align		8
        /*0088*/ 	.dword	_ZN34_INTERNAL_c6223bd8_4_k_cu_6c4a0f234cuda3std6ranges3__45__cpo3endE
	.align		8
        /*0090*/ 	.dword	_ZN34_INTERNAL_c6223bd8_4_k_cu_6c4a0f234cuda3std6ranges3__45__cpo6cbeginE
	.align		8
        /*0098*/ 	.dword	_ZN34_INTERNAL_c6223bd8_4_k_cu_6c4a0f234cuda3std6ranges3__45__cpo4cendE
	.align		8
        /*00a0*/ 	.dword	_ZN34_INTERNAL_c6223bd8_4_k_cu_6c4a0f234cuda3std6ranges3__45__cpo7advanceE
	.align		8
        /*00a8*/ 	.dword	_ZN34_INTERNAL_c6223bd8_4_k_cu_6c4a0f234cuda3std6ranges3__45__cpo9iter_swapE
	.align		8
        /*00b0*/ 	.dword	_ZN34_INTERNAL_c6223bd8_4_k_cu_6c4a0f234cuda3std6ranges3__45__cpo4nextE
	.align		8
        /*00b8*/ 	.dword	_ZN34_INTERNAL_c6223bd8_4_k_cu_6c4a0f234cuda3std6ranges3__45__cpo4prevE
	.align		8
        /*00c0*/ 	.dword	_ZN34_INTERNAL_c6223bd8_4_k_cu_6c4a0f234cuda3std6ranges3__45__cpo4dataE
	.align		8
        /*00c8*/ 	.dword	_ZN34_INTERNAL_c6223bd8_4_k_cu_6c4a0f234cuda3std6ranges3__45__cpo5cdataE
	.align		8
        /*00d0*/ 	.dword	_ZN34_INTERNAL_c6223bd8_4_k_cu_6c4a0f234cuda3std6ranges3__45__cpo4sizeE
	.align		8
        /*00d8*/ 	.dword	_ZN34_INTERNAL_c6223bd8_4_k_cu_6c4a0f234cuda3std6ranges3__45__cpo5ssizeE
	.align		8
        /*00e0*/ 	.dword	_ZN34_INTERNAL_c6223bd8_4_k_cu_6c4a0f234cuda3std6ranges3__45__cpo8distanceE
	.align		8
        /*00e8*/ 	.dword	_ZN34_INTERNAL_c6223bd8_4_k_cu_6c4a0f236thrust24THRUST_300001_SM_1000_NS8cuda_cub3parE
	.align		8
        /*00f0*/ 	.dword	_ZN34_INTERNAL_c6223bd8_4_k_cu_6c4a0f236thrust24THRUST_300001_SM_1000_NS8cuda_cub10par_nosyncE
	.align		8
        /*00f8*/ 	.dword	_ZN34_INTERNAL_c6223bd8_4_k_cu_6c4a0f236thrust24THRUST_300001_SM_1000_NS6system6detail10sequential3seqE
	.align		8
        /*0100*/ 	.dword	_ZN34_INTERNAL_c6223bd8_4_k_cu_6c4a0f236thrust24THRUST_300001_SM_1000_NS6system3cpp3parE
	.align		8
        /*0108*/ 	.dword	_ZN34_INTERNAL_c6223bd8_4_k_cu_6c4a0f236thrust24THRUST_300001_SM_1000_NS12placeholders2_1E
	.align		8
        /*0110*/ 	.dword	_ZN34_INTERNAL_c6223bd8_4_k_cu_6c4a0f236thrust24THRUST_300001_SM_1000_NS12placeholders2_2E
	.align		8
        /*0118*/ 	.dword	_ZN34_INTERNAL_c6223bd8_4_k_cu_6c4a0f236thrust24THRUST_300001_SM_1000_NS12placeholders2_3E
	.align		8
        /*0120*/ 	.dword	_ZN34_INTERNAL_c6223bd8_4_k_cu_6c4a0f236thrust24THRUST_300001_SM_1000_NS12placeholders2_4E
	.align		8
        /*0128*/ 	.dword	_ZN34_INTERNAL_c6223bd8_4_k_cu_6c4a0f236thrust24THRUST_300001_SM_1000_NS12placeholders2_5E
	.align		8
        /*0130*/ 	.dword	_ZN34_INTERNAL_c6223bd8_4_k_cu_6c4a0f236thrust24THRUST_300001_SM_1000_NS12placeholders2_6E
	.align		8
        /*0138*/ 	.dword	_ZN34_INTERNAL_c6223bd8_4_k_cu_6c4a0f236thrust24THRUST_300001_SM_1000_NS12placeholders2_7E
	.align		8
        /*0140*/ 	.dword	_ZN34_INTERNAL_c6223bd8_4_k_cu_6c4a0f236thrust24THRUST_300001_SM_1000_NS12placeholders2_8E
	.align		8
        /*0148*/ 	.dword	_ZN34_INTERNAL_c6223bd8_4_k_cu_6c4a0f236thrust24THRUST_300001_SM_1000_NS12placeholders2_9E
	.align		8
        /*0150*/ 	.dword	_ZN34_INTERNAL_c6223bd8_4_k_cu_6c4a0f236thrust24THRUST_300001_SM_1000_NS12placeholders3_10E
	.align		8
        /*0158*/ 	.dword	_ZN34_INTERNAL_c6223bd8_4_k_cu_6c4a0f236thrust24THRUST_300001_SM_1000_NS3seqE
	.align		8
        /*0160*/ 	.dword	_ZN34_INTERNAL_c6223bd8_4_k_cu_6c4a0f236thrust24THRUST_300001_SM_1000_NS6deviceE


//--------------------- .text._ZN3cub18CUB_300001_SM_10006detail11EmptyKernelIvEEvv --------------------------
	.section	.text._ZN3cub18CUB_300001_SM_10006detail11EmptyKernelIvEEvv,"ax",@progbits
	.align	128
        .global         _ZN3cub18CUB_300001_SM_10006detail11EmptyKernelIvEEvv
        .type           _ZN3cub18CUB_300001_SM_10006detail11EmptyKernelIvEEvv,@function
        .size           _ZN3cub18CUB_300001_SM_10006detail11EmptyKernelIvEEvv,(.L_x_717 - _ZN3cub18CUB_300001_SM_10006detail11EmptyKernelIvEEvv)
        .other          _ZN3cub18CUB_300001_SM_10006detail11EmptyKernelIvEEvv,@"STO_CUDA_ENTRY STV_DEFAULT"
_ZN3cub18CUB_300001_SM_10006detail11EmptyKernelIvEEvv:
.text._ZN3cub18CUB_300001_SM_10006detail11EmptyKernelIvEEvv:
[----:B------:R-:W-:Y:S01]  /*0000*/  LDC R1, c[0x0][0x37c] ;  /* 0x0000df00ff017b82 */ /* 0x000fe20000000800 */
[----:B------:R-:W-:Y:S05]  /*0010*/  EXIT ;  /* 0x000000000000794d */ /* 0x000fea0003800000 */
.L_x_0:
[----:B------:R-:W-:-:S00]  /*0020*/  BRA `(.L_x_0) ;  /* 0xfffffffc00fc7947 */ /* 0x000fc0000383ffff */
[----:B------:R-:W-:-:S00]  /*0030*/  NOP ;  /* 0x0000000000007918 */ /* 0x000fc00000000000 */
        /* <DEDUP_REMOVED lines=12> */
.L_x_717:


//--------------------- .text._ZN6thrust24THRUST_300001_SM_1000_NS8cuda_cub4core6detail13_kernel_agentINS1_8__reduce11ReduceAgentIPN4cuda3std3__45tupleIJilEEESC_SB_lNS1_9__extrema9arg_max_fIilNS9_4lessIiEEEEEEJSC_SC_iSH_EEEvDpT0_ --------------------------
	.section	.text._ZN6thrust24THRUST_300001_SM_1000_NS8cuda_cub4core6detail13_kernel_agentINS1_8__reduce11ReduceAgentIPN4cuda3std3__45tupleIJilEEESC_SB_lNS1_9__extrema9arg_max_fIilNS9_4lessIiEEEEEEJSC_SC_iSH_EEEvDpT0_,"ax",@progbits
	.align	128
        .global         _ZN6thrust24THRUST_300001_SM_1000_NS8cuda_cub4core6detail13_kernel_agentINS1_8__reduce11ReduceAgentIPN4cuda3std3__45tupleIJilEEESC_SB_lNS1_9__extrema9arg_max_fIilNS9_4lessIiEEEEEEJSC_SC_iSH_EEEvDpT0_
        .type           _ZN6thrust24THRUST_300001_SM_1000_NS8cuda_cub4core6detail13_kernel_agentINS1_8__reduce11ReduceAgentIPN4cuda3std3__45tupleIJilEEESC_SB_lNS1_9__extrema9arg_max_fIilNS9_4lessIiEEEEEEJSC_SC_iSH_EEEvDpT0_,@function
        .size           _ZN6thrust24THRUST_300001_SM_1000_NS8cuda_cub4core6detail13_kernel_agentINS1_8__reduce11ReduceAgentIPN4cuda3std3__45tupleIJilEEESC_SB_lNS1_9__extrema9arg_max_fIilNS9_4lessIiEEEEEEJSC_SC_iSH_EEEvDpT0_,(.L_x_718 - _ZN6thrust24THRUST_300001_SM_1000_NS8cuda_cub4core6detail13_kernel_agentINS1_8__reduce11ReduceAgentIPN4cuda3std3__45tupleIJilEEESC_SB_lNS1_9__extrema9arg_max_fIilNS9_4lessIiEEEEEEJSC_SC_iSH_EEEvDpT0_)
        .other          _ZN6thrust24THRUST_300001_SM_1000_NS8cuda_cub4core6detail13_kernel_agentINS1_8__reduce11ReduceAgentIPN4cuda3std3__45tupleIJilEEESC_SB_lNS1_9__extrema9arg_max_fIilNS9_4lessIiEEEEEEJSC_SC_iSH_EEEvDpT0_,@"STO_CUDA_ENTRY STV_DEFAULT"
_ZN6thrust24THRUST_300001_SM_1000_NS8cuda_cub4core6detail13_kernel_agentINS1_8__reduce11ReduceAgentIPN4cuda3std3__45tupleIJilEEESC_SB_lNS1_9__extrema9arg_max_fIilNS9_4lessIiEEEEEEJSC_SC_iSH_EEEvDpT0_:
.text._ZN6thrust24THRUST_300001_SM_1000_NS8cuda_cub4core6detail13_kernel_agentINS1_8__reduce11ReduceAgentIPN4cuda3std3__45tupleIJilEEESC_SB_lNS1_9__extrema9arg_max_fIilNS9_4lessIiEEEEEEJSC_SC_iSH_EEEvDpT0_:
[----:B------:R-:W-:Y:S01]  /*0000*/  LDC R1, c[0x0][0x37c] ;  /* 0x0000df00ff017b82 */ /* 0x000fe20000000800 */
[----:B------:R-:W0:Y:S02]  /*0010*/  LDCU UR8, c[0x0][0x390] ;  /* 0x00007200ff0877ac */ /* 0x000e240008000800 */
[----:B0-----:R-:W-:-:S13]  /*0020*/  ISETP.NE.AND P0, PT, RZ, UR8, PT ;  /* 0x00000008ff007c0c */ /* 0x001fda000bf05270 */
[----:B------:R-:W-:Y:S05]  /*0030*/  @!P0 EXIT ;  /* 0x000000000000894d */ /* 0x000fea0003800000 */
[----:B------:R-:W-:Y:S01]  /*0040*/  UISETP.GT.AND UP0, UPT, UR8, 0x4ff, UPT ;  /* 0x000004ff0800788c */ /* 0x000fe2000bf04270 */
[----:B------:R-:W-:Y:S01]  /*0050*/  BSSY.RECONVERGENT B0, `(.L_x_1) ;  /* 0x00005bf000007945 */ /* 0x000fe20003800200 */
[----:B------:R-:W0:Y:S07]  /*0060*/  LDCU.64 UR10, c[0x0][0x358] ;  /* 0x00006b00ff0a77ac */ /* 0x000e2e0008000a00 */
[----:B------:R-:W-:Y:S05]  /*0070*/  BRA.U UP0, `(.L_x_2) ;  /* 0x0000003100807547 */ /* 0x000fea000b800000 */
[----:B------:R-:W1:Y:S01]  /*0080*/  S2R R0, SR_TID.X ;  /* 0x0000000000007919 */ /* 0x000e620000002100 */
[----:B------:R-:W2:Y:S01]  /*0090*/  LDCU UR4, c[0x0][0x390] ;  /* 0x00007200ff0477ac */ /* 0x000ea20008000800 */
[----:B------:R-:W-:Y:S01]  /*00a0*/  BSSY.RECONVERGENT B1, `(.L_x_3) ;  /* 0x000000b000017945 */ /* 0x000fe20003800200 */
[----:B------:R-:W-:Y:S01]  /*00b0*/  IMAD.MOV.U32 R4, RZ, RZ, RZ ;  /* 0x000000ffff047224 */ /* 0x000fe200078e00ff */
[----:B------:R-:W-:Y:S02]  /*00c0*/  CS2R R2, SRZ ;  /* 0x0000000000027805 */ /* 0x000fe4000001ff00 */
[----:B-1----:R-:W-:Y:S01]  /*00d0*/  ISETP.GE.AND P0, PT, R0, UR8, PT ;  /* 0x0000000800007c0c */ /* 0x002fe2000bf06270 */
[----:B------:R-:W-:-:S12]  /*00e0*/  IMAD.MOV.U32 R5, RZ, RZ, R0 ;  /* 0x000000ffff057224 */ /* 0x000fd800078e0000 */
[----:B--2---:R-:W-:Y:S05]  /*00f0*/  @P0 BRA `(.L_x_4) ;  /* 0x0000000000140947 */ /* 0x004fea0003800000 */
[----:B------:R-:W1:Y:S02]  /*0100*/  LDC.64 R6, c[0x0][0x380] ;  /* 0x0000e000ff067b82 */ /* 0x000e640000000a00 */
[----:B-1----:R-:W-:-:S05]  /*0110*/  IMAD.WIDE.U32 R6, R0, 0x10, R6 ;  /* 0x0000001000067825 */ /* 0x002fca00078e0006 */
[----:B0-----:R1:W5:Y:S04]  /*0120*/  LDG.E.CONSTANT R4, desc[UR10][R6.64] ;  /* 0x0000000a06047981 */ /* 0x001368000c1e9900 */
[----:B------:R1:W5:Y:S01]  /*0130*/  LDG.E.64.CONSTANT R2, desc[UR10][R6.64+0x8] ;  /* 0x0000080a06027981 */ /* 0x000362000c1e9b00 */
[----:B------:R-:W-:-:S07]  /*0140*/  VIADD R5, R0, 0x100 ;  /* 0x0000010000057836 */ /* 0x000fce0000000000 */
.L_x_4:
[----:B0-----:R-:W-:Y:S05]  /*0150*/  BSYNC.RECONVERGENT B1 ;  /* 0x0000000000017941 */ /* 0x001fea0003800200 */
.L_x_3:
[----:B------:R-:W-:Y:S01]  /*0160*/  ISETP.GE.AND P0, PT, R5, UR8, PT ;  /* 0x0000000805007c0c */ /* 0x000fe2000bf06270 */
[----:B------:R-:W-:-:S12]  /*0170*/  BSSY.RECONVERGENT B1, `(.L_x_5) ;  /* 0x0000088000017945 */ /* 0x000fd80003800200 */
[----:B------:R-:W-:Y:S05]  /*0180*/  @P0 BRA `(.L_x_6) ;  /* 0x0000000800180947 */ /* 0x000fea0003800000 */
[----:B-1----:R-:W-:Y:S01]  /*0190*/  LOP3.LUT R6, RZ, R5, RZ, 0x33, !PT ;  /* 0x00000005ff067212 */ /* 0x002fe200078e33ff */
[----:B------:R-:W-:Y:S04]  /*01a0*/  BSSY.RECONVERGENT B2, `(.L_x_7) ;  /* 0x000002b000027945 */ /* 0x000fe80003800200 */
[----:B------:R-:W-:-:S05]  /*01b0*/  VIADD R12, R6, UR8 ;  /* 0x00000008060c7c36 */ /* 0x000fca0008000000 */
[----:B------:R-:W-:-:S04]  /*01c0*/  LOP3.LUT R6, R12, 0x300, RZ, 0xc0, !PT ;  /* 0x000003000c067812 */ /* 0x000fc800078ec0ff */
[----:B------:R-:W-:-:S13]  /*01d0*/  ISETP.NE.AND P0, PT, R6, 0x300, PT ;  /* 0x000003000600780c */ /* 0x000fda0003f05270 */
[----:B------:R-:W-:Y:S05]  /*01e0*/  @!P0 BRA `(.L_x_8) ;  /* 0x0000000000988947 */ /* 0x000fea0003800000 */
[----:B------:R-:W0:Y:S01]  /*01f0*/  LDC.64 R6, c[0x0][0x380] ;  /* 0x0000e000ff067b82 */ /* 0x000e220000000a00 */
[----:B------:R-:W-:-:S04]  /*0200*/  LEA.HI R8, R12, 0x1, RZ, 0x18 ;  /* 0x000000010c087811 */ /* 0x000fc800078fc0ff */
[----:B------:R-:W-:-:S05]  /*0210*/  LOP3.LUT R8, R8, 0x3, RZ, 0xc0, !PT ;  /* 0x0000000308087812 */ /* 0x000fca00078ec0ff */
[----:B------:R-:W-:Y:S02]  /*0220*/  IMAD.MOV R10, RZ, RZ, -R8 ;  /* 0x000000ffff0a7224 */ /* 0x000fe400078e0a08 */
[----:B0-----:R-:W-:-:S04]  /*0230*/  IMAD.WIDE.U32 R6, R5, 0x10, R6 ;  /* 0x0000001005067825 */ /* 0x001fc800078e0006 */
[----:B------:R-:W-:-:S07]  /*0240*/  IMAD.MOV.U32 R11, RZ, RZ, R6 ;  /* 0x000000ffff0b7224 */ /* 0x000fce00078e0006 */
.L_x_11:
[----:B------:R-:W-:-:S05]  /*0250*/  IMAD.MOV.U32 R6, RZ, RZ, R11 ;  /* 0x000000ffff067224 */ /* 0x000fca00078e000b */
[----:B------:R-:W2:Y:S04]  /*0260*/  LDG.E.CONSTANT R14, desc[UR10][R6.64] ;  /* 0x0000000a060e7981 */ /* 0x000ea8000c1e9900 */
[----:B------:R-:W3:Y:S01]  /*0270*/  LDG.E.64.CONSTANT R8, desc[UR10][R6.64+0x8] ;  /* 0x0000080a06087981 */ /* 0x000ee2000c1e9b00 */
[----:B------:R-:W-:Y:S01]  /*0280*/  VIADD R10, R10, 0x1 ;  /* 0x000000010a0a7836 */ /* 0x000fe20000000000 */
[----:B------:R-:W-:Y:S01]  /*0290*/  BSSY.RECONVERGENT B3, `(.L_x_9) ;  /* 0x0000018000037945 */ /* 0x000fe20003800200 */
[----:B-----5:R-:W-:Y:S01]  /*02a0*/  IMAD.MOV.U32 R17, RZ, RZ, R3 ;  /* 0x000000ffff117224 */ /* 0x020fe200078e0003 */
[----:B------:R-:W-:Y:S01]  /*02b0*/  IADD3 R11, P3, PT, R6, 0x1000, RZ ;  /* 0x00001000060b7810 */ /* 0x000fe20007f7e0ff */
[----:B------:R-:W-:Y:S01]  /*02c0*/  IMAD.MOV.U32 R15, RZ, RZ, R2 ;  /* 0x000000ffff0f7224 */ /* 0x000fe200078e0002 */
[----:B------:R-:W-:Y:S01]  /*02d0*/  ISETP.NE.AND P2, PT, R10, RZ, PT ;  /* 0x000000ff0a00720c */ /* 0x000fe20003f45270 */
[----:B------:R-:W-:Y:S01]  /*02e0*/  IMAD.MOV.U32 R13, RZ, RZ, R4 ;  /* 0x000000ffff0d7224 */ /* 0x000fe200078e0004 */
[----:B--2---:R-:W-:Y:S01]  /*02f0*/  ISETP.GE.AND P0, PT, R4, R14, PT ;  /* 0x0000000e0400720c */ /* 0x004fe20003f06270 */
[----:B------:R-:W-:-:S02]  /*0300*/  IMAD.MOV.U32 R4, RZ, RZ, R14 ;  /* 0x000000ffff047224 */ /* 0x000fc400078e000e */
[----:B---3--:R-:W-:Y:S02]  /*0310*/  IMAD.MOV.U32 R2, RZ, RZ, R8 ;  /* 0x000000ffff027224 */ /* 0x008fe400078e0008 */
[----:B------:R-:W-:-:S08]  /*0320*/  IMAD.MOV.U32 R3, RZ, RZ, R9 ;  /* 0x000000ffff037224 */ /* 0x000fd000078e0009 */
[----:B------:R-:W-:Y:S05]  /*0330*/  @!P0 BRA `(.L_x_10) ;  /* 0x0000000000348947 */ /* 0x000fea0003800000 */
[----:B------:R-:W-:Y:S01]  /*0340*/  ISETP.GE.AND P4, PT, R14, R13, PT ;  /* 0x0000000d0e00720c */ /* 0x000fe20003f86270 */
[----:B------:R-:W-:Y:S02]  /*0350*/  IMAD.MOV.U32 R4, RZ, RZ, R13 ;  /* 0x000000ffff047224 */ /* 0x000fe400078e000d */
[----:B------:R-:W-:Y:S02]  /*0360*/  IMAD.MOV.U32 R2, RZ, RZ, R15 ;  /* 0x000000ffff027224 */ /* 0x000fe400078e000f */
[----:B------:R-:W-:-:S08]  /*0370*/  IMAD.MOV.U32 R3, RZ, RZ, R17 ;  /* 0x000000ffff037224 */ /* 0x000fd000078e0011 */
[CC--:B------:R-:W-:Y:S02]  /*0380*/  @P4 ISETP.LT.U32.AND P1, PT, R15.reuse, R8.reuse, PT ;  /* 0x000000080f00420c */ /* 0x0c0fe40003f21070 */
[-C--:B------:R-:W-:Y:S02]  /*0390*/  @P4 ISETP.GE.U32.AND P0, PT, R15, R8.reuse, PT ;  /* 0x000000080f00420c */ /* 0x080fe40003f06070 */
[CC--:B------:R-:W-:Y:S02]  /*03a0*/  @P4 ISETP.LT.AND.EX P1, PT, R17.reuse, R9.reuse, PT, P1 ;  /* 0x000000091100420c */ /* 0x0c0fe40003f21310 */
[-C--:B------:R-:W-:Y:S02]  /*03b0*/  @P4 ISETP.GE.AND.EX P0, PT, R17, R9.reuse, PT, P0 ;  /* 0x000000091100420c */ /* 0x080fe40003f06300 */
[----:B------:R-:W-:Y:S02]  /*03c0*/  @P4 SEL R8, R15, R8, P1 ;  /* 0x000000080f084207 */ /* 0x000fe40000800000 */
[----:B------:R-:W-:-:S02]  /*03d0*/  @P4 SEL R9, R17, R9, P1 ;  /* 0x0000000911094207 */ /* 0x000fc40000800000 */
[----:B------:R-:W-:Y:S01]  /*03e0*/  @P4 SEL R4, R13, R14, !P0 ;  /* 0x0000000e0d044207 */ /* 0x000fe20004000000 */
[----:B------:R-:W-:Y:S02]  /*03f0*/  @P4 IMAD.MOV.U32 R2, RZ, RZ, R8 ;  /* 0x000000ffff024224 */ /* 0x000fe400078e0008 */
[----:B------:R-:W-:-:S07]  /*0400*/  @P4 IMAD.MOV.U32 R3, RZ, RZ, R9 ;  /* 0x000000ffff034224 */ /* 0x000fce00078e0009 */
.L_x_10:
[----:B------:R-:W-:Y:S05]  /*0410*/  BSYNC.RECONVERGENT B3 ;  /* 0x0000000000037941 */ /* 0x000fea0003800200 */
.L_x_9:
[----:B------:R-:W-:Y:S02]  /*0420*/  IMAD.X R7, RZ, RZ, R7, P3 ;  /* 0x000000ffff077224 */ /* 0x000fe400018e0607 */
[----:B------:R-:W-:Y:S01]  /*0430*/  VIADD R5, R5, 0x100 ;  /* 0x0000010005057836 */ /* 0x000fe20000000000 */
[----:B------:R-:W-:Y:S06]  /*0440*/  @P2 BRA `(.L_x_11) ;  /* 0xfffffffc00802947 */ /* 0x000fec000383ffff */
.L_x_8:
[----:B------:R-:W-:Y:S05]  /*0450*/  BSYNC.RECONVERGENT B2 ;  /* 0x0000000000027941 */ /* 0x000fea0003800200 */
.L_x_7:
[----:B------:R-:W0:Y:S01]  /*0460*/  LDC.64 R8, c[0x0][0x380] ;  /* 0x0000e000ff087b82 */ /* 0x000e220000000a00 */
[----:B------:R-:W-:-:S13]  /*0470*/  ISETP.GE.U32.AND P0, PT, R12, 0x300, PT ;  /* 0x000003000c00780c */ /* 0x000fda0003f06070 */
[----:B------:R-:W-:Y:S05]  /*0480*/  @!P0 BRA `(.L_x_6) ;  /* 0x0000000400588947 */ /* 0x000fea0003800000 */
.L_x_20:
[----:B0-----:R-:W-:-:S05]  /*0490*/  IMAD.WIDE R18, R5, 0x10, R8 ;  /* 0x0000001005127825 */ /* 0x001fca00078e0208 */
[----:B------:R-:W2:Y:S04]  /*04a0*/  LDG.E.CONSTANT R21, desc[UR10][R18.64] ;  /* 0x0000000a12157981 */ /* 0x000ea8000c1e9900 */
[----:B------:R-:W3:Y:S04]  /*04b0*/  LDG.E.64.CONSTANT R14, desc[UR10][R18.64+0x8] ;  /* 0x0000080a120e7981 */ /* 0x000ee8000c1e9b00 */
[----:B-----5:R0:W5:Y:S04]  /*04c0*/  LDG.E.CONSTANT R27, desc[UR10][R18.64+0x1000] ;  /* 0x0010000a121b7981 */ /* 0x020168000c1e9900 */
[----:B------:R0:W5:Y:S04]  /*04d0*/  LDG.E.CONSTANT R16, desc[UR10][R18.64+0x2000] ;  /* 0x0020000a12107981 */ /* 0x000168000c1e9900 */
[----:B------:R0:W5:Y:S04]  /*04e0*/  LDG.E.CONSTANT R17, desc[UR10][R18.64+0x3000] ;  /* 0x0030000a12117981 */ /* 0x000168000c1e9900 */
[----:B------:R0:W5:Y:S04]  /*04f0*/  LDG.E.64.CONSTANT R12, desc[UR10][R18.64+0x1008] ;  /* 0x0010080a120c7981 */ /* 0x000168000c1e9b00 */
[----:B------:R0:W5:Y:S04]  /*0500*/  LDG.E.64.CONSTANT R6, desc[UR10][R18.64+0x2008] ;  /* 0x0020080a12067981 */ /* 0x000168000c1e9b00 */
[----:B------:R0:W5:Y:S01]  /*0510*/  LDG.E.64.CONSTANT R10, desc[UR10][R18.64+0x3008] ;  /* 0x0030080a120a7981 */ /* 0x000162000c1e9b00 */
[----:B------:R-:W-:Y:S01]  /*0520*/  BSSY.RECONVERGENT B2, `(.L_x_12) ;  /* 0x0000011000027945 */ /* 0x000fe20003800200 */
[----:B--2---:R-:W-:Y:S01]  /*0530*/  ISETP.GE.AND P0, PT, R4, R21, PT ;  /* 0x000000150400720c */ /* 0x004fe20003f06270 */
[----:B------:R-:W-:-:S02]  /*0540*/  IMAD.MOV.U32 R20, RZ, RZ, R21 ;  /* 0x000000ffff147224 */ /* 0x000fc400078e0015 */
[----:B---3--:R-:W-:Y:S02]  /*0550*/  IMAD.MOV.U32 R23, RZ, RZ, R14 ;  /* 0x000000ffff177224 */ /* 0x008fe400078e000e */
[----:B------:R-:W-:-:S08]  /*0560*/  IMAD.MOV.U32 R25, RZ, RZ, R15 ;  /* 0x000000ffff197224 */ /* 0x000fd000078e000f */
[----:B0-----:R-:W-:Y:S05]  /*0570*/  @!P0 BRA `(.L_x_13) ;  /* 0x00000000002c8947 */ /* 0x001fea0003800000 */
[----:B------:R-:W-:Y:S01]  /*0580*/  ISETP.GE.AND P2, PT, R21, R4, PT ;  /* 0x000000041500720c */ /* 0x000fe20003f46270 */
[----:B------:R-:W-:Y:S02]  /*0590*/  IMAD.MOV.U32 R23, RZ, RZ, R2 ;  /* 0x000000ffff177224 */ /* 0x000fe400078e0002 */
[----:B------:R-:W-:Y:S02]  /*05a0*/  IMAD.MOV.U32 R25, RZ, RZ, R3 ;  /* 0x000000ffff197224 */ /* 0x000fe400078e0003 */
[----:B------:R-:W-:-:S08]  /*05b0*/  IMAD.MOV.U32 R20, RZ, RZ, R4 ;  /* 0x000000ffff147224 */ /* 0x000fd000078e0004 */
[CC--:B------:R-:W-:Y:S02]  /*05c0*/  @P2 ISETP.GE.U32.AND P0, PT, R2.reuse, R14.reuse, PT ;  /* 0x0000000e0200220c */ /* 0x0c0fe40003f06070 */
[-C--:B------:R-:W-:Y:S02]  /*05d0*/  @P2 ISETP.LT.U32.AND P1, PT, R2, R14.reuse, PT ;  /* 0x0000000e0200220c */ /* 0x080fe40003f21070 */
[CC--:B------:R-:W-:Y:S02]  /*05e0*/  @P2 ISETP.GE.AND.EX P0, PT, R3.reuse, R15.reuse, PT, P0 ;  /* 0x0000000f0300220c */ /* 0x0c0fe40003f06300 */
[----:B------:R-:W-:Y:S02]  /*05f0*/  @P2 ISETP.LT.AND.EX P1, PT, R3, R15, PT, P1 ;  /* 0x0000000f0300220c */ /* 0x000fe40003f21310 */
[----:B------:R-:W-:Y:S02]  /*0600*/  @P2 SEL R20, R4, R21, !P0 ;  /* 0x0000001504142207 */ /* 0x000fe40004000000 */
[----:B------:R-:W-:-:S02]  /*0610*/  @P2 SEL R23, R2, R14, P1 ;  /* 0x0000000e02172207 */ /* 0x000fc40000800000 */
[----:B------:R-:W-:-:S07]  /*0620*/  @P2 SEL R25, R3, R15, P1 ;  /* 0x0000000f03192207 */ /* 0x000fce0000800000 */
.L_x_13:
[----:B------:R-:W-:Y:S05]  /*0630*/  BSYNC.RECONVERGENT B2 ;  /* 0x0000000000027941 */ /* 0x000fea0003800200 */
.L_x_12:
[----:B-----5:R-:W-:Y:S01]  /*0640*/  ISETP.GE.AND P0, PT, R20, R27, PT ;  /* 0x0000001b1400720c */ /* 0x020fe20003f06270 */
[----:B------:R-:W-:Y:S01]  /*0650*/  BSSY.RECONVERGENT B2, `(.L_x_14) ;  /* 0x0000010000027945 */ /* 0x000fe20003800200 */
[----:B------:R-:W-:Y:S02]  /*0660*/  IMAD.MOV.U32 R3, RZ, RZ, R27 ;  /* 0x000000ffff037224 */ /* 0x000fe400078e001b */
[----:B------:R-:W-:Y:S02]  /*0670*/  IMAD.MOV.U32 R19, RZ, RZ, R12 ;  /* 0x000000ffff137224 */ /* 0x000fe400078e000c */
[----:B------:R-:W-:-:S07]  /*0680*/  IMAD.MOV.U32 R21, RZ, RZ, R13 ;  /* 0x000000ffff157224 */ /* 0x000fce00078e000d */
[----:B------:R-:W-:Y:S05]  /*0690*/  @!P0 BRA `(.L_x_15) ;  /* 0x00000000002c8947 */ /* 0x000fea0003800000 */
        /* <DEDUP_REMOVED lines=11> */
.L_x_15:
[----:B------:R-:W-:Y:S05]  /*0750*/  BSYNC.RECONVERGENT B2 ;  /* 0x0000000000027941 */ /* 0x000fea0003800200 */
.L_x_14:
[----:B------:R-:W-:Y:S01]  /*0760*/  ISETP.GE.AND P0, PT, R3, R16, PT ;  /* 0x000000100300720c */ /* 0x000fe20003f06270 */
        /* <DEDUP_REMOVED lines=10> */
[----:B------:R-:W-:Y:S02]  /*0810*/  @P2 ISETP.LT.U32.AND P1, PT, R19, R6, PT ;  /* 0x000000061300220c */ /* 0x000fe40003f21070 */
[CC--:B------:R-:W-:Y:S02]  /*0820*/  @P2 ISETP.GE.AND.EX P0, PT, R21.reuse, R7.reuse, PT, P0 ;  /* 0x000000071500220c */ /* 0x0c0fe40003f06300 */
[----:B------:R-:W-:Y:S02]  /*0830*/  @P2 ISETP.LT.AND.EX P1, PT, R21, R7, PT, P1 ;  /* 0x000000071500220c */ /* 0x000fe40003f21310 */
[----:B------:R-:W-:Y:S02]  /*0840*/  @P2 SEL R12, R3, R16, !P0 ;  /* 0x00000010030c2207 */ /* 0x000fe40004000000 */
[----:B------:R-:W-:-:S02]  /*0850*/  @P2 SEL R13, R19, R6, P1 ;  /* 0x00000006130d2207 */ /* 0x000fc40000800000 */
[----:B------:R-:W-:-:S07]  /*0860*/  @P2 SEL R15, R21, R7, P1 ;  /* 0x00000007150f2207 */ /* 0x000fce0000800000 */
.L_x_17:
[----:B------:R-:W-:Y:S05]  /*0870*/  BSYNC.RECONVERGENT B2 ;  /* 0x0000000000027941 */ /* 0x000fea0003800200 */
.L_x_16:
        /* <DEDUP_REMOVED lines=19> */
.L_x_19:
[----:B------:R-:W-:Y:S05]  /*09b0*/  BSYNC.RECONVERGENT B2 ;  /* 0x0000000000027941 */ /* 0x000fea0003800200 */
.L_x_18:
[----:B------:R-:W-:-:S05]  /*09c0*/  VIADD R5, R5, 0x400 ;  /* 0x0000040005057836 */ /* 0x000fca0000000000 */
[----:B------:R-:W-:-:S13]  /*09d0*/  ISETP.GE.AND P0, PT, R5, UR4, PT ;  /* 0x0000000405007c0c */ /* 0x000fda000bf06270 */
[----:B------:R-:W-:Y:S05]  /*09e0*/  @!P0 BRA `(.L_x_20) ;  /* 0xfffffff800a88947 */ /* 0x000fea000383ffff */
.L_x_6:
[----:B------:R-:W-:Y:S05]  /*09f0*/  BSYNC.RECONVERGENT B1 ;  /* 0x0000000000017941 */ /* 0x000fea0003800200 */
.L_x_5:
[----:B------:R-:W2:Y:S02]  /*0a00*/  LDCU UR6, c[0x0][0x390] ;  /* 0x00007200ff0677ac */ /* 0x000ea40008000800 */
[----:B--2---:R-:W-:-:S09]  /*0a10*/  UISETP.GE.AND UP0, UPT, UR6, 0x100, UPT ;  /* 0x000001000600788c */ /* 0x004fd2000bf06270 */
[----:B------:R-:W-:Y:S05]  /*0a20*/  BRA.U !UP0, `(.L_x_21) ;  /* 0x00000011088c7547 */ /* 0x000fea000b800000 */
[----:B0-----:R-:W0:Y:S01]  /*0a30*/  S2R R8, SR_LANEID ;  /* 0x0000000000087919 */ /* 0x001e220000000000 */
[----:B------:R-:W-:Y:S01]  /*0a40*/  BSSY.RECONVERGENT B1, `(.L_x_22) ;  /* 0x000001b000017945 */ /* 0x000fe20003800200 */
[----:B-1---5:R-:W-:Y:S01]  /*0a50*/  IMAD.MOV.U32 R6, RZ, RZ, R2 ;  /* 0x000000ffff067224 */ /* 0x022fe200078e0002 */
[----:B------:R1:W2:Y:S01]  /*0a60*/  SHFL.DOWN PT, R9, R4, 0x1, 0x1f ;  /* 0x08201f0004097f89 */ /* 0x0002a200000e0000 */
[----:B------:R-:W-:Y:S02]  /*0a70*/  IMAD.MOV.U32 R7, RZ, RZ, R3 ;  /* 0x000000ffff077224 */ /* 0x000fe400078e0003 */
[----:B------:R-:W-:Y:S01]  /*0a80*/  IMAD.MOV.U32 R5, RZ, RZ, R4 ;  /* 0x000000ffff057224 */ /* 0x000fe200078e0004 */
[----:B------:R1:W3:Y:S04]  /*0a90*/  SHFL.DOWN PT, R11, R2, 0x1, 0x1f ;  /* 0x08201f00020b7f89 */ /* 0x0002e800000e0000 */
[----:B------:R1:W4:Y:S01]  /*0aa0*/  SHFL.DOWN PT, R13, R3, 0x1, 0x1f ;  /* 0x08201f00030d7f89 */ /* 0x00032200000e0000 */
[----:B0-----:R-:W-:-:S02]  /*0ab0*/  ISETP.GT.AND P0, PT, R8, 0x1e, PT ;  /* 0x0000001e0800780c */ /* 0x001fc40003f04270 */
[C---:B------:R-:W-:Y:S02]  /*0ac0*/  ISETP.GT.AND P1, PT, R8.reuse, 0x1d, PT ;  /* 0x0000001d0800780c */ /* 0x040fe40003f24270 */
[----:B------:R-:W-:-:S09]  /*0ad0*/  ISETP.GT.AND P3, PT, R8, 0x1b, PT ;  /* 0x0000001b0800780c */ /* 0x000fd20003f64270 */
[----:B-1234-:R-:W-:Y:S05]  /*0ae0*/  @P0 BRA `(.L_x_23) ;  /* 0x0000000000400947 */ /* 0x01efea0003800000 */
[----:B------:R-:W-:Y:S01]  /*0af0*/  ISETP.GE.AND P0, PT, R4, R9, PT ;  /* 0x000000090400720c */ /* 0x000fe20003f06270 */
[----:B------:R-:W-:Y:S02]  /*0b00*/  IMAD.MOV.U32 R6, RZ, RZ, R11 ;  /* 0x000000ffff067224 */ /* 0x000fe400078e000b */
[----:B------:R-:W-:Y:S02]  /*0b10*/  IMAD.MOV.U32 R7, RZ, RZ, R13 ;  /* 0x000000ffff077224 */ /* 0x000fe400078e000d */
[----:B------:R-:W-:-:S08]  /*0b20*/  IMAD.MOV.U32 R5, RZ, RZ, R9 ;  /* 0x000000ffff057224 */ /* 0x000fd000078e0009 */
        /* <DEDUP_REMOVED lines=12> */
.L_x_23:
[----:B------:R-:W-:Y:S05]  /*0bf0*/  BSYNC.RECONVERGENT B1 ;  /* 0x0000000000017941 */ /* 0x000fea0003800200 */
.L_x_22:
[----:B------:R0:W1:Y:S01]  /*0c00*/  SHFL.DOWN PT, R10, R5, 0x2, 0x1f ;  /* 0x08401f00050a7f89 */ /* 0x00006200000e0000 */
[----:B------:R-:W-:Y:S01]  /*0c10*/  BSSY.RECONVERGENT B1, `(.L_x_24) ;  /* 0x000001a000017945 */ /* 0x000fe20003800200 */
[C---:B------:R-:W-:Y:S01]  /*0c20*/  ISETP.GT.AND P5, PT, R8.reuse, 0x17, PT ;  /* 0x000000170800780c */ /* 0x040fe20003fa4270 */
[----:B------:R-:W-:Y:S01]  /*0c30*/  IMAD.MOV.U32 R4, RZ, RZ, R6 ;  /* 0x000000ffff047224 */ /* 0x000fe200078e0006 */
[----:B------:R0:W2:Y:S01]  /*0c40*/  SHFL.DOWN PT, R3, R6, 0x2, 0x1f ;  /* 0x08401f0006037f89 */ /* 0x0000a200000e0000 */
[C---:B------:R-:W-:Y:S01]  /*0c50*/  ISETP.GT.AND P4, PT, R8.reuse, 0xf, PT ;  /* 0x0000000f0800780c */ /* 0x040fe20003f84270 */
[----:B------:R-:W-:Y:S01]  /*0c60*/  IMAD.MOV.U32 R2, RZ, RZ, R5 ;  /* 0x000000ffff027224 */ /* 0x000fe200078e0005 */
[----:B------:R-:W-:Y:S01]  /*0c70*/  ISETP.NE.AND P2, PT, R8, RZ, PT ;  /* 0x000000ff0800720c */ /* 0x000fe20003f45270 */
[----:B------:R0:W3:Y:S01]  /*0c80*/  SHFL.DOWN PT, R12, R7, 0x2, 0x1f ;  /* 0x08401f00070c7f89 */ /* 0x0000e200000e0000 */
[----:B------:R-:W-:Y:S01]  /*0c90*/  IMAD.MOV.U32 R8, RZ, RZ, R7 ;  /* 0x000000ffff087224 */ /* 0x000fe200078e0007 */
[----:B------:R-:W-:Y:S10]  /*0ca0*/  @P1 BRA `(.L_x_25) ;  /* 0x0000000000401947 */ /* 0x000ff40003800000 */
[----:B-1----:R-:W-:Y:S01]  /*0cb0*/  ISETP.GE.AND P0, PT, R5, R10, PT ;  /* 0x0000000a0500720c */ /* 0x002fe20003f06270 */
[----:B--2---:R-:W-:Y:S02]  /*0cc0*/  IMAD.MOV.U32 R4, RZ, RZ, R3 ;  /* 0x000000ffff047224 */ /* 0x004fe400078e0003 */
[----:B---3--:R-:W-:Y:S02]  /*0cd0*/  IMAD.MOV.U32 R8, RZ, RZ, R12 ;  /* 0x000000ffff087224 */ /* 0x008fe400078e000c */
[----:B------:R-:W-:-:S08]  /*0ce0*/  IMAD.MOV.U32 R2, RZ, RZ, R10 ;  /* 0x000000ffff027224 */ /* 0x000fd000078e000a */
[----:B------:R-:W-:Y:S05]  /*0cf0*/  @!P0 BRA `(.L_x_25) ;  /* 0x00000000002c8947 */ /* 0x000fea0003800000 */
[----:B------:R-:W-:Y:S01]  /*0d00*/  ISETP.GE.AND P6, PT, R10, R5, PT ;  /* 0x000000050a00720c */ /* 0x000fe20003fc6270 */
[----:B------:R-:W-:Y:S02]  /*0d10*/  IMAD.MOV.U32 R4, RZ, RZ, R6 ;  /* 0x000000ffff047224 */ /* 0x000fe400078e0006 */
[----:B------:R-:W-:Y:S02]  /*0d20*/  IMAD.MOV.U32 R8, RZ, RZ, R7 ;  /* 0x000000ffff087224 */ /* 0x000fe400078e0007 */
[----:B------:R-:W-:-:S08]  /*0d30*/  IMAD.MOV.U32 R2, RZ, RZ, R5 ;  /* 0x000000ffff027224 */ /* 0x000fd000078e0005 */
[CC--:B------:R-:W-:Y:S02]  /*0d40*/  @P6 ISETP.GE.U32.AND P1, PT, R6.reuse, R3.reuse, PT ;  /* 0x000000030600620c */ /* 0x0c0fe40003f26070 */
[CC--:B------:R-:W-:Y:S02]  /*0d50*/  @P6 ISETP.LT.U32.AND P0, PT, R6.reuse, R3.reuse, PT ;  /* 0x000000030600620c */ /* 0x0c0fe40003f01070 */
[CC--:B------:R-:W-:Y:S02]  /*0d60*/  @P6 ISETP.GE.AND.EX P1, PT, R7.reuse, R12.reuse, PT, P1 ;  /* 0x0000000c0700620c */ /* 0x0c0fe40003f26310 */
[----:B------:R-:W-:Y:S02]  /*0d70*/  @P6 ISETP.LT.AND.EX P0, PT, R7, R12, PT, P0 ;  /* 0x0000000c0700620c */ /* 0x000fe40003f01300 */
[----:B------:R-:W-:Y:S02]  /*0d80*/  @P6 SEL R2, R5, R10, !P1 ;  /* 0x0000000a05026207 */ /* 0x000fe40004800000 */
[----:B------:R-:W-:-:S02]  /*0d90*/  @P6 SEL R4, R6, R3, P0 ;  /* 0x0000000306046207 */ /* 0x000fc40000000000 */
[----:B------:R-:W-:-:S07]  /*0da0*/  @P6 SEL R8, R7, R12, P0 ;  /* 0x0000000c07086207 */ /* 0x000fce0000000000 */
.L_x_25:
[----:B------:R-:W-:Y:S05]  /*0db0*/  BSYNC.RECONVERGENT B1 ;  /* 0x0000000000017941 */ /* 0x000fea0003800200 */
.L_x_24:
[----:B0-----:R0:W4:Y:S01]  /*0dc0*/  SHFL.DOWN PT, R5, R2, 0x4, 0x1f ;  /* 0x08801f0002057f89 */ /* 0x00112200000e0000 */
[----:B------:R-:W-:Y:S01]  /*0dd0*/  BSSY.RECONVERGENT B1, `(.L_x_26) ;  /* 0x0000017000017945 */ /* 0x000fe20003800200 */
[----:B------:R-:W-:Y:S02]  /*0de0*/  IMAD.MOV.U32 R6, RZ, RZ, R4 ;  /* 0x000000ffff067224 */ /* 0x000fe400078e0004 */
[----:B------:R0:W0:Y:S01]  /*0df0*/  SHFL.DOWN PT, R9, R4, 0x4, 0x1f ;  /* 0x08801f0004097f89 */ /* 0x00002200000e0000 */
[----:B------:R-:W-:Y:S02]  /*0e00*/  IMAD.MOV.U32 R7, RZ, RZ, R8 ;  /* 0x000000ffff077224 */ /* 0x000fe400078e0008 */
[----:B--2---:R-:W-:Y:S01]  /*0e10*/  IMAD.MOV.U32 R3, RZ, RZ, R2 ;  /* 0x000000ffff037224 */ /* 0x004fe200078e0002 */
[----:B------:R2:W0:Y:S01]  /*0e20*/  SHFL.DOWN PT, R11, R8, 0x4, 0x1f ;  /* 0x08801f00080b7f89 */ /* 0x00042200000e0000 */
[----:B------:R-:W-:Y:S05]  /*0e30*/  @P3 BRA `(.L_x_27) ;  /* 0x0000000000403947 */ /* 0x000fea0003800000 */
[----:B----4-:R-:W-:Y:S01]  /*0e40*/  ISETP.GE.AND P0, PT, R2, R5, PT ;  /* 0x000000050200720c */ /* 0x010fe20003f06270 */
[----:B0-----:R-:W-:Y:S02]  /*0e50*/  IMAD.MOV.U32 R6, RZ, RZ, R9 ;  /* 0x000000ffff067224 */ /* 0x001fe400078e0009 */
        /* <DEDUP_REMOVED lines=14> */
.L_x_27:
[----:B------:R-:W-:Y:S05]  /*0f40*/  BSYNC.RECONVERGENT B1 ;  /* 0x0000000000017941 */ /* 0x000fea0003800200 */
.L_x_26:
[----:B--2---:R2:W2:Y:S01]  /*0f50*/  SHFL.DOWN PT, R8, R3, 0x8, 0x1f ;  /* 0x09001f0003087f89 */ /* 0x0044a200000e0000 */
[----:B------:R-:W-:Y:S01]  /*0f60*/  BSSY.RECONVERGENT B1, `(.L_x_28) ;  /* 0x0000017000017945 */ /* 0x000fe20003800200 */
[----:B0-----:R-:W-:Y:S02]  /*0f70*/  IMAD.MOV.U32 R4, RZ, RZ, R6 ;  /* 0x000000ffff047224 */ /* 0x001fe400078e0006 */
[----:B------:R0:W0:Y:S01]  /*0f80*/  SHFL.DOWN PT, R9, R6, 0x8, 0x1f ;  /* 0x09001f0006097f89 */ /* 0x00002200000e0000 */
[----:B----4-:R-:W-:Y:S02]  /*0f90*/  IMAD.MOV.U32 R5, RZ, RZ, R7 ;  /* 0x000000ffff057224 */ /* 0x010fe400078e0007 */
[----:B------:R-:W-:Y:S01]  /*0fa0*/  IMAD.MOV.U32 R2, RZ, RZ, R3 ;  /* 0x000000ffff027224 */ /* 0x000fe200078e0003 */
[----:B-1----:R1:W4:Y:S01]  /*0fb0*/  SHFL.DOWN PT, R10, R7, 0x8, 0x1f ;  /* 0x09001f00070a7f89 */ /* 0x00232200000e0000 */
[----:B------:R-:W-:Y:S05]  /*0fc0*/  @P5 BRA `(.L_x_29) ;  /* 0x0000000000405947 */ /* 0x000fea0003800000 */
[----:B--2---:R-:W-:Y:S01]  /*0fd0*/  ISETP.GE.AND P0, PT, R3, R8, PT ;  /* 0x000000080300720c */ /* 0x004fe20003f06270 */
[----:B0-----:R-:W-:Y:S02]  /*0fe0*/  IMAD.MOV.U32 R4, RZ, RZ, R9 ;  /* 0x000000ffff047224 */ /* 0x001fe400078e0009 */
[----:B----4-:R-:W-:Y:S02]  /*0ff0*/  IMAD.MOV.U32 R5, RZ, RZ, R10 ;  /* 0x000000ffff057224 */ /* 0x010fe400078e000a */
        /* <DEDUP_REMOVED lines=13> */
.L_x_29:
[----:B------:R-:W-:Y:S05]  /*10d0*/  BSYNC.RECONVERGENT B1 ;  /* 0x0000000000017941 */ /* 0x000fea0003800200 */
.L_x_28:
[----:B--2---:R2:W2:Y:S01]  /*10e0*/  SHFL.DOWN PT, R3, R2, 0x10, 0x1f ;  /* 0x0a001f0002037f89 */ /* 0x0044a200000e0000 */
[----:B------:R-:W-:Y:S01]  /*10f0*/  BSSY.RECONVERGENT B1, `(.L_x_30) ;  /* 0x0000017000017945 */ /* 0x000fe20003800200 */
[----:B-1----:R-:W-:Y:S02]  /*1100*/  IMAD.MOV.U32 R7, RZ, RZ, R4 ;  /* 0x000000ffff077224 */ /* 0x002fe400078e0004 */
[----:B0-----:R0:W1:Y:S01]  /*1110*/  SHFL.DOWN PT, R9, R4, 0x10, 0x1f ;  /* 0x0a001f0004097f89 */ /* 0x00106200000e0000 */
[----:B------:R-:W-:Y:S02]  /*1120*/  IMAD.MOV.U32 R6, RZ, RZ, R5 ;  /* 0x000000ffff067224 */ /* 0x000fe400078e0005 */
[----:B------:R-:W-:Y:S01]  /*1130*/  IMAD.MOV.U32 R8, RZ, RZ, R2 ;  /* 0x000000ffff087224 */ /* 0x000fe200078e0002 */
[----:B----4-:R0:W4:Y:S01]  /*1140*/  SHFL.DOWN PT, R10, R5, 0x10, 0x1f ;  /* 0x0a001f00050a7f89 */ /* 0x01012200000e0000 */
[----:B------:R-:W-:Y:S05]  /*1150*/  @P4 BRA `(.L_x_31) ;  /* 0x0000000000404947 */ /* 0x000fea0003800000 */
[----:B--2---:R-:W-:Y:S01]  /*1160*/  ISETP.GE.AND P0, PT, R2, R3, PT ;  /* 0x000000030200720c */ /* 0x004fe20003f06270 */
[----:B-1----:R-:W-:Y:S02]  /*1170*/  IMAD.MOV.U32 R7, RZ, RZ, R9 ;  /* 0x000000ffff077224 */ /* 0x002fe400078e0009 */
        /* <DEDUP_REMOVED lines=14> */
.L_x_31:
[----:B------:R-:W-:Y:S05]  /*1260*/  BSYNC.RECONVERGENT B1 ;  /* 0x0000000000017941 */ /* 0x000fea0003800200 */
.L_x_30:
[----:B------:R-:W-:Y:S04]  /*1270*/  BSSY.RECONVERGENT B1, `(.L_x_32) ;  /* 0x000000c000017945 */ /* 0x000fe80003800200 */
[----:B------:R-:W-:Y:S05]  /*1280*/  @P2 BRA `(.L_x_33) ;  /* 0x0000000000282947 */ /* 0x000fea0003800000 */
[----:B0-----:R-:W0:Y:S01]  /*1290*/  S2R R4, SR_CgaCtaId ;  /* 0x0000000000047919 */ /* 0x001e220000008800 */
[----:B--2---:R-:W-:Y:S02]  /*12a0*/  MOV R3, 0x400 ;  /* 0x0000040000037802 */ /* 0x004fe40000000f00 */
[----:B------:R-:W-:-:S04]  /*12b0*/  SHF.R.U32.HI R2, RZ, 0x1, R0 ;  /* 0x00000001ff027819 */ /* 0x000fc80000011600 */
[----:B------:R-:W-:Y:S02]  /*12c0*/  LOP3.LUT R2, R2, 0x1f0, RZ, 0xc0, !PT ;  /* 0x000001f002027812 */ /* 0x000fe400078ec0ff */
[----:B0-----:R-:W-:-:S05]  /*12d0*/  LEA R3, R4, R3, 0x18 ;  /* 0x0000000304037211 */ /* 0x001fca00078ec0ff */
[----:B------:R-:W-:Y:S02]  /*12e0*/  IMAD.IADD R5, R2, 0x1, R3 ;  /* 0x0000000102057824 */ /* 0x000fe400078e0203 */
[----:B------:R-:W-:Y:S02]  /*12f0*/  IMAD.MOV.U32 R2, RZ, RZ, R7 ;  /* 0x000000ffff027224 */ /* 0x000fe400078e0007 */
[----:B------:R-:W-:Y:S01]  /*1300*/  IMAD.MOV.U32 R3, RZ, RZ, R6 ;  /* 0x000000ffff037224 */ /* 0x000fe200078e0006 */
[----:B------:R0:W-:Y:S04]  /*1310*/  STS [R5+0x8], R8 ;  /* 0x0000080805007388 */ /* 0x0001e80000000800 */
[----:B------:R0:W-:Y:S02]  /*1320*/  STS.64 [R5+0x10], R2 ;  /* 0x0000100205007388 */ /* 0x0001e40000000a00 */
.L_x_33:
[----:B------:R-:W-:Y:S05]  /*1330*/  BSYNC.RECONVERGENT B1 ;  /* 0x0000000000017941 */ /* 0x000fea0003800200 */
.L_x_32:
[----:B------:R-:W-:Y:S01]  /*1340*/  BAR.SYNC.DEFER_BLOCKING 0x0 ;  /* 0x0000000000007b1d */ /* 0x000fe20000010000 */
[----:B------:R-:W-:-:S13]  /*1350*/  ISETP.NE.AND P1, PT, R0, RZ, PT ;  /* 0x000000ff0000720c */ /* 0x000fda0003f25270 */
[----:B------:R-:W-:Y:S05]  /*1360*/  @P1 BRA `(.L_x_34) ;  /* 0x0000004800341947 */ /* 0x000fea0003800000 */
[----:B0-2---:R-:W0:Y:S01]  /*1370*/  S2R R3, SR_CgaCtaId ;  /* 0x0000000000037919 */ /* 0x005e220000008800 */
[----:B------:R-:W-:Y:S01]  /*1380*/  MOV R0, 0x400 ;  /* 0x0000040000007802 */ /* 0x000fe20000000f00 */
[----:B------:R-:W-:Y:S03]  /*1390*/  BSSY.RECONVERGENT B1, `(.L_x_35) ;  /* 0x0000016000017945 */ /* 0x000fe60003800200 */
[----:B0-----:R-:W-:-:S05]  /*13a0*/  LEA R24, R3, R0, 0x18 ;  /* 0x0000000003187211 */ /* 0x001fca00078ec0ff */
[----:B------:R-:W0:Y:S04]  /*13b0*/  LDS R5, [R24+0x18] ;  /* 0x0000180018057984 */ /* 0x000e280000000800 */
[----:B------:R2:W1:Y:S04]  /*13c0*/  LDS.64 R2, [R24+0x20] ;  /* 0x0000200018027984 */ /* 0x0004680000000a00 */
[----:B------:R2:W1:Y:S04]  /*13d0*/  LDS R21, [R24+0x28] ;  /* 0x0000280018157984 */ /* 0x0004680000000800 */
[----:B------:R2:W1:Y:S01]  /*13e0*/  LDS R18, [R24+0x38] ;  /* 0x0000380018127984 */ /* 0x0004620000000800 */
[----:B0-----:R-:W-:Y:S01]  /*13f0*/  ISETP.GE.AND P0, PT, R8, R5, PT ;  /* 0x000000050800720c */ /* 0x001fe20003f06270 */
[----:B------:R-:W-:-:S12]  /*1400*/  IMAD.MOV.U32 R20, RZ, RZ, R5 ;  /* 0x000000ffff147224 */ /* 0x000fd800078e0005 */
[----:B-12---:R-:W-:Y:S05]  /*1410*/  @!P0 BRA `(.L_x_36) ;  /* 0x0000000000348947 */ /* 0x006fea0003800000 */
[----:B------:R-:W-:Y:S01]  /*1420*/  ISETP.GE.AND P3, PT, R5, R8, PT ;  /* 0x000000080500720c */ /* 0x000fe20003f66270 */
[----:B------:R-:W-:-:S12]  /*1430*/  IMAD.MOV.U32 R20, RZ, RZ, R8 ;  /* 0x000000ffff147224 */ /* 0x000fd800078e0008 */
[CC--:B------:R-:W-:Y:S02]  /*1440*/  @P3 ISETP.GE.U32.AND P0, PT, R7.reuse, R2.reuse, PT ;  /* 0x000000020700320c */ /* 0x0c0fe40003f06070 */
[CC--:B------:R-:W-:Y:S02]  /*1450*/  @P3 ISETP.LT.U32.AND P2, PT, R7.reuse, R2.reuse, PT ;  /* 0x000000020700320c */ /* 0x0c0fe40003f41070 */
[CC--:B------:R-:W-:Y:S02]  /*1460*/  @P3 ISETP.GE.AND.EX P0, PT, R6.reuse, R3.reuse, PT, P0 ;  /* 0x000000030600320c */ /* 0x0c0fe40003f06300 */
[----:B------:R-:W-:Y:S02]  /*1470*/  @P3 ISETP.LT.AND.EX P2, PT, R6, R3, PT, P2 ;  /* 0x000000030600320c */ /* 0x000fe40003f41320 */
[----:B------:R-:W-:Y:S02]  /*1480*/  @P3 SEL R20, R8, R5, !P0 ;  /* 0x0000000508143207 */ /* 0x000fe40004000000 */
[----:B------:R-:W-:Y:S01]  /*1490*/  @P3 SEL R0, R7, R2, P2 ;  /* 0x0000000207003207 */ /* 0x000fe20001000000 */
[----:B------:R-:W-:Y:S01]  /*14a0*/  IMAD.MOV.U32 R2, RZ, RZ, R7 ;  /* 0x000000ffff027224 */ /* 0x000fe200078e0007 */
[----:B------:R-:W-:Y:S01]  /*14b0*/  @P3 SEL R5, R6, R3, P2 ;  /* 0x0000000306053207 */ /* 0x000fe20001000000 */
[----:B------:R-:W-:-:S02]  /*14c0*/  IMAD.MOV.U32 R3, RZ, RZ, R6 ;  /* 0x000000ffff037224 */ /* 0x000fc400078e0006 */
[----:B------:R-:W-:Y:S02]  /*14d0*/  @P3 IMAD.MOV.U32 R2, RZ, RZ, R0 ;  /* 0x000000ffff023224 */ /* 0x000fe400078e0000 */
[----:B------:R-:W-:-:S07]  /*14e0*/  @P3 IMAD.MOV.U32 R3, RZ, RZ, R5 ;  /* 0x000000ffff033224 */ /* 0x000fce00078e0005 */
.L_x_36:
[----:B------:R-:W-:Y:S05]  /*14f0*/  BSYNC.RECONVERGENT B1 ;  /* 0x0000000000017941 */ /* 0x000fea0003800200 */
.L_x_35:
[----:B------:R-:W0:Y:S01]  /*1500*/  LDS.64 R14, [R24+0x30] ;  /* 0x00003000180e7984 */ /* 0x000e220000000a00 */
[----:B------:R-:W-:Y:S01]  /*1510*/  ISETP.GE.AND P0, PT, R20, R21, PT ;  /* 0x000000151400720c */ /* 0x000fe20003f06270 */
[----:B------:R-:W-:Y:S01]  /*1520*/  BSSY.RECONVERGENT B1, `(.L_x_37) ;  /* 0x0000019000017945 */ /* 0x000fe20003800200 */
[----:B------:R-:W-:Y:S01]  /*1530*/  IMAD.MOV.U32 R23, RZ, RZ, R21 ;  /* 0x000000ffff177224 */ /* 0x000fe200078e0015 */
[----:B------:R1:W2:Y:S04]  /*1540*/  LDS R19, [R24+0x48] ;  /* 0x0000480018137984 */ /* 0x0002a80000000800 */
[----:B------:R1:W1:Y:S04]  /*1550*/  LDS R17, [R24+0x58] ;  /* 0x0000580018117984 */ /* 0x0002680000000800 */
[----:B------:R0:W1:Y:S04]  /*1560*/  LDS R16, [R24+0x68] ;  /* 0x0000680018107984 */ /* 0x0000680000000800 */
[----:B------:R0:W1:Y:S04]  /*1570*/  LDS R0, [R24+0x78] ;  /* 0x0000780018007984 */ /* 0x0000680000000800 */
[----:B---3--:R3:W1:Y:S04]  /*1580*/  LDS.64 R12, [R24+0x40] ;  /* 0x00004000180c7984 */ /* 0x0086680000000a00 */
[----:B----4-:R3:W4:Y:S04]  /*1590*/  LDS.64 R10, [R24+0x50] ;  /* 0x00005000180a7984 */ /* 0x0107280000000a00 */
[----:B------:R3:W1:Y:S04]  /*15a0*/  LDS.64 R8, [R24+0x60] ;  /* 0x0000600018087984 */ /* 0x0006680000000a00 */
[----:B------:R3:W1:Y:S04]  /*15b0*/  LDS.64 R6, [R24+0x70] ;  /* 0x0000700018067984 */ /* 0x0006680000000a00 */
[----:B------:R3:W1:Y:S01]  /*15c0*/  LDS.64 R4, [R24+0x80] ;  /* 0x0000800018047984 */ /* 0x0006620000000a00 */
[----:B0-----:R-:W-:-:S02]  /*15d0*/  IMAD.MOV.U32 R25, RZ, RZ, R14 ;  /* 0x000000ffff197224 */ /* 0x001fc400078e000e */
[----:B------:R-:W-:Y:S01]  /*15e0*/  IMAD.MOV.U32 R22, RZ, RZ, R15 ;  /* 0x000000ffff167224 */ /* 0x000fe200078e000f */
[----:B------:R-:W-:Y:S06]  /*15f0*/  @!P0 BRA `(.L_x_38) ;  /* 0x00000000002c8947 */ /* 0x000fec0003800000 */
        /* <DEDUP_REMOVED lines=11> */
.L_x_38:
[----:B------:R-:W-:Y:S05]  /*16b0*/  BSYNC.RECONVERGENT B1 ;  /* 0x0000000000017941 */ /* 0x000fea0003800200 */
.L_x_37:
[----:B------:R-:W-:Y:S01]  /*16c0*/  ISETP.GE.AND P0, PT, R23, R18, PT ;  /* 0x000000121700720c */ /* 0x000fe20003f06270 */
[----:B------:R-:W-:Y:S01]  /*16d0*/  BSSY.RECONVERGENT B1, `(.L_x_39) ;  /* 0x0000010000017945 */ /* 0x000fe20003800200 */
[----:B------:R-:W-:Y:S02]  /*16e0*/  IMAD.MOV.U32 R2, RZ, RZ, R18 ;  /* 0x000000ffff027224 */ /* 0x000fe400078e0012 */
[----:B-1----:R-:W-:Y:S02]  /*16f0*/  IMAD.MOV.U32 R3, RZ, RZ, R12 ;  /* 0x000000ffff037224 */ /* 0x002fe400078e000c */
        /* <DEDUP_REMOVED lines=13> */
.L_x_40:
[----:B------:R-:W-:Y:S05]  /*17d0*/  BSYNC.RECONVERGENT B1 ;  /* 0x0000000000017941 */ /* 0x000fea0003800200 */
.L_x_39:
[----:B--2---:R-:W-:Y:S01]  /*17e0*/  ISETP.GE.AND P0, PT, R2, R19, PT ;  /* 0x000000130200720c */ /* 0x004fe20003f06270 */
[----:B------:R-:W-:Y:S01]  /*17f0*/  BSSY.RECONVERGENT B1, `(.L_x_41) ;  /* 0x0000010000017945 */ /* 0x000fe20003800200 */
[----:B------:R-:W-:Y:S02]  /*1800*/  IMAD.MOV.U32 R12, RZ, RZ, R19 ;  /* 0x000000ffff0c7224 */ /* 0x000fe400078e0013 */
[----:B----4-:R-:W-:Y:S02]  /*1810*/  IMAD.MOV.U32 R15, RZ, RZ, R10 ;  /* 0x000000ffff0f7224 */ /* 0x010fe400078e000a */
[----:B------:R-:W-:-:S07]  /*1820*/  IMAD.MOV.U32 R14, RZ, RZ, R11 ;  /* 0x000000ffff0e7224 */ /* 0x000fce00078e000b */
        /* <DEDUP_REMOVED lines=12> */
.L_x_42:
[----:B------:R-:W-:Y:S05]  /*18f0*/  BSYNC.RECONVERGENT B1 ;  /* 0x0000000000017941 */ /* 0x000fea0003800200 */
.L_x_41:
        /* <DEDUP_REMOVED lines=17> */
.L_x_44:
[----:B------:R-:W-:Y:S05]  /*1a10*/  BSYNC.RECONVERGENT B1 ;  /* 0x0000000000017941 */ /* 0x000fea0003800200 */
.L_x_43:
        /* <DEDUP_REMOVED lines=17> */
.L_x_46:
[----:B------:R-:W-:Y:S05]  /*1b30*/  BSYNC.RECONVERGENT B1 ;  /* 0x0000000000017941 */ /* 0x000fea0003800200 */
.L_x_45:
        /* <DEDUP_REMOVED lines=9> */
[----:B------:R-:W-:Y:S05]  /*1bd0*/  @!P0 BRA `(.L_x_34) ;  /* 0x0000004000188947 */ /* 0x000fea0003800000 */
[CC--:B------:R-:W-:Y:S02]  /*1be0*/  ISETP.GE.U32.AND P0, PT, R11.reuse, R4.reuse, PT ;  /* 0x000000040b00720c */ /* 0x0c0fe40003f06070 */
[----:B------:R-:W-:Y:S02]  /*1bf0*/  ISETP.LT.U32.AND P2, PT, R11, R4, PT ;  /* 0x000000040b00720c */ /* 0x000fe40003f41070 */
[CC--:B------:R-:W-:Y:S02]  /*1c00*/  ISETP.GE.AND.EX P0, PT, R2.reuse, R5.reuse, PT, P0 ;  /* 0x000000050200720c */ /* 0x0c0fe40003f06300 */
[----:B------:R-:W-:Y:S02]  /*1c10*/  ISETP.LT.AND.EX P2, PT, R2, R5, PT, P2 ;  /* 0x000000050200720c */ /* 0x000fe40003f41320 */
[----:B------:R-:W-:Y:S02]  /*1c20*/  SEL R8, R9, R0, !P0 ;  /* 0x0000000009087207 */ /* 0x000fe40004000000 */
[----:B------:R-:W-:-:S02]  /*1c30*/  SEL R7, R11, R4, P2 ;  /* 0x000000040b077207 */ /* 0x000fc40001000000 */
[----:B------:R-:W-:Y:S01]  /*1c40*/  SEL R6, R2, R5, P2 ;  /* 0x0000000502067207 */ /* 0x000fe20001000000 */
[----:B------:R-:W-:Y:S06]  /*1c50*/  BRA `(.L_x_34) ;  /* 0x0000003c00f87947 */ /* 0x000fec0003800000 */
.L_x_21:
[----:B------:R-:W2:Y:S01]  /*1c60*/  S2R R12, SR_LANEID ;  /* 0x00000000000c7919 */ /* 0x000ea20000000000 */
[----:B------:R-:W-:Y:S01]  /*1c70*/  LOP3.LUT R5, R0, 0x3e0, RZ, 0xc0, !PT ;  /* 0x000003e000057812 */ /* 0x000fe200078ec0ff */
[----:B------:R-:W-:Y:S01]  /*1c80*/  BSSY.RECONVERGENT B1, `(.L_x_47) ;  /* 0x0000026000017945 */ /* 0x000fe20003800200 */
[----:B-----5:R-:W-:Y:S02]  /*1c90*/  IMAD.MOV.U32 R14, RZ, RZ, R2 ;  /* 0x000000ffff0e7224 */ /* 0x020fe400078e0002 */
[----:B------:R-:W-:Y:S02]  /*1ca0*/  IMAD.MOV.U32 R16, RZ, RZ, R3 ;  /* 0x000000ffff107224 */ /* 0x000fe400078e0003 */
[----:B-1----:R-:W-:Y:S01]  /*1cb0*/  VIADD R6, R5, 0x20 ;  /* 0x0000002005067836 */ /* 0x002fe20000000000 */
[----:B------:R-:W-:-:S04]  /*1cc0*/  LOP3.LUT R5, RZ, R5, RZ, 0x33, !PT ;  /* 0x00000005ff057212 */ /* 0x000fc800078e33ff */
[----:B------:R-:W-:Y:S01]  /*1cd0*/  ISETP.GT.AND P0, PT, R6, UR6, PT ;  /* 0x0000000606007c0c */ /* 0x000fe2000bf04270 */
[----:B------:R-:W-:-:S05]  /*1ce0*/  VIADD R5, R5, UR6 ;  /* 0x0000000605057c36 */ /* 0x000fca0008000000 */
[----:B------:R-:W-:-:S05]  /*1cf0*/  SEL R5, R5, 0x1f, P0 ;  /* 0x0000001f05057807 */ /* 0x000fca0000000000 */
[----:B------:R1:W3:Y:S04]  /*1d00*/  SHFL.DOWN PT, R7, R4, 0x1, R5 ;  /* 0x0820000004077989 */ /* 0x0002e800000e0005 */
[----:B0-----:R1:W0:Y:S04]  /*1d10*/  SHFL.DOWN PT, R9, R2, 0x1, R5 ;  /* 0x0820000002097989 */ /* 0x00122800000e0005 */
[----:B------:R1:W4:Y:S01]  /*1d20*/  SHFL.DOWN PT, R11, R3, 0x1, R5 ;  /* 0x08200000030b7989 */ /* 0x00032200000e0005 */
[C---:B--2---:R-:W-:Y:S01]  /*1d30*/  ISETP.GE.AND P0, PT, R12.reuse, R5, PT ;  /* 0x000000050c00720c */ /* 0x044fe20003f06270 */
[C---:B------:R-:W-:Y:S01]  /*1d40*/  VIADD R6, R12.reuse, 0x2 ;  /* 0x000000020c067836 */ /* 0x040fe20000000000 */
[C---:B------:R-:W-:Y:S01]  /*1d50*/  ISETP.NE.AND P3, PT, R12.reuse, RZ, PT ;  /* 0x000000ff0c00720c */ /* 0x040fe20003f65270 */
[----:B------:R-:W-:-:S02]  /*1d60*/  VIADD R8, R12, 0x4 ;  /* 0x000000040c087836 */ /* 0x000fc40000000000 */
[----:B------:R-:W-:Y:S01]  /*1d70*/  VIADD R10, R12, 0x8 ;  /* 0x000000080c0a7836 */ /* 0x000fe20000000000 */
[-C--:B------:R-:W-:Y:S01]  /*1d80*/  ISETP.GT.AND P6, PT, R6, R5.reuse, PT ;  /* 0x000000050600720c */ /* 0x080fe20003fc4270 */
[----:B------:R-:W-:Y:S01]  /*1d90*/  IMAD.MOV.U32 R6, RZ, RZ, R4 ;  /* 0x000000ffff067224 */ /* 0x000fe200078e0004 */
[-C--:B------:R-:W-:Y:S01]  /*1da0*/  ISETP.GT.AND P4, PT, R8, R5.reuse, PT ;  /* 0x000000050800720c */ /* 0x080fe20003f84270 */
[----:B------:R-:W-:Y:S01]  /*1db0*/  VIADD R8, R12, 0x10 ;  /* 0x000000100c087836 */ /* 0x000fe20000000000 */
[----:B------:R-:W-:-:S03]  /*1dc0*/  ISETP.GT.AND P2, PT, R10, R5, PT ;  /* 0x000000050a00720c */ /* 0x000fc60003f44270 */
[----:B-1----:R-:W-:Y:S10]  /*1dd0*/  @P0 BRA `(.L_x_48) ;  /* 0x0000000000400947 */ /* 0x002ff40003800000 */
[----:B---3--:R-:W-:Y:S01]  /*1de0*/  ISETP.GE.AND P0, PT, R4, R7, PT ;  /* 0x000000070400720c */ /* 0x008fe20003f06270 */
        /* <DEDUP_REMOVED lines=15> */
.L_x_48:
[----:B------:R-:W-:Y:S05]  /*1ee0*/  BSYNC.RECONVERGENT B1 ;  /* 0x0000000000017941 */ /* 0x000fea0003800200 */
.L_x_47:
[----:B------:R1:W2:Y:S01]  /*1ef0*/  SHFL.DOWN PT, R3, R6, 0x2, R5 ;  /* 0x0840000006037989 */ /* 0x0002a200000e0005 */
[----:B------:R-:W-:Y:S01]  /*1f00*/  BSSY.RECONVERGENT B1, `(.L_x_49) ;  /* 0x0000018000017945 */ /* 0x000fe20003800200 */
[----:B------:R-:W-:Y:S01]  /*1f10*/  ISETP.GT.AND P5, PT, R8, R5, PT ;  /* 0x000000050800720c */ /* 0x000fe20003fa4270 */
[----:B------:R-:W-:Y:S01]  /*1f20*/  IMAD.MOV.U32 R10, RZ, RZ, R14 ;  /* 0x000000ffff0a7224 */ /* 0x000fe200078e000e */
[----:B---3--:R1:W3:Y:S01]  /*1f30*/  SHFL.DOWN PT, R7, R14, 0x2, R5 ;  /* 0x084000000e077989 */ /* 0x0082e200000e0005 */
[----:B------:R-:W-:Y:S02]  /*1f40*/  IMAD.MOV.U32 R12, RZ, RZ, R16 ;  /* 0x000000ffff0c7224 */ /* 0x000fe400078e0010 */
[----:B------:R-:W-:Y:S01]  /*1f50*/  IMAD.MOV.U32 R2, RZ, RZ, R6 ;  /* 0x000000ffff027224 */ /* 0x000fe200078e0006 */
[----:B0-----:R1:W0:Y:S01]  /*1f60*/  SHFL.DOWN PT, R9, R16, 0x2, R5 ;  /* 0x0840000010097989 */ /* 0x00122200000e0005 */
[----:B------:R-:W-:Y:S06]  /*1f70*/  @P6 BRA `(.L_x_50) ;  /* 0x0000000000406947 */ /* 0x000fec0003800000 */
[----:B--2---:R-:W-:Y:S01]  /*1f80*/  ISETP.GE.AND P0, PT, R6, R3, PT ;  /* 0x000000030600720c */ /* 0x004fe20003f06270 */
[----:B---3--:R-:W-:Y:S02]  /*1f90*/  IMAD.MOV.U32 R10, RZ, RZ, R7 ;  /* 0x000000ffff0a7224 */ /* 0x008fe400078e0007 */
[----:B0-----:R-:W-:Y:S02]  /*1fa0*/  IMAD.MOV.U32 R12, RZ, RZ, R9 ;  /* 0x000000ffff0c7224 */ /* 0x001fe400078e0009 */
        /* <DEDUP_REMOVED lines=13> */
.L_x_50:
[----:B------:R-:W-:Y:S05]  /*2080*/  BSYNC.RECONVERGENT B1 ;  /* 0x0000000000017941 */ /* 0x000fea0003800200 */
.L_x_49:
[----:B--2---:R2:W2:Y:S01]  /*2090*/  SHFL.DOWN PT, R3, R2, 0x4, R5 ;  /* 0x0880000002037989 */ /* 0x0044a200000e0005 */
[----:B------:R-:W-:Y:S01]  /*20a0*/  BSSY.RECONVERGENT B1, `(.L_x_51) ;  /* 0x0000017000017945 */ /* 0x000fe20003800200 */
[----:B------:R-:W-:Y:S02]  /*20b0*/  IMAD.MOV.U32 R4, RZ, RZ, R2 ;  /* 0x000000ffff047224 */ /* 0x000fe400078e0002 */
[----:B---3--:R3:W2:Y:S01]  /*20c0*/  SHFL.DOWN PT, R7, R10, 0x4, R5 ;  /* 0x088000000a077989 */ /* 0x0086a200000e0005 */
[----:B-1----:R-:W-:Y:S02]  /*20d0*/  IMAD.MOV.U32 R6, RZ, RZ, R10 ;  /* 0x000000ffff067224 */ /* 0x002fe400078e000a */
[----:B------:R-:W-:Y:S01]  /*20e0*/  IMAD.MOV.U32 R8, RZ, RZ, R12 ;  /* 0x000000ffff087224 */ /* 0x000fe200078e000c */
[----:B0-----:R3:W0:Y:S01]  /*20f0*/  SHFL.DOWN PT, R9, R12, 0x4, R5 ;  /* 0x088000000c097989 */ /* 0x00162200000e0005 */
[----:B------:R-:W-:Y:S05]  /*2100*/  @P4 BRA `(.L_x_52) ;  /* 0x0000000000404947 */ /* 0x000fea0003800000 */
[----:B--2---:R-:W-:Y:S01]  /*2110*/  ISETP.GE.AND P0, PT, R2, R3, PT ;  /* 0x000000030200720c */ /* 0x004fe20003f06270 */
[----:B------:R-:W-:Y:S02]  /*2120*/  IMAD.MOV.U32 R4, RZ, RZ, R3 ;  /* 0x000000ffff047224 */ /* 0x000fe400078e0003 */
[----:B------:R-:W-:Y:S02]  /*2130*/  IMAD.MOV.U32 R6, RZ, RZ, R7 ;  /* 0x000000ffff067224 */ /* 0x000fe400078e0007 */
[----:B0-----:R-:W-:-:S08]  /*2140*/  IMAD.MOV.U32 R8, RZ, RZ, R9 ;  /* 0x000000ffff087224 */ /* 0x001fd000078e0009 */
        /* <DEDUP_REMOVED lines=12> */
.L_x_52:
[----:B------:R-:W-:Y:S05]  /*2210*/  BSYNC.RECONVERGENT B1 ;  /* 0x0000000000017941 */ /* 0x000fea0003800200 */
.L_x_51:
[----:B--2---:R1:W2:Y:S01]  /*2220*/  SHFL.DOWN PT, R3, R4, 0x8, R5 ;  /* 0x0900000004037989 */ /* 0x0042a200000e0005 */
[----:B------:R-:W-:Y:S01]  /*2230*/  BSSY.RECONVERGENT B1, `(.L_x_53) ;  /* 0x0000017000017945 */ /* 0x000fe20003800200 */
[----:B------:R-:W-:Y:S02]  /*2240*/  IMAD.MOV.U32 R2, RZ, RZ, R4 ;  /* 0x000000ffff027224 */ /* 0x000fe400078e0004 */
[----:B------:R1:W1:Y:S01]  /*2250*/  SHFL.DOWN PT, R7, R6, 0x8, R5 ;  /* 0x0900000006077989 */ /* 0x00026200000e0005 */
[----:B---3--:R-:W-:Y:S02]  /*2260*/  IMAD.MOV.U32 R10, RZ, RZ, R6 ;  /* 0x000000ffff0a7224 */ /* 0x008fe400078e0006 */
[----:B------:R-:W-:Y:S01]  /*2270*/  IMAD.MOV.U32 R12, RZ, RZ, R8 ;  /* 0x000000ffff0c7224 */ /* 0x000fe200078e0008 */
[----:B0-----:R0:W3:Y:S01]  /*2280*/  SHFL.DOWN PT, R9, R8, 0x8, R5 ;  /* 0x0900000008097989 */ /* 0x0010e200000e0005 */
[----:B------:R-:W-:Y:S05]  /*2290*/  @P2 BRA `(.L_x_54) ;  /* 0x0000000000402947 */ /* 0x000fea0003800000 */
[----:B--2---:R-:W-:Y:S01]  /*22a0*/  ISETP.GE.AND P0, PT, R4, R3, PT ;  /* 0x000000030400720c */ /* 0x004fe20003f06270 */
[----:B------:R-:W-:Y:S02]  /*22b0*/  IMAD.MOV.U32 R2, RZ, RZ, R3 ;  /* 0x000000ffff027224 */ /* 0x000fe400078e0003 */
[----:B-1----:R-:W-:Y:S02]  /*22c0*/  IMAD.MOV.U32 R10, RZ, RZ, R7 ;  /* 0x000000ffff0a7224 */ /* 0x002fe400078e0007 */
[----:B---3--:R-:W-:-:S08]  /*22d0*/  IMAD.MOV.U32 R12, RZ, RZ, R9 ;  /* 0x000000ffff0c7224 */ /* 0x008fd000078e0009 */
        /* <DEDUP_REMOVED lines=12> */
.L_x_54:
[----:B------:R-:W-:Y:S05]  /*23a0*/  BSYNC.RECONVERGENT B1 ;  /* 0x0000000000017941 */ /* 0x000fea0003800200 */
.L_x_53:
[----:B--2---:R2:W2:Y:S01]  /*23b0*/  SHFL.DOWN PT, R3, R2, 0x10, R5 ;  /* 0x0a00000002037989 */ /* 0x0044a200000e0005 */
[----:B------:R-:W-:Y:S01]  /*23c0*/  BSSY.RECONVERGENT B1, `(.L_x_55) ;  /* 0x0000017000017945 */ /* 0x000fe20003800200 */
[----:B0-----:R-:W-:Y:S02]  /*23d0*/  IMAD.MOV.U32 R8, RZ, RZ, R2 ;  /* 0x000000ffff087224 */ /* 0x001fe400078e0002 */
[----:B---3--:R0:W3:Y:S01]  /*23e0*/  SHFL.DOWN PT, R9, R10, 0x10, R5 ;  /* 0x0a0000000a097989 */ /* 0x0080e200000e0005 */
[----:B-1----:R-:W-:Y:S02]  /*23f0*/  IMAD.MOV.U32 R7, RZ, RZ, R10 ;  /* 0x000000ffff077224 */ /* 0x002fe400078e000a */
[----:B------:R-:W-:Y:S01]  /*2400*/  IMAD.MOV.U32 R6, RZ, RZ, R12 ;  /* 0x000000ffff067224 */ /* 0x000fe200078e000c */
[----:B----4-:R0:W1:Y:S01]  /*2410*/  SHFL.DOWN PT, R11, R12, 0x10, R5 ;  /* 0x0a0000000c0b7989 */ /* 0x01006200000e0005 */
[----:B------:R-:W-:Y:S05]  /*2420*/  @P5 BRA `(.L_x_56) ;  /* 0x0000000000405947 */ /* 0x000fea0003800000 */
[----:B--2---:R-:W-:Y:S01]  /*2430*/  ISETP.GE.AND P0, PT, R2, R3, PT ;  /* 0x000000030200720c */ /* 0x004fe20003f06270 */
[----:B------:R-:W-:Y:S02]  /*2440*/  IMAD.MOV.U32 R8, RZ, RZ, R3 ;  /* 0x000000ffff087224 */ /* 0x000fe400078e0003 */
[----:B---3--:R-:W-:Y:S02]  /*2450*/  IMAD.MOV.U32 R7, RZ, RZ, R9 ;  /* 0x000000ffff077224 */ /* 0x008fe400078e0009 */
[----:B-1----:R-:W-:-:S08]  /*2460*/  IMAD.MOV.U32 R6, RZ, RZ, R11 ;  /* 0x000000ffff067224 */ /* 0x002fd000078e000b */
        /* <DEDUP_REMOVED lines=12> */
.L_x_56:
[----:B------:R-:W-:Y:S05]  /*2530*/  BSYNC.RECONVERGENT B1 ;  /* 0x0000000000017941 */ /* 0x000fea0003800200 */
.L_x_55:
[----:B------:R-:W-:Y:S04]  /*2540*/  BSSY.RECONVERGENT B1, `(.L_x_57) ;  /* 0x000000c000017945 */ /* 0x000fe80003800200 */
[----:B------:R-:W-:Y:S05]  /*2550*/  @P3 BRA `(.L_x_58) ;  /* 0x0000000000283947 */ /* 0x000fea0003800000 */
[----:B------:R-:W4:Y:S01]  /*2560*/  S2R R4, SR_CgaCtaId ;  /* 0x0000000000047919 */ /* 0x000f220000008800 */
[----:B--2---:R-:W-:Y:S02]  /*2570*/  MOV R3, 0x400 ;  /* 0x0000040000037802 */ /* 0x004fe40000000f00 */
[----:B------:R-:W-:-:S04]  /*2580*/  SHF.R.U32.HI R2, RZ, 0x1, R0 ;  /* 0x00000001ff027819 */ /* 0x000fc80000011600 */
[----:B------:R-:W-:Y:S02]  /*2590*/  LOP3.LUT R2, R2, 0x1f0, RZ, 0xc0, !PT ;  /* 0x000001f002027812 */ /* 0x000fe400078ec0ff */
[----:B----4-:R-:W-:-:S05]  /*25a0*/  LEA R3, R4, R3, 0x18 ;  /* 0x0000000304037211 */ /* 0x010fca00078ec0ff */
[----:B0-----:R-:W-:Y:S02]  /*25b0*/  IMAD.IADD R5, R2, 0x1, R3 ;  /* 0x0000000102057824 */ /* 0x001fe400078e0203 */
[----:B------:R-:W-:Y:S02]  /*25c0*/  IMAD.MOV.U32 R2, RZ, RZ, R7 ;  /* 0x000000ffff027224 */ /* 0x000fe400078e0007 */
[----:B------:R-:W-:Y:S01]  /*25d0*/  IMAD.MOV.U32 R3, RZ, RZ, R6 ;  /* 0x000000ffff037224 */ /* 0x000fe200078e0006 */
[----:B------:R4:W-:Y:S04]  /*25e0*/  STS [R5+0x8], R8 ;  /* 0x0000080805007388 */ /* 0x0009e80000000800 */
[----:B------:R4:W-:Y:S02]  /*25f0*/  STS.64 [R5+0x10], R2 ;  /* 0x0000100205007388 */ /* 0x0009e40000000a00 */
.L_x_58:
[----:B------:R-:W-:Y:S05]  /*2600*/  BSYNC.RECONVERGENT B1 ;  /* 0x0000000000017941 */ /* 0x000fea0003800200 */
.L_x_57:
[----:B------:R-:W-:Y:S01]  /*2610*/  BAR.SYNC.DEFER_BLOCKING 0x0 ;  /* 0x0000000000007b1d */ /* 0x000fe20000010000 */
[----:B------:R-:W-:-:S13]  /*2620*/  ISETP.NE.AND P1, PT, R0, RZ, PT ;  /* 0x000000ff0000720c */ /* 0x000fda0003f25270 */
[----:B------:R-:W-:Y:S05]  /*2630*/  @P1 BRA `(.L_x_34) ;  /* 0x0000003400801947 */ /* 0x000fea0003800000 */
[----:B------:R-:W-:Y:S01]  /*2640*/  UISETP.GE.AND UP0, UPT, UR6, 0x21, UPT ;  /* 0x000000210600788c */ /* 0x000fe2000bf06270 */
[----:B------:R-:W-:Y:S02]  /*2650*/  IMAD.MOV.U32 R0, RZ, RZ, R8 ;  /* 0x000000ffff007224 */ /* 0x000fe400078e0008 */
[----:B---3--:R-:W-:Y:S02]  /*2660*/  IMAD.MOV.U32 R9, RZ, RZ, R7 ;  /* 0x000000ffff097224 */ /* 0x008fe400078e0007 */
[----:B0-----:R-:W-:-:S04]  /*2670*/  IMAD.MOV.U32 R10, RZ, RZ, R6 ;  /* 0x000000ffff0a7224 */ /* 0x001fc800078e0006 */
[----:B------:R-:W-:Y:S05]  /*2680*/  BRA.U !UP0, `(.L_x_59) ;  /* 0x00000001085c7547 */ /* 0x000fea000b800000 */
[----:B------:R-:W0:Y:S01]  /*2690*/  S2UR UR5, SR_CgaCtaId ;  /* 0x00000000000579c3 */ /* 0x000e220000008800 */
[----:B------:R-:W-:Y:S01]  /*26a0*/  UMOV UR4, 0x400 ;  /* 0x0000040000047882 */ /* 0x000fe20000000000 */
[----:B------:R-:W-:Y:S01]  /*26b0*/  BSSY.RECONVERGENT B1, `(.L_x_59) ;  /* 0x0000014000017945 */ /* 0x000fe20003800200 */
[----:B0-----:R-:W-:-:S09]  /*26c0*/  ULEA UR4, UR5, UR4, 0x18 ;  /* 0x0000000405047291 */ /* 0x001fd2000f8ec0ff */
[----:B--2-4-:R-:W0:Y:S04]  /*26d0*/  LDS R3, [UR4+0x18] ;  /* 0x00001804ff037984 */ /* 0x014e280008000800 */
[----:B------:R-:W2:Y:S01]  /*26e0*/  LDS.64 R4, [UR4+0x20] ;  /* 0x00002004ff047984 */ /* 0x000ea20008000a00 */
[----:B0-----:R-:W-:Y:S01]  /*26f0*/  ISETP.GE.AND P0, PT, R8, R3, PT ;  /* 0x000000030800720c */ /* 0x001fe20003f06270 */
[----:B------:R-:W-:Y:S02]  /*2700*/  IMAD.MOV.U32 R0, RZ, RZ, R3 ;  /* 0x000000ffff007224 */ /* 0x000fe400078e0003 */
[----:B--2---:R-:W-:Y:S02]  /*2710*/  IMAD.MOV.U32 R9, RZ, RZ, R4 ;  /* 0x000000ffff097224 */ /* 0x004fe400078e0004 */
        /* <DEDUP_REMOVED lines=13> */
.L_x_60:
[----:B------:R-:W-:Y:S05]  /*27f0*/  BSYNC.RECONVERGENT B1 ;  /* 0x0000000000017941 */ /* 0x000fea0003800200 */
.L_x_59:
[----:B------:R-:W-:Y:S01]  /*2800*/  UISETP.GE.AND UP0, UPT, UR6, 0x41, UPT ;  /* 0x000000410600788c */ /* 0x000fe2000bf06270 */
[----:B--2-4-:R-:W-:Y:S02]  /*2810*/  IMAD.MOV.U32 R2, RZ, RZ, R0 ;  /* 0x000000ffff027224 */ /* 0x014fe400078e0000 */
[----:B------:R-:W-:Y:S02]  /*2820*/  IMAD.MOV.U32 R5, RZ, RZ, R9 ;  /* 0x000000ffff057224 */ /* 0x000fe400078e0009 */
[----:B------:R-:W-:-:S04]  /*2830*/  IMAD.MOV.U32 R4, RZ, RZ, R10 ;  /* 0x000000ffff047224 */ /* 0x000fc800078e000a */
[----:B------:R-:W-:Y:S05]  /*2840*/  BRA.U !UP0, `(.L_x_61) ;  /* 0x00000001085c7547 */ /* 0x000fea000b800000 */
[----:B------:R-:W0:Y:S01]  /*2850*/  S2UR UR5, SR_CgaCtaId ;  /* 0x00000000000579c3 */ /* 0x000e220000008800 */
[----:B------:R-:W-:Y:S01]  /*2860*/  UMOV UR4, 0x400 ;  /* 0x0000040000047882 */ /* 0x000fe20000000000 */
[----:B------:R-:W-:Y:S01]  /*2870*/  BSSY.RECONVERGENT B1, `(.L_x_61) ;  /* 0x0000014000017945 */ /* 0x000fe20003800200 */
[----:B0-----:R-:W-:-:S09]  /*2880*/  ULEA UR4, UR5, UR4, 0x18 ;  /* 0x0000000405047291 */ /* 0x001fd2000f8ec0ff */
[----:B------:R-:W0:Y:S04]  /*2890*/  LDS R3, [UR4+0x28] ;  /* 0x00002804ff037984 */ /* 0x000e280008000800 */
        /* <DEDUP_REMOVED lines=17> */
.L_x_62:
[----:B------:R-:W-:Y:S05]  /*29b0*/  BSYNC.RECONVERGENT B1 ;  /* 0x0000000000017941 */ /* 0x000fea0003800200 */
.L_x_61:
[----:B------:R-:W-:Y:S01]  /*29c0*/  UISETP.GE.AND UP0, UPT, UR6, 0x61, UPT ;  /* 0x000000610600788c */ /* 0x000fe2000bf06270 */
[----:B------:R-:W-:Y:S02]  /*29d0*/  IMAD.MOV.U32 R0, RZ, RZ, R2 ;  /* 0x000000ffff007224 */ /* 0x000fe400078e0002 */
        /* <DEDUP_REMOVED lines=25> */
.L_x_64:
[----:B------:R-:W-:Y:S05]  /*2b70*/  BSYNC.RECONVERGENT B1 ;  /* 0x0000000000017941 */ /* 0x000fea0003800200 */
.L_x_63:
        /* <DEDUP_REMOVED lines=27> */
.L_x_66:
[----:B------:R-:W-:Y:S05]  /*2d30*/  BSYNC.RECONVERGENT B1 ;  /* 0x0000000000017941 */ /* 0x000fea0003800200 */
.L_x_65:
        /* <DEDUP_REMOVED lines=27> */
.L_x_68:
[----:B------:R-:W-:Y:S05]  /*2ef0*/  BSYNC.RECONVERGENT B1 ;  /* 0x0000000000017941 */ /* 0x000fea0003800200 */
.L_x_67:
        /* <DEDUP_REMOVED lines=27> */
.L_x_70:
[----:B------:R-:W-:Y:S05]  /*30b0*/  BSYNC.RECONVERGENT B1 ;  /* 0x0000000000017941 */ /* 0x000fea0003800200 */
.L_x_69:
[----:B------:R-:W-:Y:S01]  /*30c0*/  UISETP.GE.AND UP0, UPT, UR6, 0xe1, UPT ;  /* 0x000000e10600788c */ /* 0x000fe2000bf06270 */
[----:B------:R-:W-:Y:S02]  /*30d0*/  IMAD.MOV.U32 R8, RZ, RZ, R2 ;  /* 0x000000ffff087224 */ /* 0x000fe400078e0002 */
[----:B------:R-:W-:Y:S02]  /*30e0*/  IMAD.MOV.U32 R7, RZ, RZ, R5 ;  /* 0x000000ffff077224 */ /* 0x000fe400078e0005 */
[----:B------:R-:W-:-:S04]  /*30f0*/  IMAD.MOV.U32 R6, RZ, RZ, R4 ;  /* 0x000000ffff067224 */ /* 0x000fc800078e0004 */
[----:B------:R-:W-:Y:S05]  /*3100*/  BRA.U !UP0, `(.L_x_34) ;  /* 0x0000002908cc7547 */ /* 0x000fea000b800000 */
[----:B------:R-:W0:Y:S01]  /*3110*/  S2UR UR5, SR_CgaCtaId ;  /* 0x00000000000579c3 */ /* 0x000e220000008800 */
[----:B------:R-:W-:Y:S02]  /*3120*/  UMOV UR4, 0x400 ;  /* 0x0000040000047882 */ /* 0x000fe40000000000 */
[----:B0-----:R-:W-:-:S09]  /*3130*/  ULEA UR4, UR5, UR4, 0x18 ;  /* 0x0000000405047291 */ /* 0x001fd2000f8ec0ff */
[----:B------:R-:W0:Y:S04]  /*3140*/  LDS R3, [UR4+0x78] ;  /* 0x00007804ff037984 */ /* 0x000e280008000800 */
[----:B-1----:R-:W1:Y:S01]  /*3150*/  LDS.64 R10, [UR4+0x80] ;  /* 0x00008004ff0a7984 */ /* 0x002e620008000a00 */
[----:B0-----:R-:W-:Y:S01]  /*3160*/  ISETP.GE.AND P0, PT, R2, R3, PT ;  /* 0x000000030200720c */ /* 0x001fe20003f06270 */
[----:B------:R-:W-:Y:S02]  /*3170*/  IMAD.MOV.U32 R8, RZ, RZ, R3 ;  /* 0x000000ffff087224 */ /* 0x000fe400078e0003 */
[----:B-1----:R-:W-:Y:S02]  /*3180*/  IMAD.MOV.U32 R7, RZ, RZ, R10 ;  /* 0x000000ffff077224 */ /* 0x002fe400078e000a */
        /* <DEDUP_REMOVED lines=8> */
[CC--:B------:R-:W-:Y:S02]  /*3210*/  ISETP.LT.U32.AND P2, PT, R5.reuse, R10.reuse, PT ;  /* 0x0000000a0500720c */ /* 0x0c0fe40003f41070 */
[CC--:B------:R-:W-:Y:S02]  /*3220*/  ISETP.GE.AND.EX P0, PT, R4.reuse, R11.reuse, PT, P0 ;  /* 0x0000000b0400720c */ /* 0x0c0fe40003f06300 */
[----:B------:R-:W-:Y:S02]  /*3230*/  ISETP.LT.AND.EX P2, PT, R4, R11, PT, P2 ;  /* 0x0000000b0400720c */ /* 0x000fe40003f41320 */
[----:B------:R-:W-:Y:S02]  /*3240*/  SEL R8, R2, R3, !P0 ;  /* 0x0000000302087207 */ /* 0x000fe40004000000 */
[----:B------:R-:W-:-:S02]  /*3250*/  SEL R7, R5, R10, P2 ;  /* 0x0000000a05077207 */ /* 0x000fc40001000000 */
[----:B------:R-:W-:Y:S01]  /*3260*/  SEL R6, R4, R11, P2 ;  /* 0x0000000b04067207 */ /* 0x000fe20001000000 */
[----:B------:R-:W-:Y:S06]  /*3270*/  BRA `(.L_x_34) ;  /* 0x0000002800707947 */ /* 0x000fec0003800000 */
.L_x_2:
[----:B------:R-:W1:Y:S01]  /*3280*/  S2R R0, SR_TID.X ;  /* 0x0000000000007919 */ /* 0x000e620000002100 */
[----:B------:R-:W1:Y:S02]  /*3290*/  LDC.64 R2, c[0x0][0x380] ;  /* 0x0000e000ff027b82 */ /* 0x000e640000000a00 */
[----:B-1----:R-:W-:-:S05]  /*32a0*/  IMAD.WIDE.U32 R2, R0, 0x10, R2 ;  /* 0x0000001000027825 */ /* 0x002fca00078e0002 */
[----:B0-----:R-:W2:Y:S04]  /*32b0*/  LDG.E.CONSTANT R11, desc[UR10][R2.64] ;  /* 0x0000000a020b7981 */ /* 0x001ea8000c1e9900 */
[----:B------:R-:W2:Y:S04]  /*32c0*/  LDG.E.CONSTANT R6, desc[UR10][R2.64+0x1000] ;  /* 0x0010000a02067981 */ /* 0x000ea8000c1e9900 */
[----:B------:R-:W3:Y:S04]  /*32d0*/  LDG.E.64.CONSTANT R4, desc[UR10][R2.64+0x8] ;  /* 0x0000080a02047981 */ /* 0x000ee8000c1e9b00 */
[----:B------:R-:W3:Y:S04]  /*32e0*/  LDG.E.64.CONSTANT R16, desc[UR10][R2.64+0x1008] ;  /* 0x0010080a02107981 */ /* 0x000ee8000c1e9b00 */
[----:B------:R-:W4:Y:S04]  /*32f0*/  LDG.E.CONSTANT R7, desc[UR10][R2.64+0x2000] ;  /* 0x0020000a02077981 */ /* 0x000f28000c1e9900 */
[----:B------:R-:W5:Y:S04]  /*3300*/  LDG.E.64.CONSTANT R14, desc[UR10][R2.64+0x2008] ;  /* 0x0020080a020e7981 */ /* 0x000f68000c1e9b00 */
[----:B------:R-:W5:Y:S04]  /*3310*/  LDG.E.CONSTANT R10, desc[UR10][R2.64+0x3000] ;  /* 0x0030000a020a7981 */ /* 0x000f68000c1e9900 */
[----:B------:R-:W5:Y:S04]  /*3320*/  LDG.E.64.CONSTANT R12, desc[UR10][R2.64+0x3008] ;  /* 0x0030080a020c7981 */ /* 0x000f68000c1e9b00 */
[----:B------:R-:W5:Y:S04]  /*3330*/  LDG.E.CONSTANT R26, desc[UR10][R2.64+0x4000] ;  /* 0x0040000a021a7981 */ /* 0x000f68000c1e9900 */
[----:B------:R0:W5:Y:S01]  /*3340*/  LDG.E.64.CONSTANT R8, desc[UR10][R2.64+0x4008] ;  /* 0x0040080a02087981 */ /* 0x000162000c1e9b00 */
[----:B------:R-:W-:Y:S01]  /*3350*/  UISETP.GE.U32.AND UP0, UPT, UR8, 0xa00, UPT ;  /* 0x00000a000800788c */ /* 0x000fe2000bf06070 */
[----:B0-----:R-:W-:-:S02]  /*3360*/  IMAD.MOV.U32 R3, RZ, RZ, 0x500 ;  /* 0x00000500ff037424 */ /* 0x001fc400078e00ff */
[----:B------:R-:W-:Y:S01]  /*3370*/  IMAD.MOV.U32 R2, RZ, RZ, RZ ;  /* 0x000000ffff027224 */ /* 0x000fe200078e00ff */
[----:B--2---:R-:W-:-:S13]  /*3380*/  ISETP.GE.AND P1, PT, R11, R6, PT ;  /* 0x000000060b00720c */ /* 0x004fda0003f26270 */
[----:B---3--:R-:W-:-:S04]  /*3390*/  @P1 ISETP.GE.U32.AND P0, PT, R4, R16, PT ;  /* 0x000000100400120c */ /* 0x008fc80003f06070 */
[----:B------:R-:W-:-:S04]  /*33a0*/  @P1 ISETP.GE.AND.EX P0, PT, R5, R17, PT, P0 ;  /* 0x000000110500120c */ /* 0x000fc80003f06300 */
[----:B------:R-:W-:-:S04]  /*33b0*/  @P1 ISETP.LT.OR P0, PT, R6, R11, !P0 ;  /* 0x0000000b0600120c */ /* 0x000fc80004701670 */
[----:B------:R-:W-:Y:S02]  /*33c0*/  @P1 SEL R6, R11, R6, P0 ;  /* 0x000000060b061207 */ /* 0x000fe40000000000 */
[----:B------:R-:W-:Y:S02]  /*33d0*/  @P1 SEL R16, R4, R16, P0 ;  /* 0x0000001004101207 */ /* 0x000fe40000000000 */
[----:B----4-:R-:W-:Y:S02]  /*33e0*/  ISETP.GE.AND P2, PT, R6, R7, PT ;  /* 0x000000070600720c */ /* 0x010fe40003f46270 */
[----:B------:R-:W-:-:S11]  /*33f0*/  @P1 SEL R17, R5, R17, P0 ;  /* 0x0000001105111207 */ /* 0x000fd60000000000 */
[----:B-----5:R-:W-:-:S04]  /*3400*/  @P2 ISETP.GE.U32.AND P0, PT, R16, R14, PT ;  /* 0x0000000e1000220c */ /* 0x020fc80003f06070 */
[----:B------:R-:W-:-:S04]  /*3410*/  @P2 ISETP.GE.AND.EX P0, PT, R17, R15, PT, P0 ;  /* 0x0000000f1100220c */ /* 0x000fc80003f06300 */
[----:B------:R-:W-:-:S04]  /*3420*/  @P2 ISETP.LT.OR P0, PT, R7, R6, !P0 ;  /* 0x000000060700220c */ /* 0x000fc80004701670 */
[----:B------:R-:W-:Y:S02]  /*3430*/  @P2 SEL R7, R6, R7, P0 ;  /* 0x0000000706072207 */ /* 0x000fe40000000000 */
[----:B------:R-:W-:Y:S02]  /*3440*/  @P2 SEL R14, R16, R14, P0 ;  /* 0x0000000e100e2207 */ /* 0x000fe40000000000 */
[----:B------:R-:W-:Y:S02]  /*3450*/  ISETP.GE.AND P1, PT, R7, R10, PT ;  /* 0x0000000a0700720c */ /* 0x000fe40003f26270 */
[----:B------:R-:W-:-:S11]  /*3460*/  @P2 SEL R15, R17, R15, P0 ;  /* 0x0000000f110f2207 */ /* 0x000fd60000000000 */
[----:B------:R-:W-:-:S04]  /*3470*/  @P1 ISETP.GE.U32.AND P0, PT, R14, R12, PT ;  /* 0x0000000c0e00120c */ /* 0x000fc80003f06070 */
        /* <DEDUP_REMOVED lines=11> */
[----:B------:R-:W-:Y:S01]  /*3530*/  @P2 SEL R9, R13, R9, P0 ;  /* 0x000000090d092207 */ /* 0x000fe20000000000 */
[----:B------:R-:W-:Y:S06]  /*3540*/  BRA.U !UP0, `(.L_x_71) ;  /* 0x0000000908dc7547 */ /* 0x000fec000b800000 */
[----:B------:R-:W-:Y:S01]  /*3550*/  UIADD3 UR9, UP0, UPT, UR8, -0xa00, URZ ;  /* 0xfffff60008097890 */ /* 0x000fe2000ff1e0ff */
[----:B------:R-:W-:Y:S02]  /*3560*/  IMAD.MOV.U32 R3, RZ, RZ, 0x500 ;  /* 0x00000500ff037424 */ /* 0x000fe400078e00ff */
[----:B------:R-:W-:Y:S01]  /*3570*/  IMAD.MOV.U32 R2, RZ, RZ, RZ ;  /* 0x000000ffff027224 */ /* 0x000fe200078e00ff */
[----:B------:R-:W-:Y:S02]  /*3580*/  ULEA.HI.X.SX32 UR8, UR8, 0xffffffff, 0x1, UP0 ;  /* 0xffffffff08087891 */ /* 0x000fe400080f0eff */
[----:B------:R-:W-:Y:S02]  /*3590*/  UIMAD.WIDE.U32 UR12, UR9, -0x33333333, URZ ;  /* 0xcccccccd090c78a5 */ /* 0x000fe4000f8e00ff */
[----:B------:R-:W-:Y:S02]  /*35a0*/  UIMAD.WIDE.U32 UR4, UR8, -0x33333333, URZ ;  /* 0xcccccccd080478a5 */ /* 0x000fe4000f8e00ff */
[----:B------:R-:W-:-:S02]  /*35b0*/  UISETP.GE.U32.AND UP1, UPT, UR9, 0x500, UPT ;  /* 0x000005000900788c */ /* 0x000fc4000bf26070 */
[----:B------:R-:W-:Y:S02]  /*35c0*/  UIMAD.WIDE.U32 UR4, UP0, UR9, -0x33333334, UR4 ;  /* 0xcccccccc090478a5 */ /* 0x000fe4000f800004 */
[----:B------:R-:W-:Y:S02]  /*35d0*/  UISETP.GE.U32.AND.EX UP1, UPT, UR8, URZ, UPT, UP1 ;  /* 0x000000ff0800728c */ /* 0x000fe4000bf26110 */
[----:B------:R-:W-:Y:S02]  /*35e0*/  UIADD3.X UR7, UPT, UPT, URZ, URZ, URZ, UP0, !UPT ;  /* 0x000000ffff077290 */ /* 0x000fe400087fe4ff */
[----:B------:R-:W-:Y:S01]  /*35f0*/  UIADD3 URZ, UP0, UPT, UR13, UR4, URZ ;  /* 0x000000040dff7290 */ /* 0x000fe2000ff1e0ff */
[----:B------:R-:W-:-:S03]  /*3600*/  UMOV UR6, UR5 ;  /* 0x0000000500067c82 */ /* 0x000fc60008000000 */
[----:B------:R-:W-:-:S04]  /*3610*/  UIMAD.WIDE.U32.X UR4, UR8, -0x33333334, UR6, UP0 ;  /* 0xcccccccc080478a5 */ /* 0x000fc800080e0406 */
[----:B------:R-:W-:-:S04]  /*3620*/  USHF.R.U64 UR6, UR4, 0xa, UR5 ;  /* 0x0000000a04067899 */ /* 0x000fc80008001205 */
[----:B------:R-:W-:-:S04]  /*3630*/  ULOP3.LUT UR7, UR6, 0x1, URZ, 0xc0, !UPT ;  /* 0x0000000106077892 */ /* 0x000fc8000f8ec0ff */
[----:B------:R-:W-:-:S04]  /*3640*/  UISETP.NE.U32.AND UP0, UPT, UR7, 0x1, UPT ;  /* 0x000000010700788c */ /* 0x000fc8000bf05070 */
[----:B------:R-:W-:Y:S01]  /*3650*/  UISETP.NE.U32.AND.EX UP0, UPT, URZ, URZ, UPT, UP0 ;  /* 0x000000ffff00728c */ /* 0x000fe2000bf05100 */
[----:B------:R-:W-:Y:S10]  /*3660*/  BRA.U !UP1, `(.L_x_72) ;  /* 0x0000000509b87547 */ /* 0x000ff4000b800000 */
[----:B------:R-:W0:Y:S01]  /*3670*/  LDCU.64 UR8, c[0x0][0x380] ;  /* 0x00007000ff0877ac */ /* 0x000e220008000a00 */
[----:B------:R-:W-:Y:S02]  /*3680*/  IMAD.MOV.U32 R3, RZ, RZ, 0x500 ;  /* 0x00000500ff037424 */ /* 0x000fe400078e00ff */
[----:B------:R-:W-:Y:S01]  /*3690*/  IMAD.MOV.U32 R2, RZ, RZ, RZ ;  /* 0x000000ffff027224 */ /* 0x000fe200078e00ff */
[----:B------:R-:W-:-:S04]  /*36a0*/  UIADD3 UR4, UP1, UPT, UR6, 0x1, URZ ;  /* 0x0000000106047890 */ /* 0x000fc8000ff3e0ff */
[----:B------:R-:W-:Y:S02]  /*36b0*/  ULEA.HI.X UR5, UR5, URZ, URZ, 0x16, UP1 ;  /* 0x000000ff05057291 */ /* 0x000fe400088fb4ff */
[----:B------:R-:W-:Y:S02]  /*36c0*/  ULOP3.LUT UR4, UR4, 0xfffffffe, URZ, 0xc0, !UPT ;  /* 0xfffffffe04047892 */ /* 0x000fe4000f8ec0ff */
[----:B------:R-:W-:Y:S01]  /*36d0*/  ULOP3.LUT UR5, UR5, 0x7fffff, URZ, 0xc0, !UPT ;  /* 0x007fffff05057892 */ /* 0x000fe2000f8ec0ff */
[----:B0-----:R-:W-:-:S04]  /*36e0*/  LEA R28, P0, R0, UR8, 0x4 ;  /* 0x00000008001c7c11 */ /* 0x001fc8000f8020ff */
[----:B------:R-:W-:Y:S02]  /*36f0*/  IADD3 R28, P1, PT, R28, 0xe008, RZ ;  /* 0x0000e0081c1c7810 */ /* 0x000fe40007f3e0ff */
[----:B------:R-:W-:-:S05]  /*3700*/  LEA.HI.X R29, R0, UR9, RZ, 0x4, P0 ;  /* 0x00000009001d7c11 */ /* 0x000fca00080f24ff */
[----:B------:R-:W-:-:S07]  /*3710*/  IMAD.X R29, RZ, RZ, R29, P1 ;  /* 0x000000ffff1d7224 */ /* 0x000fce00008e061d */
.L_x_73:
[----:B------:R-:W2:Y:S04]  /*3720*/  LDG.E.CONSTANT R25, desc[UR10][R28.64+-0x9008] ;  /* 0xff6ff80a1c197981 */ /* 0x000ea8000c1e9900 */
[----:B------:R-:W3:Y:S04]  /*3730*/  LDG.E.64.CONSTANT R22, desc[UR10][R28.64+-0x9000] ;  /* 0xff70000a1c167981 */ /* 0x000ee8000c1e9b00 */
[----:B------:R-:W4:Y:S04]  /*3740*/  LDG.E.CONSTANT R27, desc[UR10][R28.64+-0x8008] ;  /* 0xff7ff80a1c1b7981 */ /* 0x000f28000c1e9900 */
[----:B------:R-:W5:Y:S04]  /*3750*/  LDG.E.64.CONSTANT R10, desc[UR10][R28.64+-0x8000] ;  /* 0xff80000a1c0a7981 */ /* 0x000f68000c1e9b00 */
[----:B------:R-:W5:Y:S04]  /*3760*/  LDG.E.CONSTANT R4, desc[UR10][R28.64+-0x7008] ;  /* 0xff8ff80a1c047981 */ /* 0x000f68000c1e9900 */
        /* <DEDUP_REMOVED lines=8> */
[----:B------:R-:W5:Y:S01]  /*37f0*/  LDG.E.64.CONSTANT R20, desc[UR10][R28.64+-0x3000] ;  /* 0xffd0000a1c147981 */ /* 0x000f62000c1e9b00 */
[----:B--2---:R-:W-:-:S13]  /*3800*/  ISETP.GE.AND P1, PT, R26, R25, PT ;  /* 0x000000191a00720c */ /* 0x004fda0003f26270 */
[----:B---3--:R-:W-:-:S04]  /*3810*/  @P1 ISETP.GE.U32.AND P0, PT, R8, R22, PT ;  /* 0x000000160800120c */ /* 0x008fc80003f06070 */
[----:B------:R-:W-:-:S04]  /*3820*/  @P1 ISETP.GE.AND.EX P0, PT, R9, R23, PT, P0 ;  /* 0x000000170900120c */ /* 0x000fc80003f06300 */
[----:B------:R-:W-:-:S04]  /*3830*/  @P1 ISETP.LT.OR P0, PT, R25, R26, !P0 ;  /* 0x0000001a1900120c */ /* 0x000fc80004701670 */
[----:B------:R-:W-:Y:S02]  /*3840*/  @P1 SEL R25, R26, R25, P0 ;  /* 0x000000191a191207 */ /* 0x000fe40000000000 */
[----:B------:R-:W-:Y:S01]  /*3850*/  @P1 SEL R22, R8, R22, P0 ;  /* 0x0000001608161207 */ /* 0x000fe20000000000 */
[----:B------:R-:W2:Y:S01]  /*3860*/  LDG.E.CONSTANT R26, desc[UR10][R28.64+-0x8] ;  /* 0xfffff80a1c1a7981 */ /* 0x000ea2000c1e9900 */
[----:B----4-:R-:W-:Y:S02]  /*3870*/  ISETP.GE.AND P2, PT, R25, R27, PT ;  /* 0x0000001b1900720c */ /* 0x010fe40003f46270 */
[----:B------:R-:W-:Y:S02]  /*3880*/  @P1 SEL R23, R9, R23, P0 ;  /* 0x0000001709171207 */ /* 0x000fe40000000000 */
[----:B------:R0:W3:Y:S09]  /*3890*/  LDG.E.64.CONSTANT R8, desc[UR10][R28.64] ;  /* 0x0000000a1c087981 */ /* 0x0000f2000c1e9b00 */
[----:B-----5:R-:W-:-:S04]  /*38a0*/  @P2 ISETP.GE.U32.AND P0, PT, R22, R10, PT ;  /* 0x0000000a1600220c */ /* 0x020fc80003f06070 */
[----:B------:R-:W-:-:S04]  /*38b0*/  @P2 ISETP.GE.AND.EX P0, PT, R23, R11, PT, P0 ;  /* 0x0000000b1700220c */ /* 0x000fc80003f06300 */
[----:B------:R-:W-:-:S04]  /*38c0*/  @P2 ISETP.LT.OR P0, PT, R27, R25, !P0 ;  /* 0x000000191b00220c */ /* 0x000fc80004701670 */
[----:B------:R-:W-:Y:S02]  /*38d0*/  @P2 SEL R27, R25, R27, P0 ;  /* 0x0000001b191b2207 */ /* 0x000fe40000000000 */
[----:B------:R-:W4:Y:S02]  /*38e0*/  LDG.E.CONSTANT R25, desc[UR10][R28.64+-0x2008] ;  /* 0xffdff80a1c197981 */ /* 0x000f24000c1e9900 */
[----:B------:R-:W-:Y:S02]  /*38f0*/  ISETP.GE.AND P1, PT, R27, R4, PT ;  /* 0x000000041b00720c */ /* 0x000fe40003f26270 */
[----:B------:R-:W-:Y:S02]  /*3900*/  @P2 SEL R10, R22, R10, P0 ;  /* 0x0000000a160a2207 */ /* 0x000fe40000000000 */
[----:B------:R-:W-:Y:S02]  /*3910*/  @P2 SEL R11, R23, R11, P0 ;  /* 0x0000000b170b2207 */ /* 0x000fe40000000000 */
[----:B------:R-:W5:Y:S07]  /*3920*/  LDG.E.64.CONSTANT R22, desc[UR10][R28.64+-0x2000] ;  /* 0xffe0000a1c167981 */ /* 0x000f6e000c1e9b00 */
[----:B------:R-:W-:-:S04]  /*3930*/  @P1 ISETP.GE.U32.AND P0, PT, R10, R12, PT ;  /* 0x0000000c0a00120c */ /* 0x000fc80003f06070 */
[----:B------:R-:W-:-:S04]  /*3940*/  @P1 ISETP.GE.AND.EX P0, PT, R11, R13, PT, P0 ;  /* 0x0000000d0b00120c */ /* 0x000fc80003f06300 */
[----:B------:R-:W-:-:S04]  /*3950*/  @P1 ISETP.LT.OR P0, PT, R4, R27, !P0 ;  /* 0x0000001b0400120c */ /* 0x000fc80004701670 */
[----:B------:R-:W-:Y:S02]  /*3960*/  @P1 SEL R4, R27, R4, P0 ;  /* 0x000000041b041207 */ /* 0x000fe40000000000 */
[----:B------:R-:W2:Y:S01]  /*3970*/  LDG.E.CONSTANT R27, desc[UR10][R28.64+-0x1008] ;  /* 0xffeff80a1c1b7981 */ /* 0x000ea2000c1e9900 */
[----:B------:R-:W-:Y:S02]  /*3980*/  @P1 SEL R12, R10, R12, P0 ;  /* 0x0000000c0a0c1207 */ /* 0x000fe40000000000 */
[----:B------:R-:W-:Y:S02]  /*3990*/  @P1 SEL R13, R11, R13, P0 ;  /* 0x0000000d0b0d1207 */ /* 0x000fe40000000000 */
[----:B------:R-:W3:Y:S01]  /*39a0*/  LDG.E.64.CONSTANT R10, desc[UR10][R28.64+-0x1000] ;  /* 0xfff0000a1c0a7981 */ /* 0x000ee2000c1e9b00 */
[----:B------:R-:W-:-:S13]  /*39b0*/  ISETP.GE.AND P2, PT, R4, R5, PT ;  /* 0x000000050400720c */ /* 0x000fda0003f46270 */
[----:B------:R-:W-:-:S04]  /*39c0*/  @P2 ISETP.GE.U32.AND P0, PT, R12, R14, PT ;  /* 0x0000000e0c00220c */ /* 0x000fc80003f06070 */
[----:B------:R-:W-:-:S04]  /*39d0*/  @P2 ISETP.GE.AND.EX P0, PT, R13, R15, PT, P0 ;  /* 0x0000000f0d00220c */ /* 0x000fc80003f06300 */
[----:B------:R-:W-:-:S04]  /*39e0*/  @P2 ISETP.LT.OR P0, PT, R5, R4, !P0 ;  /* 0x000000040500220c */ /* 0x000fc80004701670 */
[----:B------:R-:W-:-:S04]  /*39f0*/  @P2 SEL R5, R4, R5, P0 ;  /* 0x0000000504052207 */ /* 0x000fc80000000000 */
[----:B------:R-:W-:Y:S02]  /*3a00*/  ISETP.GE.AND P1, PT, R5, R6, PT ;  /* 0x000000060500720c */ /* 0x000fe40003f26270 */
[----:B------:R-:W-:Y:S02]  /*3a10*/  @P2 SEL R14, R12, R14, P0 ;  /* 0x0000000e0c0e2207 */ /* 0x000fe40000000000 */
[----:B------:R-:W-:-:S09]  /*3a20*/  @P2 SEL R15, R13, R15, P0 ;  /* 0x0000000f0d0f2207 */ /* 0x000fd20000000000 */
        /* <DEDUP_REMOVED lines=17> */
[----:B------:R-:W-:Y:S02]  /*3b40*/  @P1 SEL R24, R7, R24, P0 ;  /* 0x0000001807181207 */ /* 0x000fe40000000000 */
[----:B------:R-:W-:Y:S02]  /*3b50*/  @P1 SEL R20, R18, R20, P0 ;  /* 0x0000001412141207 */ /* 0x000fe40000000000 */
[----:B------:R-:W-:Y:S01]  /*3b60*/  @P1 SEL R21, R19, R21, P0 ;  /* 0x0000001513151207 */ /* 0x000fe20000000000 */
[----:B------:R-:W-:-:S04]  /*3b70*/  UIADD3 UR4, UP1, UPT, UR4, -0x2, URZ ;  /* 0xfffffffe04047890 */ /* 0x000fc8000ff3e0ff */
[----:B------:R-:W-:Y:S02]  /*3b80*/  UIADD3.X UR5, UPT, UPT, UR5, -0x1, URZ, UP1, !UPT ;  /* 0xffffffff05057890 */ /* 0x000fe40008ffe4ff */
[----:B------:R-:W-:-:S04]  /*3b90*/  UISETP.NE.U32.AND UP1, UPT, UR4, URZ, UPT ;  /* 0x000000ff0400728c */ /* 0x000fc8000bf25070 */
[----:B------:R-:W-:Y:S01]  /*3ba0*/  UISETP.NE.AND.EX UP1, UPT, UR5, URZ, UPT, UP1 ;  /* 0x000000ff0500728c */ /* 0x000fe2000bf25310 */
[----:B----4-:R-:W-:-:S13]  /*3bb0*/  ISETP.GE.AND P2, PT, R24, R25, PT ;  /* 0x000000191800720c */ /* 0x010fda0003f46270 */
[----:B-----5:R-:W-:-:S04]  /*3bc0*/  @P2 ISETP.GE.U32.AND P0, PT, R20, R22, PT ;  /* 0x000000161400220c */ /* 0x020fc80003f06070 */
[----:B------:R-:W-:-:S04]  /*3bd0*/  @P2 ISETP.GE.AND.EX P0, PT, R21, R23, PT, P0 ;  /* 0x000000171500220c */ /* 0x000fc80003f06300 */
[----:B------:R-:W-:-:S04]  /*3be0*/  @P2 ISETP.LT.OR P0, PT, R25, R24, !P0 ;  /* 0x000000181900220c */ /* 0x000fc80004701670 */
[----:B------:R-:W-:-:S04]  /*3bf0*/  @P2 SEL R25, R24, R25, P0 ;  /* 0x0000001918192207 */ /* 0x000fc80000000000 */
[----:B--2---:R-:W-:Y:S02]  /*3c00*/  ISETP.GE.AND P3, PT, R25, R27, PT ;  /* 0x0000001b1900720c */ /* 0x004fe40003f66270 */
[----:B------:R-:W-:Y:S02]  /*3c10*/  @P2 SEL R22, R20, R22, P0 ;  /* 0x0000001614162207 */ /* 0x000fe40000000000 */
[----:B------:R-:W-:-:S09]  /*3c20*/  @P2 SEL R23, R21, R23, P0 ;  /* 0x0000001715172207 */ /* 0x000fd20000000000 */
[----:B---3--:R-:W-:-:S04]  /*3c30*/  @P3 ISETP.GE.U32.AND P0, PT, R22, R10, PT ;  /* 0x0000000a1600320c */ /* 0x008fc80003f06070 */
[----:B------:R-:W-:-:S04]  /*3c40*/  @P3 ISETP.GE.AND.EX P0, PT, R23, R11, PT, P0 ;  /* 0x0000000b1700320c */ /* 0x000fc80003f06300 */
[----:B------:R-:W-:-:S04]  /*3c50*/  @P3 ISETP.LT.OR P0, PT, R27, R25, !P0 ;  /* 0x000000191b00320c */ /* 0x000fc80004701670 */
[----:B------:R-:W-:-:S04]  /*3c60*/  @P3 SEL R27, R25, R27, P0 ;  /* 0x0000001b191b3207 */ /* 0x000fc80000000000 */
[----:B------:R-:W-:Y:S02]  /*3c70*/  ISETP.GE.AND P1, PT, R27, R26, PT ;  /* 0x0000001a1b00720c */ /* 0x000fe40003f26270 */
[----:B------:R-:W-:Y:S02]  /*3c80*/  @P3 SEL R10, R22, R10, P0 ;  /* 0x0000000a160a3207 */ /* 0x000fe40000000000 */
[----:B------:R-:W-:Y:S02]  /*3c90*/  @P3 SEL R11, R23, R11, P0 ;  /* 0x0000000b170b3207 */ /* 0x000fe40000000000 */
[----:B0-----:R-:W-:-:S07]  /*3ca0*/  IADD3 R28, P3, PT, R28, 0xa000, RZ ;  /* 0x0000a0001c1c7810 */ /* 0x001fce0007f7e0ff */
[----:B------:R-:W-:-:S04]  /*3cb0*/  @P1 ISETP.GE.U32.AND P0, PT, R10, R8, PT ;  /* 0x000000080a00120c */ /* 0x000fc80003f06070 */
[----:B------:R-:W-:Y:S02]  /*3cc0*/  @P1 ISETP.GE.AND.EX P0, PT, R11, R9, PT, P0 ;  /* 0x000000090b00120c */ /* 0x000fe40003f06300 */
[----:B------:R-:W-:Y:S02]  /*3cd0*/  IADD3 R3, P2, PT, R3, 0xa00, RZ ;  /* 0x00000a0003037810 */ /* 0x000fe40007f5e0ff */
[----:B------:R-:W-:Y:S01]  /*3ce0*/  @P1 ISETP.LT.OR P0, PT, R26, R27, !P0 ;  /* 0x0000001b1a00120c */ /* 0x000fe20004701670 */
[----:B------:R-:W-:Y:S02]  /*3cf0*/  IMAD.X R29, RZ, RZ, R29, P3 ;  /* 0x000000ffff1d7224 */ /* 0x000fe400018e061d */
[----:B------:R-:W-:Y:S01]  /*3d00*/  IMAD.X R2, RZ, RZ, R2, P2 ;  /* 0x000000ffff027224 */ /* 0x000fe200010e0602 */
[----:B------:R-:W-:Y:S02]  /*3d10*/  @P1 SEL R26, R27, R26, P0 ;  /* 0x0000001a1b1a1207 */ /* 0x000fe40000000000 */
[----:B------:R-:W-:-:S02]  /*3d20*/  @P1 SEL R8, R10, R8, P0 ;  /* 0x000000080a081207 */ /* 0x000fc40000000000 */
[----:B------:R-:W-:Y:S01]  /*3d30*/  @P1 SEL R9, R11, R9, P0 ;  /* 0x000000090b091207 */ /* 0x000fe20000000000 */
[----:B------:R-:W-:Y:S06]  /*3d40*/  BRA.U UP1, `(.L_x_73) ;  /* 0xfffffff901747547 */ /* 0x000fec000b83ffff */
.L_x_72:
[----:B------:R-:W-:Y:S05]  /*3d50*/  BRA.U !UP0, `(.L_x_71) ;  /* 0x0000000108d87547 */ /* 0x000fea000b800000 */
[----:B------:R-:W0:Y:S02]  /*3d60*/  LDC.64 R4, c[0x0][0x380] ;  /* 0x0000e000ff047b82 */ /* 0x000e240000000a00 */
[----:B0-----:R-:W-:-:S03]  /*3d70*/  IMAD.WIDE.U32 R4, R0, 0x10, R4 ;  /* 0x0000001000047825 */ /* 0x001fc600078e0004 */
[----:B------:R-:W-:-:S04]  /*3d80*/  LEA R14, P0, R3, R4, 0x4 ;  /* 0x00000004030e7211 */ /* 0x000fc800078020ff */
[----:B------:R-:W-:-:S05]  /*3d90*/  LEA.HI.X R15, R3, R5, R2, 0x4, P0 ;  /* 0x00000005030f7211 */ /* 0x000fca00000f2402 */
        /* <DEDUP_REMOVED lines=38> */
[----:B------:R-:W-:Y:S02]  /*4000*/  @P2 SEL R13, R5, R13, P0 ;  /* 0x0000000d050d2207 */ /* 0x000fe40000000000 */
[----:B------:R-:W-:-:S05]  /*4010*/  IADD3 R3, P2, PT, R3, 0x500, RZ ;  /* 0x0000050003037810 */ /* 0x000fca0007f5e0ff */
[----:B------:R-:W-:-:S04]  /*4020*/  IMAD.X R2, RZ, RZ, R2, P2 ;  /* 0x000000ffff027224 */ /* 0x000fc800010e0602 */
[----:B------:R-:W-:-:S04]  /*4030*/  @P1 ISETP.GE.U32.AND P0, PT, R12, R16, PT ;  /* 0x000000100c00120c */ /* 0x000fc80003f06070 */
[----:B------:R-:W-:-:S04]  /*4040*/  @P1 ISETP.GE.AND.EX P0, PT, R13, R17, PT, P0 ;  /* 0x000000110d00120c */ /* 0x000fc80003f06300 */
[----:B------:R-:W-:-:S04]  /*4050*/  @P1 ISETP.LT.OR P0, PT, R23, R20, !P0 ;  /* 0x000000141700120c */ /* 0x000fc80004701670 */
[----:B------:R-:W-:Y:S02]  /*4060*/  @P1 SEL R16, R12, R16, P0 ;  /* 0x000000100c101207 */ /* 0x000fe40000000000 */
[----:B------:R-:W-:Y:S02]  /*4070*/  @P1 SEL R17, R13, R17, P0 ;  /* 0x000000110d111207 */ /* 0x000fe40000000000 */
[----:B------:R-:W-:Y:S01]  /*4080*/  @P1 SEL R23, R20, R23, P0 ;  /* 0x0000001714171207 */ /* 0x000fe20000000000 */
[----:B------:R-:W-:Y:S02]  /*4090*/  IMAD.MOV.U32 R8, RZ, RZ, R16 ;  /* 0x000000ffff087224 */ /* 0x000fe400078e0010 */
[----:B------:R-:W-:Y:S02]  /*40a0*/  IMAD.MOV.U32 R9, RZ, RZ, R17 ;  /* 0x000000ffff097224 */ /* 0x000fe400078e0011 */
[----:B------:R-:W-:-:S07]  /*40b0*/  IMAD.MOV.U32 R26, RZ, RZ, R23 ;  /* 0x000000ffff1a7224 */ /* 0x000fce00078e0017 */
.L_x_71:
[----:B------:R-:W0:Y:S02]  /*40c0*/  LDCU UR4, c[0x0][0x390] ;  /* 0x00007200ff0477ac */ /* 0x000e240008000800 */
[----:B0-----:R-:W-:Y:S02]  /*40d0*/  USHF.R.S32.HI UR5, URZ, 0x1f, UR4 ;  /* 0x0000001fff057899 */ /* 0x001fe40008011404 */
[----:B------:R-:W-:-:S04]  /*40e0*/  ISETP.GE.U32.AND P0, PT, R3, UR4, PT ;  /* 0x0000000403007c0c */ /* 0x000fc8000bf06070 */
[----:B------:R-:W-:-:S13]  /*40f0*/  ISETP.GE.AND.EX P0, PT, R2, UR5, PT, P0 ;  /* 0x0000000502007c0c */ /* 0x000fda000bf06300 */
[----:B------:R-:W-:Y:S05]  /*4100*/  @P0 BRA `(.L_x_74) ;  /* 0x0000000800480947 */ /* 0x000fea0003800000 */
[----:B------:R-:W-:Y:S01]  /*4110*/  IADD3 R5, PT, PT, -R3, UR4, RZ ;  /* 0x0000000403057c10 */ /* 0x000fe2000fffe1ff */
[----:B------:R-:W-:Y:S03]  /*4120*/  BSSY.RECONVERGENT B1, `(.L_x_74) ;  /* 0x0000090000017945 */ /* 0x000fe60003800200 */
[----:B------:R-:W-:-:S13]  /*4130*/  ISETP.GE.AND P0, PT, R0, R5, PT ;  /* 0x000000050000720c */ /* 0x000fda0003f06270 */
[----:B------:R-:W-:Y:S05]  /*4140*/  @P0 BRA `(.L_x_75) ;  /* 0x0000000800340947 */ /* 0x000fea0003800000 */
[----:B------:R-:W-:Y:S01]  /*4150*/  LOP3.LUT R4, RZ, R0, RZ, 0x33, !PT ;  /* 0x00000000ff047212 */ /* 0x000fe200078e33ff */
[----:B------:R-:W-:Y:S03]  /*4160*/  BSSY.RECONVERGENT B2, `(.L_x_76) ;  /* 0x000002d000027945 */ /* 0x000fe60003800200 */
[----:B------:R-:W-:-:S04]  /*4170*/  IADD3 R14, PT, PT, -R3, UR4, R4 ;  /* 0x00000004030e7c10 */ /* 0x000fc8000fffe104 */
[----:B------:R-:W-:-:S04]  /*4180*/  LOP3.LUT R4, R14, 0x300, RZ, 0xc0, !PT ;  /* 0x000003000e047812 */ /* 0x000fc800078ec0ff */
[----:B------:R-:W-:Y:S01]  /*4190*/  ISETP.NE.AND P0, PT, R4, 0x300, PT ;  /* 0x000003000400780c */ /* 0x000fe20003f05270 */
[----:B------:R-:W-:-:S12]  /*41a0*/  IMAD.MOV.U32 R4, RZ, RZ, R0 ;  /* 0x000000ffff047224 */ /* 0x000fd800078e0000 */
[----:B------:R-:W-:Y:S05]  /*41b0*/  @!P0 BRA `(.L_x_77) ;  /* 0x00000000009c8947 */ /* 0x000fea0003800000 */
[----:B------:R-:W0:Y:S01]  /*41c0*/  LDCU.64 UR6, c[0x0][0x380] ;  /* 0x00007000ff0677ac */ /* 0x000e220008000a00 */
[----:B------:R-:W-:Y:S02]  /*41d0*/  IADD3 R11, P0, PT, R0, R3, RZ ;  /* 0x00000003000b7210 */ /* 0x000fe40007f1e0ff */
[----:B------:R-:W-:-:S03]  /*41e0*/  LEA.HI R4, R14, 0x1, RZ, 0x18 ;  /* 0x000000010e047811 */ /* 0x000fc600078fc0ff */
[----:B------:R-:W-:Y:S01]  /*41f0*/  IMAD.X R10, RZ, RZ, R2, P0 ;  /* 0x000000ffff0a7224 */ /* 0x000fe200000e0602 */
[----:B------:R-:W-:Y:S01]  /*4200*/  LOP3.LUT R6, R4, 0x3, RZ, 0xc0, !PT ;  /* 0x0000000304067812 */ /* 0x000fe200078ec0ff */
[----:B------:R-:W-:-:S04]  /*4210*/  IMAD.MOV.U32 R4, RZ, RZ, R0 ;  /* 0x000000ffff047224 */ /* 0x000fc800078e0000 */
[----:B------:R-:W-:Y:S01]  /*4220*/  IMAD.MOV R12, RZ, RZ, -R6 ;  /* 0x000000ffff0c7224 */ /* 0x000fe200078e0a06 */
[----:B0-----:R-:W-:-:S04]  /*4230*/  LEA R13, P1, R11, UR6, 0x4 ;  /* 0x000000060b0d7c11 */ /* 0x001fc8000f8220ff */
[----:B------:R-:W-:-:S09]  /*4240*/  LEA.HI.X R11, R11, UR7, R10, 0x4, P1 ;  /* 0x000000070b0b7c11 */ /* 0x000fd200088f240a */
.L_x_80:
[----:B------:R-:W-:-:S05]  /*4250*/  IMAD.MOV.U32 R10, RZ, RZ, R13 ;  /* 0x000000ffff0a7224 */ /* 0x000fca00078e000d */
[----:B------:R-:W2:Y:S04]  /*4260*/  LDG.E.CONSTANT R19, desc[UR10][R10.64] ;  /* 0x0000000a0a137981 */ /* 0x000ea8000c1e9900 */
[----:B------:R-:W3:Y:S01]  /*4270*/  LDG.E.64.CONSTANT R6, desc[UR10][R10.64+0x8] ;  /* 0x0000080a0a067981 */ /* 0x000ee2000c1e9b00 */
[----:B------:R-:W-:Y:S01]  /*4280*/  VIADD R12, R12, 0x1 ;  /* 0x000000010c0c7836 */ /* 0x000fe20000000000 */
[----:B------:R-:W-:Y:S01]  /*4290*/  BSSY.RECONVERGENT B3, `(.L_x_78) ;  /* 0x0000016000037945 */ /* 0x000fe20003800200 */
[----:B------:R-:W-:Y:S01]  /*42a0*/  IMAD.MOV.U32 R15, RZ, RZ, R8 ;  /* 0x000000ffff0f7224 */ /* 0x000fe200078e0008 */
        /* <DEDUP_REMOVED lines=20> */
.L_x_79:
[----:B------:R-:W-:Y:S05]  /*43f0*/  BSYNC.RECONVERGENT B3 ;  /* 0x0000000000037941 */ /* 0x000fea0003800200 */
.L_x_78:
[----:B------:R-:W-:Y:S02]  /*4400*/  IMAD.X R11, RZ, RZ, R11, P3 ;  /* 0x000000ffff0b7224 */ /* 0x000fe400018e060b */
[----:B------:R-:W-:Y:S01]  /*4410*/  VIADD R4, R4, 0x100 ;  /* 0x0000010004047836 */ /* 0x000fe20000000000 */
[----:B------:R-:W-:Y:S06]  /*4420*/  @P2 BRA `(.L_x_80) ;  /* 0xfffffffc00882947 */ /* 0x000fec000383ffff */
.L_x_77:
[----:B------:R-:W-:Y:S05]  /*4430*/  BSYNC.RECONVERGENT B2 ;  /* 0x0000000000027941 */ /* 0x000fea0003800200 */
.L_x_76:
[----:B------:R-:W-:-:S13]  /*4440*/  ISETP.GE.U32.AND P0, PT, R14, 0x300, PT ;  /* 0x000003000e00780c */ /* 0x000fda0003f06070 */
[----:B------:R-:W-:Y:S05]  /*4450*/  @!P0 BRA `(.L_x_75) ;  /* 0x0000000400708947 */ /* 0x000fea0003800000 */
[----:B------:R-:W0:Y:S01]  /*4460*/  LDCU.64 UR6, c[0x0][0x380] ;  /* 0x00007000ff0677ac */ /* 0x000e220008000a00 */
[----:B------:R-:W-:-:S05]  /*4470*/  IADD3 R3, P0, PT, R4, R3, RZ ;  /* 0x0000000304037210 */ /* 0x000fca0007f1e0ff */
[----:B------:R-:W-:Y:S01]  /*4480*/  IMAD.X R2, RZ, RZ, R2, P0 ;  /* 0x000000ffff027224 */ /* 0x000fe200000e0602 */
[----:B0-----:R-:W-:-:S04]  /*4490*/  LEA R10, P1, R3, UR6, 0x4 ;  /* 0x00000006030a7c11 */ /* 0x001fc8000f8220ff */
[----:B------:R-:W-:Y:S02]  /*44a0*/  IADD3 R10, P0, PT, R10, 0x3008, RZ ;  /* 0x000030080a0a7810 */ /* 0x000fe40007f1e0ff */
[----:B------:R-:W-:-:S05]  /*44b0*/  LEA.HI.X R11, R3, UR7, R2, 0x4, P1 ;  /* 0x00000007030b7c11 */ /* 0x000fca00088f2402 */
[----:B------:R-:W-:-:S07]  /*44c0*/  IMAD.X R11, RZ, RZ, R11, P0 ;  /* 0x000000ffff0b7224 */ /* 0x000fce00000e060b */
.L_x_89:
[----:B------:R-:W2:Y:S04]  /*44d0*/  LDG.E.CONSTANT R17, desc[UR10][R10.64+-0x3008] ;  /* 0xffcff80a0a117981 */ /* 0x000ea8000c1e9900 */
[----:B------:R-:W3:Y:S04]  /*44e0*/  LDG.E.64.CONSTANT R14, desc[UR10][R10.64+-0x3000] ;  /* 0xffd0000a0a0e7981 */ /* 0x000ee8000c1e9b00 */
[----:B------:R0:W5:Y:S04]  /*44f0*/  LDG.E.CONSTANT R23, desc[UR10][R10.64+-0x2008] ;  /* 0xffdff80a0a177981 */ /* 0x000168000c1e9900 */
        /* <DEDUP_REMOVED lines=22> */
.L_x_82:
[----:B------:R-:W-:Y:S05]  /*4660*/  BSYNC.RECONVERGENT B2 ;  /* 0x0000000000027941 */ /* 0x000fea0003800200 */
.L_x_81:
        /* <DEDUP_REMOVED lines=17> */
.L_x_84:
[----:B------:R-:W-:Y:S05]  /*4780*/  BSYNC.RECONVERGENT B2 ;  /* 0x0000000000027941 */ /* 0x000fea0003800200 */
.L_x_83:
        /* <DEDUP_REMOVED lines=17> */
.L_x_86:
[----:B------:R-:W-:Y:S05]  /*48a0*/  BSYNC.RECONVERGENT B2 ;  /* 0x0000000000027941 */ /* 0x000fea0003800200 */
.L_x_85:
        /* <DEDUP_REMOVED lines=17> */
.L_x_88:
[----:B------:R-:W-:Y:S05]  /*49c0*/  BSYNC.RECONVERGENT B2 ;  /* 0x0000000000027941 */ /* 0x000fea0003800200 */
.L_x_87:
[----:B------:R-:W-:Y:S01]  /*49d0*/  VIADD R4, R4, 0x400 ;  /* 0x0000040004047836 */ /* 0x000fe20000000000 */
[----:B------:R-:W-:-:S04]  /*49e0*/  IADD3 R10, P1, PT, R10, 0x4000, RZ ;  /* 0x000040000a0a7810 */ /* 0x000fc80007f3e0ff */
[----:B------:R-:W-:Y:S01]  /*49f0*/  ISETP.GE.AND P0, PT, R4, R5, PT ;  /* 0x000000050400720c */ /* 0x000fe20003f06270 */
[----:B------:R-:W-:-:S12]  /*4a00*/  IMAD.X R11, RZ, RZ, R11, P1 ;  /* 0x000000ffff0b7224 */ /* 0x000fd800008e060b */
[----:B------:R-:W-:Y:S05]  /*4a10*/  @!P0 BRA `(.L_x_89) ;  /* 0xfffffff800ac8947 */ /* 0x000fea000383ffff */
.L_x_75:
[----:B------:R-:W-:Y:S05]  /*4a20*/  BSYNC.RECONVERGENT B1 ;  /* 0x0000000000017941 */ /* 0x000fea0003800200 */
.L_x_74:
[----:B------:R-:W0:Y:S01]  /*4a30*/  S2R R2, SR_LANEID ;  /* 0x0000000000027919 */ /* 0x000e220000000000 */
[----:B------:R-:W-:Y:S01]  /*4a40*/  BSSY.RECONVERGENT B1, `(.L_x_90) ;  /* 0x000001e000017945 */ /* 0x000fe20003800200 */
[----:B------:R-:W-:Y:S01]  /*4a50*/  IMAD.MOV.U32 R6, RZ, RZ, R8 ;  /* 0x000000ffff067224 */ /* 0x000fe200078e0008 */
[----:B------:R1:W2:Y:S01]  /*4a60*/  SHFL.DOWN PT, R3, R26, 0x1, 0x1f ;  /* 0x08201f001a037f89 */ /* 0x0002a200000e0000 */
[----:B------:R-:W-:-:S03]  /*4a70*/  IMAD.MOV.U32 R7, RZ, RZ, R9 ;  /* 0x000000ffff077224 */ /* 0x000fc600078e0009 */
[----:B------:R1:W3:Y:S04]  /*4a80*/  SHFL.DOWN PT, R5, R8, 0x1, 0x1f ;  /* 0x08201f0008057f89 */ /* 0x0002e800000e0000 */
[----:B------:R1:W4:Y:S01]  /*4a90*/  SHFL.DOWN PT, R4, R9, 0x1, 0x1f ;  /* 0x08201f0009047f89 */ /* 0x00032200000e0000 */
[C---:B0-----:R-:W-:Y:S02]  /*4aa0*/  ISETP.GT.AND P0, PT, R2.reuse, 0x1e, PT ;  /* 0x0000001e0200780c */ /* 0x041fe40003f04270 */
[C---:B------:R-:W-:Y:S02]  /*4ab0*/  ISETP.GT.AND P1, PT, R2.reuse, 0x1d, PT ;  /* 0x0000001d0200780c */ /* 0x040fe40003f24270 */
[C---:B------:R-:W-:Y:S02]  /*4ac0*/  ISETP.GT.AND P5, PT, R2.reuse, 0x1b, PT ;  /* 0x0000001b0200780c */ /* 0x040fe40003fa4270 */
[----:B------:R-:W-:-:S02]  /*4ad0*/  ISETP.GT.AND P4, PT, R2, 0x17, PT ;  /* 0x000000170200780c */ /* 0x000fc40003f84270 */
[C---:B------:R-:W-:Y:S02]  /*4ae0*/  ISETP.GT.AND P3, PT, R2.reuse, 0xf, PT ;  /* 0x0000000f0200780c */ /* 0x040fe40003f64270 */
[----:B------:R-:W-:Y:S01]  /*4af0*/  ISETP.NE.AND P2, PT, R2, RZ, PT ;  /* 0x000000ff0200720c */ /* 0x000fe20003f45270 */
[----:B------:R-:W-:Y:S02]  /*4b00*/  IMAD.MOV.U32 R2, RZ, RZ, R26 ;  /* 0x000000ffff027224 */ /* 0x000fe400078e001a */
[----:B-1234-:R-:W-:Y:S10]  /*4b10*/  @P0 BRA `(.L_x_91) ;  /* 0x0000000000400947 */ /* 0x01eff40003800000 */
        /* <DEDUP_REMOVED lines=9> */
[----:B------:R-:W-:-:S04]  /*4bb0*/  @P6 ISETP.GE.U32.AND P0, PT, R8, R5, PT ;  /* 0x000000050800620c */ /* 0x000fc80003f06070 */
[----:B------:R-:W-:-:S04]  /*4bc0*/  @P6 ISETP.GE.AND.EX P0, PT, R9, R4, PT, P0 ;  /* 0x000000040900620c */ /* 0x000fc80003f06300 */
[----:B------:R-:W-:Y:S02]  /*4bd0*/  @P6 SEL R2, R26, R3, !P0 ;  /* 0x000000031a026207 */ /* 0x000fe40004000000 */
[----:B------:R-:W-:-:S04]  /*4be0*/  @P6 ISETP.LT.U32.AND P0, PT, R8, R5, PT ;  /* 0x000000050800620c */ /* 0x000fc80003f01070 */
[----:B------:R-:W-:-:S04]  /*4bf0*/  @P6 ISETP.LT.AND.EX P0, PT, R9, R4, PT, P0 ;  /* 0x000000040900620c */ /* 0x000fc80003f01300 */
[----:B------:R-:W-:Y:S02]  /*4c00*/  @P6 SEL R6, R8, R5, P0 ;  /* 0x0000000508066207 */ /* 0x000fe40000000000 */
[----:B------:R-:W-:-:S07]  /*4c10*/  @P6 SEL R7, R9, R4, P0 ;  /* 0x0000000409076207 */ /* 0x000fce0000000000 */
.L_x_91:
[----:B------:R-:W-:Y:S05]  /*4c20*/  BSYNC.RECONVERGENT B1 ;  /* 0x0000000000017941 */ /* 0x000fea0003800200 */
.L_x_90:
[----:B------:R0:W1:Y:S01]  /*4c30*/  SHFL.DOWN PT, R9, R2, 0x2, 0x1f ;  /* 0x08401f0002097f89 */ /* 0x00006200000e0000 */
[----:B------:R-:W-:Y:S01]  /*4c40*/  BSSY.RECONVERGENT B1, `(.L_x_92) ;  /* 0x0000017000017945 */ /* 0x000fe20003800200 */
[----:B------:R-:W-:Y:S02]  /*4c50*/  IMAD.MOV.U32 R3, RZ, RZ, R2 ;  /* 0x000000ffff037224 */ /* 0x000fe400078e0002 */
[----:B------:R0:W2:Y:S01]  /*4c60*/  SHFL.DOWN PT, R11, R6, 0x2, 0x1f ;  /* 0x08401f00060b7f89 */ /* 0x0000a200000e0000 */
[----:B------:R-:W-:Y:S02]  /*4c70*/  IMAD.MOV.U32 R4, RZ, RZ, R6 ;  /* 0x000000ffff047224 */ /* 0x000fe400078e0006 */
[----:B------:R-:W-:Y:S01]  /*4c80*/  IMAD.MOV.U32 R5, RZ, RZ, R7 ;  /* 0x000000ffff057224 */ /* 0x000fe200078e0007 */
[----:B------:R0:W3:Y:S01]  /*4c90*/  SHFL.DOWN PT, R8, R7, 0x2, 0x1f ;  /* 0x08401f0007087f89 */ /* 0x0000e200000e0000 */
[----:B------:R-:W-:Y:S05]  /*4ca0*/  @P1 BRA `(.L_x_93) ;  /* 0x0000000000401947 */ /* 0x000fea0003800000 */
[----:B-1----:R-:W-:Y:S01]  /*4cb0*/  ISETP.GE.AND P0, PT, R2, R9, PT ;  /* 0x000000090200720c */ /* 0x002fe20003f06270 */
[----:B------:R-:W-:Y:S02]  /*4cc0*/  IMAD.MOV.U32 R3, RZ, RZ, R9 ;  /* 0x000000ffff037224 */ /* 0x000fe400078e0009 */
[----:B--2---:R-:W-:Y:S02]  /*4cd0*/  IMAD.MOV.U32 R4, RZ, RZ, R11 ;  /* 0x000000ffff047224 */ /* 0x004fe400078e000b */
        /* <DEDUP_REMOVED lines=13> */
.L_x_93:
[----:B------:R-:W-:Y:S05]  /*4db0*/  BSYNC.RECONVERGENT B1 ;  /* 0x0000000000017941 */ /* 0x000fea0003800200 */
.L_x_92:
[----:B---3--:R3:W4:Y:S01]  /*4dc0*/  SHFL.DOWN PT, R8, R3, 0x4, 0x1f ;  /* 0x08801f0003087f89 */ /* 0x00872200000e0000 */
[----:B------:R-:W-:Y:S01]  /*4dd0*/  BSSY.RECONVERGENT B1, `(.L_x_94) ;  /* 0x0000017000017945 */ /* 0x000fe20003800200 */
[----:B0-----:R-:W-:Y:S02]  /*4de0*/  IMAD.MOV.U32 R2, RZ, RZ, R3 ;  /* 0x000000ffff027224 */ /* 0x001fe400078e0003 */
[----:B-1----:R3:W0:Y:S01]  /*4df0*/  SHFL.DOWN PT, R9, R4, 0x4, 0x1f ;  /* 0x08801f0004097f89 */ /* 0x00262200000e0000 */
[----:B------:R-:W-:Y:S02]  /*4e00*/  IMAD.MOV.U32 R6, RZ, RZ, R4 ;  /* 0x000000ffff067224 */ /* 0x000fe400078e0004 */
[----:B------:R-:W-:Y:S01]  /*4e10*/  IMAD.MOV.U32 R7, RZ, RZ, R5 ;  /* 0x000000ffff077224 */ /* 0x000fe200078e0005 */
[----:B------:R3:W1:Y:S01]  /*4e20*/  SHFL.DOWN PT, R10, R5, 0x4, 0x1f ;  /* 0x08801f00050a7f89 */ /* 0x00066200000e0000 */
[----:B------:R-:W-:Y:S05]  /*4e30*/  @P5 BRA `(.L_x_95) ;  /* 0x0000000000405947 */ /* 0x000fea0003800000 */
[----:B----4-:R-:W-:Y:S01]  /*4e40*/  ISETP.GE.AND P0, PT, R3, R8, PT ;  /* 0x000000080300720c */ /* 0x010fe20003f06270 */
[----:B------:R-:W-:Y:S02]  /*4e50*/  IMAD.MOV.U32 R2, RZ, RZ, R8 ;  /* 0x000000ffff027224 */ /* 0x000fe400078e0008 */
[----:B0-----:R-:W-:Y:S02]  /*4e60*/  IMAD.MOV.U32 R6, RZ, RZ, R9 ;  /* 0x000000ffff067224 */ /* 0x001fe400078e0009 */
[----:B-1----:R-:W-:-:S08]  /*4e70*/  IMAD.MOV.U32 R7, RZ, RZ, R10 ;  /* 0x000000ffff077224 */ /* 0x002fd000078e000a */
        /* <DEDUP_REMOVED lines=12> */
.L_x_95:
[----:B------:R-:W-:Y:S05]  /*4f40*/  BSYNC.RECONVERGENT B1 ;  /* 0x0000000000017941 */ /* 0x000fea0003800200 */
.L_x_94:
[----:B0-----:R0:W0:Y:S01]  /*4f50*/  SHFL.DOWN PT, R9, R2, 0x8, 0x1f ;  /* 0x09001f0002097f89 */ /* 0x00102200000e0000 */
[----:B------:R-:W-:Y:S01]  /*4f60*/  BSSY.RECONVERGENT B1, `(.L_x_96) ;  /* 0x0000017000017945 */ /* 0x000fe20003800200 */
[----:B---3--:R-:W-:Y:S02]  /*4f70*/  IMAD.MOV.U32 R3, RZ, RZ, R2 ;  /* 0x000000ffff037224 */ /* 0x008fe400078e0002 */
[----:B--2---:R2:W3:Y:S01]  /*4f80*/  SHFL.DOWN PT, R11, R6, 0x8, 0x1f ;  /* 0x09001f00060b7f89 */ /* 0x0044e200000e0000 */
[----:B------:R-:W-:Y:S02]  /*4f90*/  IMAD.MOV.U32 R4, RZ, RZ, R6 ;  /* 0x000000ffff047224 */ /* 0x000fe400078e0006 */
[----:B------:R-:W-:Y:S01]  /*4fa0*/  IMAD.MOV.U32 R5, RZ, RZ, R7 ;  /* 0x000000ffff057224 */ /* 0x000fe200078e0007 */
[----:B----4-:R2:W4:Y:S01]  /*4fb0*/  SHFL.DOWN PT, R8, R7, 0x8, 0x1f ;  /* 0x09001f0007087f89 */ /* 0x01052200000e0000 */
[----:B------:R-:W-:Y:S05]  /*4fc0*/  @P4 BRA `(.L_x_97) ;  /* 0x0000000000404947 */ /* 0x000fea0003800000 */
[----:B0-----:R-:W-:Y:S01]  /*4fd0*/  ISETP.GE.AND P0, PT, R2, R9, PT ;  /* 0x000000090200720c */ /* 0x001fe20003f06270 */
[----:B------:R-:W-:Y:S02]  /*4fe0*/  IMAD.MOV.U32 R3, RZ, RZ, R9 ;  /* 0x000000ffff037224 */ /* 0x000fe400078e0009 */
[----:B---3--:R-:W-:Y:S02]  /*4ff0*/  IMAD.MOV.U32 R4, RZ, RZ, R11 ;  /* 0x000000ffff047224 */ /* 0x008fe400078e000b */
[----:B----4-:R-:W-:-:S08]  /*5000*/  IMAD.MOV.U32 R5, RZ, RZ, R8 ;  /* 0x000000ffff057224 */ /* 0x010fd000078e0008 */
        /* <DEDUP_REMOVED lines=12> */
.L_x_97:
[----:B------:R-:W-:Y:S05]  /*50d0*/  BSYNC.RECONVERGENT B1 ;  /* 0x0000000000017941 */ /* 0x000fea0003800200 */
.L_x_96:
[----:B0-----:R0:W0:Y:S01]  /*50e0*/  SHFL.DOWN PT, R2, R3, 0x10, 0x1f ;  /* 0x0a001f0003027f89 */ /* 0x00102200000e0000 */
[----:B------:R-:W-:Y:S01]  /*50f0*/  BSSY.RECONVERGENT B1, `(.L_x_98) ;  /* 0x0000017000017945 */ /* 0x000fe20003800200 */
[----:B----4-:R-:W-:Y:S02]  /*5100*/  IMAD.MOV.U32 R8, RZ, RZ, R3 ;  /* 0x000000ffff087224 */ /* 0x010fe400078e0003 */
[----:B------:R4:W0:Y:S01]  /*5110*/  SHFL.DOWN PT, R9, R4, 0x10, 0x1f ;  /* 0x0a001f0004097f89 */ /* 0x00082200000e0000 */
[----:B--2---:R-:W-:Y:S02]  /*5120*/  IMAD.MOV.U32 R7, RZ, RZ, R4 ;  /* 0x000000ffff077224 */ /* 0x004fe400078e0004 */
[----:B------:R-:W-:Y:S01]  /*5130*/  IMAD.MOV.U32 R6, RZ, RZ, R5 ;  /* 0x000000ffff067224 */ /* 0x000fe200078e0005 */
[----:B-1----:R4:W1:Y:S01]  /*5140*/  SHFL.DOWN PT, R10, R5, 0x10, 0x1f ;  /* 0x0a001f00050a7f89 */ /* 0x00286200000e0000 */
[----:B------:R-:W-:Y:S05]  /*5150*/  @P3 BRA `(.L_x_99) ;  /* 0x0000000000403947 */ /* 0x000fea0003800000 */
[----:B0-----:R-:W-:Y:S01]  /*5160*/  ISETP.GE.AND P0, PT, R3, R2, PT ;  /* 0x000000020300720c */ /* 0x001fe20003f06270 */
[----:B------:R-:W-:Y:S02]  /*5170*/  IMAD.MOV.U32 R8, RZ, RZ, R2 ;  /* 0x000000ffff087224 */ /* 0x000fe400078e0002 */
[----:B------:R-:W-:Y:S02]  /*5180*/  IMAD.MOV.U32 R7, RZ, RZ, R9 ;  /* 0x000000ffff077224 */ /* 0x000fe400078e0009 */
        /* <DEDUP_REMOVED lines=13> */
.L_x_99:
[----:B------:R-:W-:Y:S05]  /*5260*/  BSYNC.RECONVERGENT B1 ;  /* 0x0000000000017941 */ /* 0x000fea0003800200 */
.L_x_98:
[----:B------:R-:W-:Y:S04]  /*5270*/  BSSY.RECONVERGENT B1, `(.L_x_100) ;  /* 0x000000c000017945 */ /* 0x000fe80003800200 */
[----:B------:R-:W-:Y:S05]  /*5280*/  @P2 BRA `(.L_x_101) ;  /* 0x0000000000282947 */ /* 0x000fea0003800000 */
[----:B----4-:R-:W2:Y:S01]  /*5290*/  S2R R4, SR_CgaCtaId ;  /* 0x0000000000047919 */ /* 0x010ea20000008800 */
[----:B0-----:R-:W-:Y:S02]  /*52a0*/  MOV R3, 0x400 ;  /* 0x0000040000037802 */ /* 0x001fe40000000f00 */
[----:B------:R-:W-:-:S04]  /*52b0*/  SHF.R.U32.HI R2, RZ, 0x1, R0 ;  /* 0x00000001ff027819 */ /* 0x000fc80000011600 */
[----:B------:R-:W-:Y:S02]  /*52c0*/  LOP3.LUT R2, R2, 0x1f0, RZ, 0xc0, !PT ;  /* 0x000001f002027812 */ /* 0x000fe400078ec0ff */
[----:B--2---:R-:W-:-:S05]  /*52d0*/  LEA R3, R4, R3, 0x18 ;  /* 0x0000000304037211 */ /* 0x004fca00078ec0ff */
[----:B------:R-:W-:Y:S02]  /*52e0*/  IMAD.IADD R5, R2, 0x1, R3 ;  /* 0x0000000102057824 */ /* 0x000fe400078e0203 */
[----:B------:R-:W-:Y:S02]  /*52f0*/  IMAD.MOV.U32 R2, RZ, RZ, R7 ;  /* 0x000000ffff027224 */ /* 0x000fe400078e0007 */
[----:B------:R-:W-:Y:S01]  /*5300*/  IMAD.MOV.U32 R3, RZ, RZ, R6 ;  /* 0x000000ffff037224 */ /* 0x000fe200078e0006 */
[----:B------:R2:W-:Y:S04]  /*5310*/  STS [R5+0x8], R8 ;  /* 0x0000080805007388 */ /* 0x0005e80000000800 */
[----:B------:R2:W-:Y:S02]  /*5320*/  STS.64 [R5+0x10], R2 ;  /* 0x0000100205007388 */ /* 0x0005e40000000a00 */
.L_x_101:
[----:B------:R-:W-:Y:S05]  /*5330*/  BSYNC.RECONVERGENT B1 ;  /* 0x0000000000017941 */ /* 0x000fea0003800200 */
.L_x_100:
        /* <DEDUP_REMOVED lines=8> */
[----:B----4-:R-:W2:Y:S04]  /*53c0*/  LDS.64 R4, [R24+0x20] ;  /* 0x0000200018047984 */ /* 0x010ea80000000a00 */
[----:B------:R4:W1:Y:S04]  /*53d0*/  LDS R18, [R24+0x28] ;  /* 0x0000280018127984 */ /* 0x0008680000000800 */
[----:B------:R4:W1:Y:S01]  /*53e0*/  LDS R16, [R24+0x38] ;  /* 0x0000380018107984 */ /* 0x0008620000000800 */
[----:B0-----:R-:W-:Y:S01]  /*53f0*/  ISETP.GE.AND P0, PT, R8, R3, PT ;  /* 0x000000030800720c */ /* 0x001fe20003f06270 */
[----:B------:R-:W-:-:S02]  /*5400*/  IMAD.MOV.U32 R19, RZ, RZ, R3 ;  /* 0x000000ffff137224 */ /* 0x000fc400078e0003 */
[----:B--2---:R-:W-:Y:S02]  /*5410*/  IMAD.MOV.U32 R21, RZ, RZ, R4 ;  /* 0x000000ffff157224 */ /* 0x004fe400078e0004 */
[----:B------:R-:W-:-:S08]  /*5420*/  IMAD.MOV.U32 R20, RZ, RZ, R5 ;  /* 0x000000ffff147224 */ /* 0x000fd000078e0005 */
[----:B-1--4-:R-:W-:Y:S05]  /*5430*/  @!P0 BRA `(.L_x_103) ;  /* 0x00000000002c8947 */ /* 0x012fea0003800000 */
        /* <DEDUP_REMOVED lines=11> */
.L_x_103:
[----:B------:R-:W-:Y:S05]  /*54f0*/  BSYNC.RECONVERGENT B1 ;  /* 0x0000000000017941 */ /* 0x000fea0003800200 */
.L_x_102:
[----:B------:R-:W0:Y:S01]  /*5500*/  LDS.64 R4, [R24+0x30] ;  /* 0x0000300018047984 */ /* 0x000e220000000a00 */
[----:B------:R-:W-:Y:S01]  /*5510*/  ISETP.GE.AND P0, PT, R19, R18, PT ;  /* 0x000000121300720c */ /* 0x000fe20003f06270 */
[----:B------:R-:W-:Y:S01]  /*5520*/  BSSY.RECONVERGENT B1, `(.L_x_104) ;  /* 0x0000019000017945 */ /* 0x000fe20003800200 */
[----:B------:R-:W-:Y:S01]  /*5530*/  IMAD.MOV.U32 R23, RZ, RZ, R18 ;  /* 0x000000ffff177224 */ /* 0x000fe200078e0012 */
[----:B------:R1:W2:Y:S04]  /*5540*/  LDS R17, [R24+0x48] ;  /* 0x0000480018117984 */ /* 0x0002a80000000800 */
[----:B------:R1:W4:Y:S04]  /*5550*/  LDS R15, [R24+0x58] ;  /* 0x00005800180f7984 */ /* 0x0003280000000800 */
[----:B------:R1:W1:Y:S04]  /*5560*/  LDS R14, [R24+0x68] ;  /* 0x00006800180e7984 */ /* 0x0002680000000800 */
[----:B------:R0:W1:Y:S04]  /*5570*/  LDS R0, [R24+0x78] ;  /* 0x0000780018007984 */ /* 0x0000680000000800 */
[----:B------:R0:W1:Y:S04]  /*5580*/  LDS.64 R6, [R24+0x40] ;  /* 0x0000400018067984 */ /* 0x0000680000000a00 */
[----:B------:R0:W1:Y:S04]  /*5590*/  LDS.64 R8, [R24+0x50] ;  /* 0x0000500018087984 */ /* 0x0000680000000a00 */
[----:B---3--:R3:W1:Y:S04]  /*55a0*/  LDS.64 R10, [R24+0x60] ;  /* 0x00006000180a7984 */ /* 0x0086680000000a00 */
        /* <DEDUP_REMOVED lines=16> */
.L_x_105:
[----:B------:R-:W-:Y:S05]  /*56b0*/  BSYNC.RECONVERGENT B1 ;  /* 0x0000000000017941 */ /* 0x000fea0003800200 */
.L_x_104:
        /* <DEDUP_REMOVED lines=17> */
.L_x_107:
[----:B------:R-:W-:Y:S05]  /*57d0*/  BSYNC.RECONVERGENT B1 ;  /* 0x0000000000017941 */ /* 0x000fea0003800200 */
.L_x_106:
[----:B--2---:R-:W-:Y:S01]  /*57e0*/  ISETP.GE.AND P0, PT, R4, R17, PT ;  /* 0x000000110400720c */ /* 0x004fe20003f06270 */
        /* <DEDUP_REMOVED lines=16> */
.L_x_109:
[----:B------:R-:W-:Y:S05]  /*58f0*/  BSYNC.RECONVERGENT B1 ;  /* 0x0000000000017941 */ /* 0x000fea0003800200 */
.L_x_108:
[----:B----4-:R-:W-:Y:S01]  /*5900*/  ISETP.GE.AND P0, PT, R6, R15, PT ;  /* 0x0000000f0600720c */ /* 0x010fe20003f06270 */
        /* <DEDUP_REMOVED lines=16> */
.L_x_111:
[----:B------:R-:W-:Y:S05]  /*5a10*/  BSYNC.RECONVERGENT B1 ;  /* 0x0000000000017941 */ /* 0x000fea0003800200 */
.L_x_110:
        /* <DEDUP_REMOVED lines=17> */
.L_x_113:
[----:B------:R-:W-:Y:S05]  /*5b30*/  BSYNC.RECONVERGENT B1 ;  /* 0x0000000000017941 */ /* 0x000fea0003800200 */
.L_x_112:
        /* <DEDUP_REMOVED lines=16> */
.L_x_34:
[----:B------:R-:W-:Y:S05]  /*5c40*/  BSYNC.RECONVERGENT B0 ;  /* 0x0000000000007941 */ /* 0x000fea0003800200 */
.L_x_1:
[----:B------:R-:W-:Y:S05]  /*5c50*/  @P1 EXIT ;  /* 0x000000000000194d */ /* 0x000fea0003800000 */
[----:B0-2-4-:R-:W0:Y:S01]  /*5c60*/  LDC.64 R2, c[0x0][0x388] ;  /* 0x0000e200ff027b82 */ /* 0x015e220000000a00 */
[----:B------:R-:W-:-:S04]  /*5c70*/  LOP3.LUT R7, R7, R6, RZ, 0x3c, !PT ;  /* 0x0000000607077212 */ /* 0x000fc800078e3cff */
[----:B------:R-:W-:-:S04]  /*5c80*/  LOP3.LUT R6, R7, R6, RZ, 0x3c, !PT ;  /* 0x0000000607067212 */ /* 0x000fc800078e3cff */
[----:B------:R-:W-:-:S05]  /*5c90*/  LOP3.LUT R7, R7, R6, RZ, 0x3c, !PT ;  /* 0x0000000607077212 */ /* 0x000fca00078e3cff */
[----:B0-----:R-:W-:Y:S04]  /*5ca0*/  STG.E.64 desc[UR10][R2.64+0x8], R6 ;  /* 0x0000080602007986 */ /* 0x001fe8000c101b0a */
[----:B------:R-:W-:Y:S01]  /*5cb0*/  STG.E desc[UR10][R2.64], R8 ;  /* 0x0000000802007986 */ /* 0x000fe2000c10190a */
[----:B------:R-:W-:Y:S05]  /*5cc0*/  EXIT ;  /* 0x000000000000794d */ /* 0x000fea0003800000 */
.L_x_114:
        /* <DEDUP_REMOVED lines=11> */
.L_x_718:


//--------------------- .text._ZN6thrust24THRUST_300001_SM_1000_NS8cuda_cub4core6detail13_kernel_agentINS1_8__reduce10DrainAgentIlEEJN3cub18CUB_300001_SM_10009GridQueueIyEElEEEvDpT0_ --------------------------
	.section	.text._ZN6thrust24THRUST_300001_SM_1000_NS8cuda_cub4core6detail13_kernel_agentINS1_8__reduce10DrainAgentIlEEJN3cub18CUB_300001_SM_10009GridQueueIyEElEEEvDpT0_,"ax",@progbits
	.align	128
        .global         _ZN6thrust24THRUST_300001_SM_1000_NS8cuda_cub4core6detail13_kernel_agentINS1_8__reduce10DrainAgentIlEEJN3cub18CUB_300001_SM_10009GridQueueIyEElEEEvDpT0_
        .type           _ZN6thrust24THRUST_300001_SM_1000_NS8cuda_cub4core6detail13_kernel_agentINS1_8__reduce10DrainAgentIlEEJN3cub18CUB_300001_SM_10009GridQueueIyEElEEEvDpT0_,@function
        .size           _ZN6thrust24THRUST_300001_SM_1000_NS8cuda_cub4core6detail13_kernel_agentINS1_8__reduce10DrainAgentIlEEJN3cub18CUB_300001_SM_10009GridQueueIyEElEEEvDpT0_,(.L_x_719 - _ZN6thrust24THRUST_300001_SM_1000_NS8cuda_cub4core6detail13_kernel_agentINS1_8__reduce10DrainAgentIlEEJN3cub18CUB_300001_SM_10009GridQueueIyEElEEEvDpT0_)
        .other          _ZN6thrust24THRUST_300001_SM_1000_NS8cuda_cub4core6detail13_kernel_agentINS1_8__reduce10DrainAgentIlEEJN3cub18CUB_300001_SM_10009GridQueueIyEElEEEvDpT0_,@"STO_CUDA_ENTRY STV_DEFAULT"
_ZN6thrust24THRUST_300001_SM_1000_NS8cuda_cub4core6detail13_kernel_agentINS1_8__reduce10DrainAgentIlEEJN3cub18CUB_300001_SM_10009GridQueueIyEElEEEvDpT0_:
.text._ZN6thrust24THRUST_300001_SM_1000_NS8cuda_cub4core6detail13_kernel_agentINS1_8__reduce10DrainAgentIlEEJN3cub18CUB_300001_SM_10009GridQueueIyEElEEEvDpT0_:
[----:B------:R-:W-:Y:S08]  /*0000*/  LDC R1, c[0x0][0x37c] ;  /* 0x0000df00ff017b82 */ /* 0x000ff00000000800 */
[----:B------:R-:W0:Y:S01]  /*0010*/  LDC.64 R2, c[0x0][0x380] ;  /* 0x0000e000ff027b82 */ /* 0x000e220000000a00 */
[----:B------:R-:W0:Y:S07]  /*0020*/  LDCU.64 UR4, c[0x0][0x358] ;  /* 0x00006b00ff0477ac */ /* 0x000e2e0008000a00 */
[----:B------:R-:W1:Y:S01]  /*0030*/  LDC.64 R4, c[0x0][0x388] ;  /* 0x0000e200ff047b82 */ /* 0x000e620000000a00 */
[----:B0-----:R-:W-:Y:S04]  /*0040*/  STG.E.64 desc[UR4][R2.64+0x8], RZ ;  /* 0x000008ff02007986 */ /* 0x001fe8000c101b04 */
[----:B-1----:R-:W-:Y:S01]  /*0050*/  STG.E.64 desc[UR4][R2.64], R4 ;  /* 0x0000000402007986 */ /* 0x002fe2000c101b04 */
[----:B------:R-:W-:Y:S05]  /*0060*/  EXIT ;  /* 0x000000000000794d */ /* 0x000fea0003800000 */
.L_x_115:
        /* <DEDUP_REMOVED lines=9> */
.L_x_719:


//--------------------- .text._ZN6thrust24THRUST_300001_SM_1000_NS8cuda_cub4core6detail13_kernel_agentINS1_8__reduce11ReduceAgentINS0_12zip_iteratorIN4cuda3std3__45tupleIJNS0_10device_ptrIiEENS0_17counting_iteratorIlNS0_11use_defaultESF_SF_EEEEEEEPNSB_IJilEEESJ_lNS1_9__extrema9arg_max_fIilNSA_4lessIiEEEEEEJSI_SK_lN3cub18CUB_300001_SM_100013GridEvenShareIlEENSS_9GridQueueIyEESP_EEEvDpT0_ --------------------------
	.section	.text._ZN6thrust24THRUST_300001_SM_1000_NS8cuda_cub4core6detail13_kernel_agentINS1_8__reduce11ReduceAgentINS0_12zip_iteratorIN4cuda3std3__45tupleIJNS0_10device_ptrIiEENS0_17counting_iteratorIlNS0_11use_defaultESF_SF_EEEEEEEPNSB_IJilEEESJ_lNS1_9__extrema9arg_max_fIilNSA_4lessIiEEEEEEJSI_SK_lN3cub18CUB_300001_SM_100013GridEvenShareIlEENSS_9GridQueueIyEESP_EEEvDpT0_,"ax",@progbits
	.align	128
        .global         _ZN6thrust24THRUST_300001_SM_1000_NS8cuda_cub4core6detail13_kernel_agentINS1_8__reduce11ReduceAgentINS0_12zip_iteratorIN4cuda3std3__45tupleIJNS0_10device_ptrIiEENS0_17counting_iteratorIlNS0_11use_defaultESF_SF_EEEEEEEPNSB_IJilEEESJ_lNS1_9__extrema9arg_max_fIilNSA_4lessIiEEEEEEJSI_SK_lN3cub18CUB_300001_SM_100013GridEvenShareIlEENSS_9GridQueueIyEESP_EEEvDpT0_
        .type           _ZN6thrust24THRUST_300001_SM_1000_NS8cuda_cub4core6detail13_kernel_agentINS1_8__reduce11ReduceAgentINS0_12zip_iteratorIN4cuda3std3__45tupleIJNS0_10device_ptrIiEENS0_17counting_iteratorIlNS0_11use_defaultESF_SF_EEEEEEEPNSB_IJilEEESJ_lNS1_9__extrema9arg_max_fIilNSA_4lessIiEEEEEEJSI_SK_lN3cub18CUB_300001_SM_100013GridEvenShareIlEENSS_9GridQueueIyEESP_EEEvDpT0_,@function
        .size           _ZN6thrust24THRUST_300001_SM_1000_NS8cuda_cub4core6detail13_kernel_agentINS1_8__reduce11ReduceAgentINS0_12zip_iteratorIN4cuda3std3__45tupleIJNS0_10device_ptrIiEENS0_17counting_iteratorIlNS0_11use_defaultESF_SF_EEEEEEEPNSB_IJilEEESJ_lNS1_9__extrema9arg_max_fIilNSA_4lessIiEEEEEEJSI_SK_lN3cub18CUB_300001_SM_100013GridEvenShareIlEENSS_9GridQueueIyEESP_EEEvDpT0_,(.L_x_720 - _ZN6thrust24THRUST_300001_SM_1000_NS8cuda_cub4core6detail13_kernel_agentINS1_8__reduce11ReduceAgentINS0_12zip_iteratorIN4cuda3std3__45tupleIJNS0_10device_ptrIiEENS0_17counting_iteratorIlNS0_11use_defaultESF_SF_EEEEEEEPNSB_IJilEEESJ_lNS1_9__extrema9arg_max_fIilNSA_4lessIiEEEEEEJSI_SK_lN3cub18CUB_300001_SM_100013GridEvenShareIlEENSS_9GridQueueIyEESP_EEEvDpT0_)
        .other          _ZN6thrust24THRUST_300001_SM_1000_NS8cuda_cub4core6detail13_kernel_agentINS1_8__reduce11ReduceAgentINS0_12zip_iteratorIN4cuda3std3__45tupleIJNS0_10device_ptrIiEENS0_17counting_iteratorIlNS0_11use_defaultESF_SF_EEEEEEEPNSB_IJilEEESJ_lNS1_9__extrema9arg_max_fIilNSA_4lessIiEEEEEEJSI_SK_lN3cub18CUB_300001_SM_100013GridEvenShareIlEENSS_9GridQueueIyEESP_EEEvDpT0_,@"STO_CUDA_ENTRY STV_DEFAULT"
_ZN6thrust24THRUST_300001_SM_1000_NS8cuda_cub4core6detail13_kernel_agentINS1_8__reduce11ReduceAgentINS0_12zip_iteratorIN4cuda3std3__45tupleIJNS0_10device_ptrIiEENS0_17counting_iteratorIlNS0_11use_defaultESF_SF_EEEEEEEPNSB_IJilEEESJ_lNS1_9__extrema9arg_max_fIilNSA_4lessIiEEEEEEJSI_SK_lN3cub18CUB_300001_SM_100013GridEvenShareIlEENSS_9GridQueueIyEESP_EEEvDpT0_:
.text._ZN6thrust24THRUST_300001_SM_1000_NS8cuda_cub4core6detail13_kernel_agentINS1_8__reduce11ReduceAgentINS0_12zip_iteratorIN4cuda3std3__45tupleIJNS0_10device_ptrIiEENS0_17counting_iteratorIlNS0_11use_defaultESF_SF_EEEEEEEPNSB_IJilEEESJ_lNS1_9__extrema9arg_max_fIilNSA_4lessIiEEEEEEJSI_SK_lN3cub18CUB_300001_SM_100013GridEvenShareIlEENSS_9GridQueueIyEESP_EEEvDpT0_:
[----:B------:R-:W-:Y:S01]  /*0000*/  LDC R1, c[0x0][0x37c] ;  /* 0x0000df00ff017b82 */ /* 0x000fe20000000800 */
[----:B------:R-:W0:Y:S01]  /*0010*/  S2R R0, SR_CTAID.X ;  /* 0x0000000000007919 */ /* 0x000e220000002500 */
[----:B------:R-:W1:Y:S01]  /*0020*/  LDCU.64 UR4, c[0x0][0x398] ;  /* 0x00007300ff0477ac */ /* 0x000e620008000a00 */
[----:B------:R-:W-:Y:S01]  /*0030*/  BSSY.RECONVERGENT B0, `(.L_x_116) ;  /* 0x00005a5000007945 */ /* 0x000fe20003800200 */
[----:B------:R-:W2:Y:S01]  /*0040*/  LDCU UR6, c[0x0][0x370] ;  /* 0x00006e00ff0677ac */ /* 0x000ea20008000800 */
[----:B------:R-:W3:Y:S01]  /*0050*/  LDCU.64 UR10, c[0x0][0x358] ;  /* 0x00006b00ff0a77ac */ /* 0x000ee20008000a00 */
[----:B-1----:R-:W-:Y:S02]  /*0060*/  IMAD.U32 R7, RZ, RZ, UR4 ;  /* 0x00000004ff077e24 */ /* 0x002fe4000f8e00ff */
[----:B------:R-:W-:Y:S01]  /*0070*/  IMAD.U32 R18, RZ, RZ, UR5 ;  /* 0x00000005ff127e24 */ /* 0x000fe2000f8e00ff */
[----:B--2---:R-:W-:Y:S01]  /*0080*/  UIMAD UR6, UR6, 0x500, URZ ;  /* 0x00000500060678a4 */ /* 0x004fe2000f8e02ff */
[----:B0-----:R-:W-:-:S05]  /*0090*/  IMAD R6, R0, 0x500, RZ ;  /* 0x0000050000067824 */ /* 0x001fca00078e02ff */
[----:B------:R-:W-:-:S04]  /*00a0*/  IADD3 R2, P1, PT, R6, 0x500, RZ ;  /* 0x0000050006027810 */ /* 0x000fc80007f3e0ff */
[----:B------:R-:W-:Y:S01]  /*00b0*/  ISETP.GT.U32.AND P0, PT, R2, R7, PT ;  /* 0x000000070200720c */ /* 0x000fe20003f04070 */
[----:B------:R-:W-:-:S05]  /*00c0*/  IMAD.X R3, RZ, RZ, RZ, P1 ;  /* 0x000000ffff037224 */ /* 0x000fca00008e06ff */
[----:B------:R-:W-:-:S13]  /*00d0*/  ISETP.GT.AND.EX P0, PT, R3, R18, PT, P0 ;  /* 0x000000120300720c */ /* 0x000fda0003f04300 */
[----:B---3--:R-:W-:Y:S05]  /*00e0*/  @!P0 BRA `(.L_x_117) ;  /* 0x0000003000d48947 */ /* 0x008fea0003800000 */
[----:B------:R-:W0:Y:S01]  /*00f0*/  S2R R9, SR_TID.X ;  /* 0x0000000000097919 */ /* 0x000e220000002100 */
[----:B------:R-:W-:Y:S01]  /*0100*/  IMAD.IADD R10, R7, 0x1, -R6 ;  /* 0x00000001070a7824 */ /* 0x000fe200078e0a06 */
[----:B------:R-:W-:Y:S01]  /*0110*/  BSSY.RECONVERGENT B1, `(.L_x_118) ;  /* 0x0000010000017945 */ /* 0x000fe20003800200 */
[----:B------:R-:W-:Y:S02]  /*0120*/  IMAD.MOV.U32 R12, RZ, RZ, RZ ;  /* 0x000000ffff0c7224 */ /* 0x000fe400078e00ff */
[----:B------:R-:W-:Y:S02]  /*0130*/  IMAD.MOV.U32 R11, RZ, RZ, RZ ;  /* 0x000000ffff0b7224 */ /* 0x000fe400078e00ff */
[----:B------:R-:W-:Y:S01]  /*0140*/  IMAD.MOV.U32 R8, RZ, RZ, RZ ;  /* 0x000000ffff087224 */ /* 0x000fe200078e00ff */
[----:B0-----:R-:W-:Y:S01]  /*0150*/  ISETP.GE.AND P0, PT, R9, R10, PT ;  /* 0x0000000a0900720c */ /* 0x001fe20003f06270 */
[----:B------:R-:W-:-:S12]  /*0160*/  IMAD.MOV.U32 R13, RZ, RZ, R9 ;  /* 0x000000ffff0d7224 */ /* 0x000fd800078e0009 */
[----:B------:R-:W-:Y:S05]  /*0170*/  @P0 BRA `(.L_x_119) ;  /* 0x0000000000240947 */ /* 0x000fea0003800000 */
[----:B------:R-:W0:Y:S01]  /*0180*/  LDCU.128 UR4, c[0x0][0x380] ;  /* 0x00007000ff0477ac */ /* 0x000e220008000c00 */
[----:B------:R-:W-:-:S05]  /*0190*/  IADD3 R11, P0, PT, R6, R9, RZ ;  /* 0x00000009060b7210 */ /* 0x000fca0007f1e0ff */
[----:B------:R-:W-:Y:S01]  /*01a0*/  IMAD.X R8, RZ, RZ, RZ, P0 ;  /* 0x000000ffff087224 */ /* 0x000fe200000e06ff */
[----:B0-----:R-:W-:-:S04]  /*01b0*/  LEA R2, P1, R11, UR4, 0x2 ;  /* 0x000000040b027c11 */ /* 0x001fc8000f8210ff */
[----:B------:R-:W-:-:S05]  /*01c0*/  LEA.HI.X R3, R11, UR5, R8, 0x2, P1 ;  /* 0x000000050b037c11 */ /* 0x000fca00088f1408 */
[----:B------:R0:W5:Y:S01]  /*01d0*/  LDG.E R12, desc[UR10][R2.64] ;  /* 0x0000000a020c7981 */ /* 0x000162000c1e1900 */
[----:B------:R-:W-:Y:S01]  /*01e0*/  IADD3 R11, P0, PT, R11, UR6, RZ ;  /* 0x000000060b0b7c10 */ /* 0x000fe2000ff1e0ff */
[----:B------:R-:W-:-:S03]  /*01f0*/  VIADD R13, R9, 0x100 ;  /* 0x00000100090d7836 */ /* 0x000fc60000000000 */
[----:B------:R-:W-:-:S09]  /*0200*/  IADD3.X R8, PT, PT, R8, UR7, RZ, P0, !PT ;  /* 0x0000000708087c10 */ /* 0x000fd200087fe4ff */
.L_x_119:
[----:B------:R-:W-:Y:S05]  /*0210*/  BSYNC.RECONVERGENT B1 ;  /* 0x0000000000017941 */ /* 0x000fea0003800200 */
.L_x_118:
[----:B------:R-:W-:Y:S01]  /*0220*/  ISETP.GE.AND P0, PT, R13, R10, PT ;  /* 0x0000000a0d00720c */ /* 0x000fe20003f06270 */
[----:B------:R-:W-:-:S12]  /*0230*/  BSSY.RECONVERGENT B1, `(.L_x_120) ;  /* 0x0000099000017945 */ /* 0x000fd80003800200 */
[----:B------:R-:W-:Y:S05]  /*0240*/  @P0 BRA `(.L_x_121) ;  /* 0x00000008005c0947 */ /* 0x000fea0003800000 */
[----:B0-----:R-:W-:Y:S01]  /*0250*/  LOP3.LUT R2, RZ, R13, RZ, 0x33, !PT ;  /* 0x0000000dff027212 */ /* 0x001fe200078e33ff */
[----:B------:R-:W-:Y:S03]  /*0260*/  BSSY.RECONVERGENT B2, `(.L_x_122) ;  /* 0x000002e000027945 */ /* 0x000fe60003800200 */
[----:B------:R-:W-:-:S04]  /*0270*/  IADD3 R15, PT, PT, -R6, R7, R2 ;  /* 0x00000007060f7210 */ /* 0x000fc80007ffe102 */
[----:B------:R-:W-:-:S04]  /*0280*/  LOP3.LUT R2, R15, 0x300, RZ, 0xc0, !PT ;  /* 0x000003000f027812 */ /* 0x000fc800078ec0ff */
[----:B------:R-:W-:-:S13]  /*0290*/  ISETP.NE.AND P0, PT, R2, 0x300, PT ;  /* 0x000003000200780c */ /* 0x000fda0003f05270 */
[----:B------:R-:W-:Y:S05]  /*02a0*/  @!P0 BRA `(.L_x_123) ;  /* 0x0000000000a48947 */ /* 0x000fea0003800000 */
[----:B------:R-:W0:Y:S01]  /*02b0*/  LDCU.128 UR4, c[0x0][0x380] ;  /* 0x00007000ff0477ac */ /* 0x000e220008000c00 */
[----:B------:R-:W-:Y:S02]  /*02c0*/  IADD3 R3, P0, PT, R6, R13, RZ ;  /* 0x0000000d06037210 */ /* 0x000fe40007f1e0ff */
[----:B------:R-:W-:-:S03]  /*02d0*/  LEA.HI R2, R15, 0x1, RZ, 0x18 ;  /* 0x000000010f027811 */ /* 0x000fc600078fc0ff */
[----:B------:R-:W-:Y:S01]  /*02e0*/  IMAD.X R14, RZ, RZ, RZ, P0 ;  /* 0x000000ffff0e7224 */ /* 0x000fe200000e06ff */
[----:B------:R-:W-:-:S05]  /*02f0*/  LOP3.LUT R2, R2, 0x3, RZ, 0xc0, !PT ;  /* 0x0000000302027812 */ /* 0x000fca00078ec0ff */
[----:B------:R-:W-:Y:S01]  /*0300*/  IMAD.MOV R4, RZ, RZ, -R2 ;  /* 0x000000ffff047224 */ /* 0x000fe200078e0a02 */
[C---:B0-----:R-:W-:Y:S02]  /*0310*/  LEA R5, P2, R3.reuse, UR4, 0x2 ;  /* 0x0000000403057c11 */ /* 0x041fe4000f8410ff */
[C---:B------:R-:W-:Y:S02]  /*0320*/  IADD3 R7, P1, PT, R3.reuse, UR6, RZ ;  /* 0x0000000603077c10 */ /* 0x040fe4000ff3e0ff */
[----:B------:R-:W-:Y:S02]  /*0330*/  LEA.HI.X R3, R3, UR5, R14, 0x2, P2 ;  /* 0x0000000503037c11 */ /* 0x000fe400090f140e */
[----:B------:R-:W-:-:S09]  /*0340*/  IADD3.X R14, PT, PT, R14, UR7, RZ, P1, !PT ;  /* 0x000000070e0e7c10 */ /* 0x000fd20008ffe4ff */
.L_x_126:
[----:B------:R-:W-:-:S05]  /*0350*/  IMAD.MOV.U32 R2, RZ, RZ, R5 ;  /* 0x000000ffff027224 */ /* 0x000fca00078e0005 */
[----:B------:R-:W2:Y:S01]  /*0360*/  LDG.E R19, desc[UR10][R2.64] ;  /* 0x0000000a02137981 */ /* 0x000ea2000c1e1900 */
[----:B------:R-:W-:Y:S01]  /*0370*/  VIADD R4, R4, 0x1 ;  /* 0x0000000104047836 */ /* 0x000fe20000000000 */
[----:B------:R-:W-:Y:S01]  /*0380*/  BSSY.RECONVERGENT B3, `(.L_x_124) ;  /* 0x0000016000037945 */ /* 0x000fe20003800200 */
[----:B------:R-:W-:Y:S01]  /*0390*/  IMAD.MOV.U32 R18, RZ, RZ, R11 ;  /* 0x000000ffff127224 */ /* 0x000fe200078e000b */
[----:B------:R-:W-:Y:S01]  /*03a0*/  IADD3 R5, P3, PT, R5, 0x400, RZ ;  /* 0x0000040005057810 */ /* 0x000fe20007f7e0ff */
[----:B------:R-:W-:Y:S01]  /*03b0*/  IMAD.MOV.U32 R17, RZ, RZ, R8 ;  /* 0x000000ffff117224 */ /* 0x000fe200078e0008 */
[----:B------:R-:W-:Y:S01]  /*03c0*/  ISETP.NE.AND P2, PT, R4, RZ, PT ;  /* 0x000000ff0400720c */ /* 0x000fe20003f45270 */
[----:B-----5:R-:W-:Y:S02]  /*03d0*/  IMAD.MOV.U32 R16, RZ, RZ, R12 ;  /* 0x000000ffff107224 */ /* 0x020fe400078e000c */
[----:B------:R-:W-:Y:S02]  /*03e0*/  IMAD.MOV.U32 R11, RZ, RZ, R7 ;  /* 0x000000ffff0b7224 */ /* 0x000fe400078e0007 */
[----:B------:R-:W-:Y:S01]  /*03f0*/  IMAD.MOV.U32 R8, RZ, RZ, R14 ;  /* 0x000000ffff087224 */ /* 0x000fe200078e000e */
[----:B--2---:R-:W-:Y:S01]  /*0400*/  ISETP.GE.AND P0, PT, R12, R19, PT ;  /* 0x000000130c00720c */ /* 0x004fe20003f06270 */
[----:B------:R-:W-:-:S12]  /*0410*/  IMAD.MOV.U32 R12, RZ, RZ, R19 ;  /* 0x000000ffff0c7224 */ /* 0x000fd800078e0013 */
        /* <DEDUP_REMOVED lines=12> */
.L_x_125:
[----:B------:R-:W-:Y:S05]  /*04e0*/  BSYNC.RECONVERGENT B3 ;  /* 0x0000000000037941 */ /* 0x000fea0003800200 */
.L_x_124:
[----:B------:R-:W-:Y:S01]  /*04f0*/  IADD3 R7, P0, PT, R7, 0x100, RZ ;  /* 0x0000010007077810 */ /* 0x000fe20007f1e0ff */
[----:B------:R-:W-:Y:S02]  /*0500*/  VIADD R13, R13, 0x100 ;  /* 0x000001000d0d7836 */ /* 0x000fe40000000000 */
[----:B------:R-:W-:Y:S02]  /*0510*/  IMAD.X R3, RZ, RZ, R3, P3 ;  /* 0x000000ffff037224 */ /* 0x000fe400018e0603 */
[----:B------:R-:W-:Y:S01]  /*0520*/  IMAD.X R14, RZ, RZ, R14, P0 ;  /* 0x000000ffff0e7224 */ /* 0x000fe200000e060e */
[----:B------:R-:W-:Y:S07]  /*0530*/  @P2 BRA `(.L_x_126) ;  /* 0xfffffffc00842947 */ /* 0x000fee000383ffff */
.L_x_123:
[----:B------:R-:W-:Y:S05]  /*0540*/  BSYNC.RECONVERGENT B2 ;  /* 0x0000000000027941 */ /* 0x000fea0003800200 */
.L_x_122:
[----:B------:R-:W-:-:S13]  /*0550*/  ISETP.GE.U32.AND P0, PT, R15, 0x300, PT ;  /* 0x000003000f00780c */ /* 0x000fda0003f06070 */
[----:B------:R-:W-:Y:S05]  /*0560*/  @!P0 BRA `(.L_x_121) ;  /* 0x0000000400948947 */ /* 0x000fea0003800000 */
[----:B------:R-:W0:Y:S01]  /*0570*/  LDC.64 R4, c[0x0][0x380] ;  /* 0x0000e000ff047b82 */ /* 0x000e220000000a00 */
[----:B------:R-:W-:-:S07]  /*0580*/  VIADD R7, R13, 0x200 ;  /* 0x000002000d077836 */ /* 0x000fce0000000000 */
[----:B------:R-:W1:Y:S02]  /*0590*/  LDC.64 R2, c[0x0][0x388] ;  /* 0x0000e200ff027b82 */ /* 0x000e640000000a00 */
.L_x_135:
[----:B------:R-:W-:-:S05]  /*05a0*/  VIADD R13, R7, 0xfffffe00 ;  /* 0xfffffe00070d7836 */ /* 0x000fca0000000000 */
[----:B------:R-:W-:-:S04]  /*05b0*/  IADD3 R19, P0, PT, R6, R13, RZ ;  /* 0x0000000d06137210 */ /* 0x000fc80007f1e0ff */
[----:B------:R-:W-:Y:S02]  /*05c0*/  LEA.HI.X.SX32 R18, R13, RZ, 0x1, P0 ;  /* 0x000000ff0d127211 */ /* 0x000fe400000f0eff */
[----:B0-----:R-:W-:-:S04]  /*05d0*/  LEA R16, P0, R19, R4, 0x2 ;  /* 0x0000000413107211 */ /* 0x001fc800078010ff */
[----:B------:R-:W-:-:S05]  /*05e0*/  LEA.HI.X R17, R19, R5, R18, 0x2, P0 ;  /* 0x0000000513117211 */ /* 0x000fca00000f1412 */
[----:B------:R-:W2:Y:S04]  /*05f0*/  LDG.E R25, desc[UR10][R16.64] ;  /* 0x0000000a10197981 */ /* 0x000ea8000c1e1900 */
[----:B-----5:R0:W5:Y:S04]  /*0600*/  LDG.E R15, desc[UR10][R16.64+0x400] ;  /* 0x0004000a100f7981 */ /* 0x020168000c1e1900 */
[----:B------:R0:W5:Y:S04]  /*0610*/  LDG.E R13, desc[UR10][R16.64+0x800] ;  /* 0x0008000a100d7981 */ /* 0x000168000c1e1900 */
[----:B------:R0:W5:Y:S01]  /*0620*/  LDG.E R14, desc[UR10][R16.64+0xc00] ;  /* 0x000c000a100e7981 */ /* 0x000162000c1e1900 */
[----:B-1----:R-:W-:Y:S01]  /*0630*/  IADD3 R20, P1, PT, R19, R2, RZ ;  /* 0x0000000213147210 */ /* 0x002fe20007f3e0ff */
[----:B------:R-:W-:Y:S01]  /*0640*/  BSSY.RECONVERGENT B2, `(.L_x_127) ;  /* 0x0000013000027945 */ /* 0x000fe20003800200 */
[----:B------:R-:W-:-:S03]  /*0650*/  VIADD R19, R7, 0xffffff00 ;  /* 0xffffff0007137836 */ /* 0x000fc60000000000 */
[----:B------:R-:W-:Y:S02]  /*0660*/  IMAD.X R23, R18, 0x1, R3, P1 ;  /* 0x0000000112177824 */ /* 0x000fe400008e0603 */
[----:B------:R-:W-:Y:S02]  /*0670*/  IMAD.MOV.U32 R21, RZ, RZ, R20 ;  /* 0x000000ffff157224 */ /* 0x000fe400078e0014 */
[----:B------:R-:W-:Y:S01]  /*0680*/  IMAD.MOV.U32 R22, RZ, RZ, R23 ;  /* 0x000000ffff167224 */ /* 0x000fe200078e0017 */
[----:B--2---:R-:W-:Y:S01]  /*0690*/  ISETP.GE.AND P0, PT, R12, R25, PT ;  /* 0x000000190c00720c */ /* 0x004fe20003f06270 */
[----:B------:R-:W-:-:S12]  /*06a0*/  IMAD.MOV.U32 R18, RZ, RZ, R25 ;  /* 0x000000ffff127224 */ /* 0x000fd800078e0019 */
[----:B0-----:R-:W-:Y:S05]  /*06b0*/  @!P0 BRA `(.L_x_128) ;  /* 0x00000000002c8947 */ /* 0x001fea0003800000 */
        /* <DEDUP_REMOVED lines=11> */
.L_x_128:
[----:B------:R-:W-:Y:S05]  /*0770*/  BSYNC.RECONVERGENT B2 ;  /* 0x0000000000027941 */ /* 0x000fea0003800200 */
.L_x_127:
[----:B-----5:R-:W-:Y:S01]  /*0780*/  ISETP.GE.AND P0, PT, R18, R15, PT ;  /* 0x0000000f1200720c */ /* 0x020fe20003f06270 */
[----:B------:R-:W-:Y:S01]  /*0790*/  BSSY.RECONVERGENT B2, `(.L_x_129) ;  /* 0x0000013000027945 */ /* 0x000fe20003800200 */
[----:B------:R-:W-:Y:S02]  /*07a0*/  SHF.R.S32.HI R8, RZ, 0x1f, R19 ;  /* 0x0000001fff087819 */ /* 0x000fe40000011413 */
[----:B------:R-:W-:-:S04]  /*07b0*/  IADD3 R12, P1, P2, R19, R2, R6 ;  /* 0x00000002130c7210 */ /* 0x000fc80007a3e006 */
[----:B------:R-:W-:Y:S01]  /*07c0*/  IADD3.X R11, PT, PT, R8, R3, RZ, P1, P2 ;  /* 0x00000003080b7210 */ /* 0x000fe20000fe44ff */
[----:B------:R-:W-:Y:S02]  /*07d0*/  IMAD.MOV.U32 R19, RZ, RZ, R12 ;  /* 0x000000ffff137224 */ /* 0x000fe400078e000c */
[----:B------:R-:W-:Y:S02]  /*07e0*/  IMAD.MOV.U32 R8, RZ, RZ, R15 ;  /* 0x000000ffff087224 */ /* 0x000fe400078e000f */
[----:B------:R-:W-:Y:S01]  /*07f0*/  IMAD.MOV.U32 R20, RZ, RZ, R11 ;  /* 0x000000ffff147224 */ /* 0x000fe200078e000b */
[----:B------:R-:W-:Y:S06]  /*0800*/  @!P0 BRA `(.L_x_130) ;  /* 0x00000000002c8947 */ /* 0x000fec0003800000 */
        /* <DEDUP_REMOVED lines=11> */
.L_x_130:
[----:B------:R-:W-:Y:S05]  /*08c0*/  BSYNC.RECONVERGENT B2 ;  /* 0x0000000000027941 */ /* 0x000fea0003800200 */
.L_x_129:
[----:B------:R-:W-:Y:S01]  /*08d0*/  ISETP.GE.AND P0, PT, R8, R13, PT ;  /* 0x0000000d0800720c */ /* 0x000fe20003f06270 */
[C---:B------:R-:W-:Y:S01]  /*08e0*/  VIADD R11, R7.reuse, 0x100 ;  /* 0x00000100070b7836 */ /* 0x040fe20000000000 */
[----:B------:R-:W-:Y:S01]  /*08f0*/  SHF.R.S32.HI R12, RZ, 0x1f, R7 ;  /* 0x0000001fff0c7819 */ /* 0x000fe20000011407 */
[----:B------:R-:W-:Y:S01]  /*0900*/  BSSY.RECONVERGENT B2, `(.L_x_131) ;  /* 0x0000014000027945 */ /* 0x000fe20003800200 */
[-CC-:B------:R-:W-:Y:S01]  /*0910*/  IADD3 R18, P1, P4, R7, R2.reuse, R6.reuse ;  /* 0x0000000207127210 */ /* 0x180fe20007c3e006 */
[----:B------:R-:W-:Y:S01]  /*0920*/  IMAD.MOV.U32 R15, RZ, RZ, R13 ;  /* 0x000000ffff0f7224 */ /* 0x000fe200078e000d */
[----:B------:R-:W-:Y:S02]  /*0930*/  IADD3 R23, P2, P3, R11, R2, R6 ;  /* 0x000000020b177210 */ /* 0x000fe40007b5e006 */
[----:B------:R-:W-:Y:S01]  /*0940*/  IADD3.X R21, PT, PT, R12, R3, RZ, P1, P4 ;  /* 0x000000030c157210 */ /* 0x000fe20000fe84ff */
[----:B------:R-:W-:Y:S01]  /*0950*/  IMAD.MOV.U32 R16, RZ, RZ, R18 ;  /* 0x000000ffff107224 */ /* 0x000fe200078e0012 */
[----:B------:R-:W-:-:S03]  /*0960*/  SHF.R.S32.HI R12, RZ, 0x1f, R11 ;  /* 0x0000001fff0c7819 */ /* 0x000fc6000001140b */
        /* <DEDUP_REMOVED lines=13> */
.L_x_132:
[----:B------:R-:W-:Y:S05]  /*0a40*/  BSYNC.RECONVERGENT B2 ;  /* 0x0000000000027941 */ /* 0x000fea0003800200 */
.L_x_131:
[----:B------:R-:W-:Y:S01]  /*0a50*/  ISETP.GE.AND P0, PT, R15, R14, PT ;  /* 0x0000000e0f00720c */ /* 0x000fe20003f06270 */
[----:B------:R-:W-:Y:S01]  /*0a60*/  BSSY.RECONVERGENT B2, `(.L_x_133) ;  /* 0x0000011000027945 */ /* 0x000fe20003800200 */
[----:B------:R-:W-:Y:S01]  /*0a70*/  IADD3.X R18, PT, PT, R12, R3, RZ, P2, P3 ;  /* 0x000000030c127210 */ /* 0x000fe200017e64ff */
[----:B------:R-:W-:Y:S02]  /*0a80*/  IMAD.MOV.U32 R11, RZ, RZ, R23 ;  /* 0x000000ffff0b7224 */ /* 0x000fe400078e0017 */
[----:B------:R-:W-:Y:S02]  /*0a90*/  IMAD.MOV.U32 R12, RZ, RZ, R14 ;  /* 0x000000ffff0c7224 */ /* 0x000fe400078e000e */
[----:B------:R-:W-:-:S06]  /*0aa0*/  IMAD.MOV.U32 R8, RZ, RZ, R18 ;  /* 0x000000ffff087224 */ /* 0x000fcc00078e0012 */
        /* <DEDUP_REMOVED lines=12> */
.L_x_134:
[----:B------:R-:W-:Y:S05]  /*0b70*/  BSYNC.RECONVERGENT B2 ;  /* 0x0000000000027941 */ /* 0x000fea0003800200 */
.L_x_133:
[C---:B------:R-:W-:Y:S02]  /*0b80*/  VIADD R13, R7.reuse, 0x200 ;  /* 0x00000200070d7836 */ /* 0x040fe40000000000 */
[----:B------:R-:W-:-:S03]  /*0b90*/  VIADD R7, R7, 0x400 ;  /* 0x0000040007077836 */ /* 0x000fc60000000000 */
[----:B------:R-:W-:-:S13]  /*0ba0*/  ISETP.GE.AND P0, PT, R13, R10, PT ;  /* 0x0000000a0d00720c */ /* 0x000fda0003f06270 */
[----:B------:R-:W-:Y:S05]  /*0bb0*/  @!P0 BRA `(.L_x_135) ;  /* 0xfffffff800788947 */ /* 0x000fea000383ffff */
.L_x_121:
[----:B------:R-:W-:Y:S05]  /*0bc0*/  BSYNC.RECONVERGENT B1 ;  /* 0x0000000000017941 */ /* 0x000fea0003800200 */
.L_x_120:
[----:B------:R-:W-:-:S13]  /*0bd0*/  ISETP.GE.AND P0, PT, R10, 0x100, PT ;  /* 0x000001000a00780c */ /* 0x000fda0003f06270 */
[----:B------:R-:W-:Y:S05]  /*0be0*/  @!P0 BRA `(.L_x_136) ;  /* 0x00000010008c8947 */ /* 0x000fea0003800000 */
[----:B------:R-:W1:Y:S01]  /*0bf0*/  S2R R10, SR_LANEID ;  /* 0x00000000000a7919 */ /* 0x000e620000000000 */
[----:B------:R-:W-:Y:S01]  /*0c00*/  BSSY.RECONVERGENT B1, `(.L_x_137) ;  /* 0x000001b000017945 */ /* 0x000fe20003800200 */
[----:B------:R-:W-:Y:S01]  /*0c10*/  IMAD.MOV.U32 R6, RZ, RZ, R11 ;  /* 0x000000ffff067224 */ /* 0x000fe200078e000b */
[----:B0----5:R0:W2:Y:S01]  /*0c20*/  SHFL.DOWN PT, R3, R12, 0x1, 0x1f ;  /* 0x08201f000c037f89 */ /* 0x0210a200000e0000 */
[----:B------:R-:W-:Y:S02]  /*0c30*/  IMAD.MOV.U32 R7, RZ, RZ, R8 ;  /* 0x000000ffff077224 */ /* 0x000fe400078e0008 */
[----:B------:R-:W-:Y:S01]  /*0c40*/  IMAD.MOV.U32 R2, RZ, RZ, R12 ;  /* 0x000000ffff027224 */ /* 0x000fe200078e000c */
[----:B------:R0:W3:Y:S04]  /*0c50*/  SHFL.DOWN PT, R4, R11, 0x1, 0x1f ;  /* 0x08201f000b047f89 */ /* 0x0000e800000e0000 */
[----:B------:R0:W4:Y:S01]  /*0c60*/  SHFL.DOWN PT, R5, R8, 0x1, 0x1f ;  /* 0x08201f0008057f89 */ /* 0x00012200000e0000 */
[----:B-1----:R-:W-:-:S02]  /*0c70*/  ISETP.GT.AND P0, PT, R10, 0x1e, PT ;  /* 0x0000001e0a00780c */ /* 0x002fc40003f04270 */
[C---:B------:R-:W-:Y:S02]  /*0c80*/  ISETP.GT.AND P1, PT, R10.reuse, 0x1d, PT ;  /* 0x0000001d0a00780c */ /* 0x040fe40003f24270 */
[----:B------:R-:W-:-:S09]  /*0c90*/  ISETP.GT.AND P3, PT, R10, 0x1b, PT ;  /* 0x0000001b0a00780c */ /* 0x000fd20003f64270 */
[----:B0-234-:R-:W-:Y:S05]  /*0ca0*/  @P0 BRA `(.L_x_138) ;  /* 0x0000000000400947 */ /* 0x01dfea0003800000 */
        /* <DEDUP_REMOVED lines=16> */
.L_x_138:
[----:B------:R-:W-:Y:S05]  /*0db0*/  BSYNC.RECONVERGENT B1 ;  /* 0x0000000000017941 */ /* 0x000fea0003800200 */
.L_x_137:
        /* <DEDUP_REMOVED lines=27> */
.L_x_140:
[----:B------:R-:W-:Y:S05]  /*0f70*/  BSYNC.RECONVERGENT B1 ;  /* 0x0000000000017941 */ /* 0x000fea0003800200 */
.L_x_139:
        /* <DEDUP_REMOVED lines=9> */
[----:B0-----:R-:W-:Y:S02]  /*1010*/  IMAD.MOV.U32 R6, RZ, RZ, R11 ;  /* 0x000000ffff067224 */ /* 0x001fe400078e000b */
[----:B-1----:R-:W-:Y:S02]  /*1020*/  IMAD.MOV.U32 R7, RZ, RZ, R10 ;  /* 0x000000ffff077224 */ /* 0x002fe400078e000a */
        /* <DEDUP_REMOVED lines=13> */
.L_x_142:
[----:B------:R-:W-:Y:S05]  /*1100*/  BSYNC.RECONVERGENT B1 ;  /* 0x0000000000017941 */ /* 0x000fea0003800200 */
.L_x_141:
        /* <DEDUP_REMOVED lines=9> */
[----:B---3--:R-:W-:Y:S02]  /*11a0*/  IMAD.MOV.U32 R4, RZ, RZ, R13 ;  /* 0x000000ffff047224 */ /* 0x008fe400078e000d */
        /* <DEDUP_REMOVED lines=14> */
.L_x_144:
[----:B------:R-:W-:Y:S05]  /*1290*/  BSYNC.RECONVERGENT B1 ;  /* 0x0000000000017941 */ /* 0x000fea0003800200 */
.L_x_143:
[----:B0-----:R0:W0:Y:S01]  /*12a0*/  SHFL.DOWN PT, R2, R3, 0x10, 0x1f ;  /* 0x0a001f0003027f89 */ /* 0x00102200000e0000 */
[----:B------:R-:W-:Y:S01]  /*12b0*/  BSSY.RECONVERGENT B1, `(.L_x_145) ;  /* 0x0000017000017945 */ /* 0x000fe20003800200 */
[----:B--2---:R-:W-:Y:S02]  /*12c0*/  IMAD.MOV.U32 R7, RZ, RZ, R4 ;  /* 0x000000ffff077224 */ /* 0x004fe400078e0004 */
[----:B------:R2:W0:Y:S01]  /*12d0*/  SHFL.DOWN PT, R11, R4, 0x10, 0x1f ;  /* 0x0a001f00040b7f89 */ /* 0x00042200000e0000 */
[----:B----4-:R-:W-:Y:S02]  /*12e0*/  IMAD.MOV.U32 R8, RZ, RZ, R5 ;  /* 0x000000ffff087224 */ /* 0x010fe400078e0005 */
[----:B------:R-:W-:Y:S01]  /*12f0*/  IMAD.MOV.U32 R6, RZ, RZ, R3 ;  /* 0x000000ffff067224 */ /* 0x000fe200078e0003 */
[----:B-1----:R2:W1:Y:S01]  /*1300*/  SHFL.DOWN PT, R10, R5, 0x10, 0x1f ;  /* 0x0a001f00050a7f89 */ /* 0x00246200000e0000 */
[----:B------:R-:W-:Y:S05]  /*1310*/  @P4 BRA `(.L_x_146) ;  /* 0x0000000000404947 */ /* 0x000fea0003800000 */
        /* <DEDUP_REMOVED lines=16> */
.L_x_146:
[----:B------:R-:W-:Y:S05]  /*1420*/  BSYNC.RECONVERGENT B1 ;  /* 0x0000000000017941 */ /* 0x000fea0003800200 */
.L_x_145:
[----:B------:R-:W-:Y:S04]  /*1430*/  BSSY.RECONVERGENT B1, `(.L_x_147) ;  /* 0x000000c000017945 */ /* 0x000fe80003800200 */
[----:B------:R-:W-:Y:S05]  /*1440*/  @P2 BRA `(.L_x_148) ;  /* 0x0000000000282947 */ /* 0x000fea0003800000 */
[----:B--2---:R-:W2:Y:S01]  /*1450*/  S2R R4, SR_CgaCtaId ;  /* 0x0000000000047919 */ /* 0x004ea20000008800 */
        /* <DEDUP_REMOVED lines=9> */
.L_x_148:
[----:B------:R-:W-:Y:S05]  /*14f0*/  BSYNC.RECONVERGENT B1 ;  /* 0x0000000000017941 */ /* 0x000fea0003800200 */
.L_x_147:
[----:B------:R-:W-:Y:S01]  /*1500*/  BAR.SYNC.DEFER_BLOCKING 0x0 ;  /* 0x0000000000007b1d */ /* 0x000fe20000010000 */
[----:B------:R-:W-:-:S13]  /*1510*/  ISETP.NE.AND P2, PT, R9, RZ, PT ;  /* 0x000000ff0900720c */ /* 0x000fda0003f45270 */
[----:B------:R-:W-:Y:S05]  /*1520*/  @P2 BRA `(.L_x_149) ;  /* 0x0000004400542947 */ /* 0x000fea0003800000 */
[----:B0---4-:R-:W0:Y:S01]  /*1530*/  S2R R3, SR_CgaCtaId ;  /* 0x0000000000037919 */ /* 0x011e220000008800 */
[----:B------:R-:W-:Y:S01]  /*1540*/  MOV R2, 0x400 ;  /* 0x0000040000027802 */ /* 0x000fe20000000f00 */
[----:B------:R-:W-:Y:S03]  /*1550*/  BSSY.RECONVERGENT B1, `(.L_x_150) ;  /* 0x0000016000017945 */ /* 0x000fe60003800200 */
[----:B0-----:R-:W-:-:S05]  /*1560*/  LEA R26, R3, R2, 0x18 ;  /* 0x00000002031a7211 */ /* 0x001fca00078ec0ff */
[----:B--2---:R-:W0:Y:S04]  /*1570*/  LDS R5, [R26+0x18] ;  /* 0x000018001a057984 */ /* 0x004e280000000800 */
[----:B------:R2:W4:Y:S04]  /*1580*/  LDS.64 R2, [R26+0x20] ;  /* 0x000020001a027984 */ /* 0x0005280000000a00 */
[----:B------:R2:W1:Y:S04]  /*1590*/  LDS R22, [R26+0x28] ;  /* 0x000028001a167984 */ /* 0x0004680000000800 */
[----:B------:R2:W1:Y:S01]  /*15a0*/  LDS R16, [R26+0x38] ;  /* 0x000038001a107984 */ /* 0x0004620000000800 */
[----:B0-----:R-:W-:Y:S01]  /*15b0*/  ISETP.GE.AND P0, PT, R6, R5, PT ;  /* 0x000000050600720c */ /* 0x001fe20003f06270 */
[----:B------:R-:W-:-:S12]  /*15c0*/  IMAD.MOV.U32 R21, RZ, RZ, R5 ;  /* 0x000000ffff157224 */ /* 0x000fd800078e0005 */
[----:B-12-4-:R-:W-:Y:S05]  /*15d0*/  @!P0 BRA `(.L_x_151) ;  /* 0x0000000000348947 */ /* 0x016fea0003800000 */
        /* <DEDUP_REMOVED lines=13> */
.L_x_151:
[----:B------:R-:W-:Y:S05]  /*16b0*/  BSYNC.RECONVERGENT B1 ;  /* 0x0000000000017941 */ /* 0x000fea0003800200 */
.L_x_150:
        /* <DEDUP_REMOVED lines=21> */
[C---:B------:R-:W-:Y:S02]  /*1810*/  @P3 ISETP.LT.U32.AND P1, PT, R2.reuse, R6, PT ;  /* 0x000000060200320c */ /* 0x040fe40003f21070 */
[CC--:B------:R-:W-:Y:S02]  /*1820*/  @P3 ISETP.GE.AND.EX P0, PT, R3.reuse, R7.reuse, PT, P0 ;  /* 0x000000070300320c */ /* 0x0c0fe40003f06300 */
[----:B------:R-:W-:Y:S02]  /*1830*/  @P3 ISETP.LT.AND.EX P1, PT, R3, R7, PT, P1 ;  /* 0x000000070300320c */ /* 0x000fe40003f21310 */
[----:B------:R-:W-:Y:S02]  /*1840*/  @P3 SEL R23, R21, R22, !P0 ;  /* 0x0000001615173207 */ /* 0x000fe40004000000 */
[----:B------:R-:W-:-:S02]  /*1850*/  @P3 SEL R25, R2, R6, P1 ;  /* 0x0000000602193207 */ /* 0x000fc40000800000 */
[----:B------:R-:W-:-:S07]  /*1860*/  @P3 SEL R24, R3, R7, P1 ;  /* 0x0000000703183207 */ /* 0x000fce0000800000 */
.L_x_153:
[----:B------:R-:W-:Y:S05]  /*1870*/  BSYNC.RECONVERGENT B1 ;  /* 0x0000000000017941 */ /* 0x000fea0003800200 */
.L_x_152:
        /* <DEDUP_REMOVED lines=17> */
.L_x_155:
[----:B------:R-:W-:Y:S05]  /*1990*/  BSYNC.RECONVERGENT B1 ;  /* 0x0000000000017941 */ /* 0x000fea0003800200 */
.L_x_154:
        /* <DEDUP_REMOVED lines=17> */
.L_x_157:
[----:B------:R-:W-:Y:S05]  /*1ab0*/  BSYNC.RECONVERGENT B1 ;  /* 0x0000000000017941 */ /* 0x000fea0003800200 */
.L_x_156:
        /* <DEDUP_REMOVED lines=17> */
.L_x_159:
[----:B------:R-:W-:Y:S05]  /*1bd0*/  BSYNC.RECONVERGENT B1 ;  /* 0x0000000000017941 */ /* 0x000fea0003800200 */
.L_x_158:
        /* <DEDUP_REMOVED lines=17> */
.L_x_161:
[----:B------:R-:W-:Y:S05]  /*1cf0*/  BSYNC.RECONVERGENT B1 ;  /* 0x0000000000017941 */ /* 0x000fea0003800200 */
.L_x_160:
        /* <DEDUP_REMOVED lines=18> */
.L_x_136:
[----:B------:R-:W1:Y:S01]  /*1e20*/  S2R R14, SR_LANEID ;  /* 0x00000000000e7919 */ /* 0x000e620000000000 */
[----:B0-----:R-:W-:Y:S01]  /*1e30*/  LOP3.LUT R2, R9, 0x3e0, RZ, 0xc0, !PT ;  /* 0x000003e009027812 */ /* 0x001fe200078ec0ff */
[----:B------:R-:W-:Y:S01]  /*1e40*/  BSSY.RECONVERGENT B1, `(.L_x_162) ;  /* 0x0000027000017945 */ /* 0x000fe20003800200 */
[----:B------:R-:W-:Y:S02]  /*1e50*/  IMAD.MOV.U32 R16, RZ, RZ, R8 ;  /* 0x000000ffff107224 */ /* 0x000fe400078e0008 */
[----:B------:R-:W-:Y:S01]  /*1e60*/  LOP3.LUT R5, RZ, R2, RZ, 0x33, !PT ;  /* 0x00000002ff057212 */ /* 0x000fe200078e33ff */
[----:B------:R-:W-:-:S05]  /*1e70*/  VIADD R3, R2, 0x20 ;  /* 0x0000002002037836 */ /* 0x000fca0000000000 */
[----:B------:R-:W-:Y:S01]  /*1e80*/  ISETP.GT.AND P0, PT, R3, R10, PT ;  /* 0x0000000a0300720c */ /* 0x000fe20003f04270 */
[----:B------:R-:W-:-:S05]  /*1e90*/  IMAD.IADD R3, R10, 0x1, R5 ;  /* 0x000000010a037824 */ /* 0x000fca00078e0205 */
[----:B------:R-:W-:-:S05]  /*1ea0*/  SEL R3, R3, 0x1f, P0 ;  /* 0x0000001f03037807 */ /* 0x000fca0000000000 */
[----:B-----5:R0:W2:Y:S04]  /*1eb0*/  SHFL.DOWN PT, R5, R12, 0x1, R3 ;  /* 0x082000000c057989 */ /* 0x0200a800000e0003 */
[----:B------:R0:W3:Y:S01]  /*1ec0*/  SHFL.DOWN PT, R7, R8, 0x1, R3 ;  /* 0x0820000008077989 */ /* 0x0000e200000e0003 */
[CC--:B-1----:R-:W-:Y:S01]  /*1ed0*/  ISETP.GE.AND P0, PT, R14.reuse, R3.reuse, PT ;  /* 0x000000030e00720c */ /* 0x0c2fe20003f06270 */
[C---:B------:R-:W-:Y:S01]  /*1ee0*/  VIADD R4, R14.reuse, 0x4 ;  /* 0x000000040e047836 */ /* 0x040fe20000000000 */
[C---:B------:R-:W-:Y:S01]  /*1ef0*/  ISETP.NE.AND P2, PT, R14.reuse, RZ, PT ;  /* 0x000000ff0e00720c */ /* 0x040fe20003f45270 */
[C---:B------:R-:W-:Y:S02]  /*1f00*/  VIADD R2, R14.reuse, 0x2 ;  /* 0x000000020e027836 */ /* 0x040fe40000000000 */
[----:B------:R-:W-:Y:S01]  /*1f10*/  VIADD R6, R14, 0x8 ;  /* 0x000000080e067836 */ /* 0x000fe20000000000 */
[-C--:B------:R-:W-:Y:S01]  /*1f20*/  ISETP.GT.AND P5, PT, R4, R3.reuse, PT ;  /* 0x000000030400720c */ /* 0x080fe20003fa4270 */
[----:B------:R-:W-:Y:S01]  /*1f30*/  VIADD R14, R14, 0x10 ;  /* 0x000000100e0e7836 */ /* 0x000fe20000000000 */
[----:B------:R0:W1:Y:S01]  /*1f40*/  SHFL.DOWN PT, R4, R11, 0x1, R3 ;  /* 0x082000000b047989 */ /* 0x00006200000e0003 */
[-C--:B------:R-:W-:Y:S01]  /*1f50*/  ISETP.GT.AND P1, PT, R2, R3.reuse, PT ;  /* 0x000000030200720c */ /* 0x080fe20003f24270 */
[----:B------:R-:W-:Y:S01]  /*1f60*/  IMAD.MOV.U32 R2, RZ, RZ, R12 ;  /* 0x000000ffff027224 */ /* 0x000fe200078e000c */
[-C--:B------:R-:W-:Y:S01]  /*1f70*/  ISETP.GT.AND P4, PT, R6, R3.reuse, PT ;  /* 0x000000030600720c */ /* 0x080fe20003f84270 */
[----:B------:R-:W-:Y:S01]  /*1f80*/  IMAD.MOV.U32 R6, RZ, RZ, R11 ;  /* 0x000000ffff067224 */ /* 0x000fe200078e000b */
[----:B------:R-:W-:Y:S01]  /*1f90*/  ISETP.GT.AND P3, PT, R14, R3, PT ;  /* 0x000000030e00720c */ /* 0x000fe20003f64270 */
[----:B--2---:R-:W-:-:S12]  /*1fa0*/  @P0 BRA `(.L_x_163) ;  /* 0x0000000000400947 */ /* 0x004fd80003800000 */
[----:B------:R-:W-:Y:S01]  /*1fb0*/  ISETP.GE.AND P0, PT, R12, R5, PT ;  /* 0x000000050c00720c */ /* 0x000fe20003f06270 */
        /* <DEDUP_REMOVED lines=15> */
.L_x_163:
[----:B------:R-:W-:Y:S05]  /*20b0*/  BSYNC.RECONVERGENT B1 ;  /* 0x0000000000017941 */ /* 0x000fea0003800200 */
.L_x_162:
[----:B------:R2:W4:Y:S01]  /*20c0*/  SHFL.DOWN PT, R5, R2, 0x2, R3 ;  /* 0x0840000002057989 */ /* 0x00052200000e0003 */
[----:B------:R-:W-:Y:S01]  /*20d0*/  BSSY.RECONVERGENT B1, `(.L_x_164) ;  /* 0x0000017000017945 */ /* 0x000fe20003800200 */
[----:B-1----:R-:W-:Y:S02]  /*20e0*/  IMAD.MOV.U32 R4, RZ, RZ, R2 ;  /* 0x000000ffff047224 */ /* 0x002fe400078e0002 */
[----:B---3--:R2:W1:Y:S01]  /*20f0*/  SHFL.DOWN PT, R7, R6, 0x2, R3 ;  /* 0x0840000006077989 */ /* 0x00846200000e0003 */
[----:B0-----:R-:W-:Y:S02]  /*2100*/  IMAD.MOV.U32 R12, RZ, RZ, R6 ;  /* 0x000000ffff0c7224 */ /* 0x001fe400078e0006 */
[----:B------:R-:W-:Y:S01]  /*2110*/  IMAD.MOV.U32 R14, RZ, RZ, R16 ;  /* 0x000000ffff0e7224 */ /* 0x000fe200078e0010 */
[----:B------:R2:W0:Y:S01]  /*2120*/  SHFL.DOWN PT, R11, R16, 0x2, R3 ;  /* 0x08400000100b7989 */ /* 0x00042200000e0003 */
[----:B------:R-:W-:Y:S05]  /*2130*/  @P1 BRA `(.L_x_165) ;  /* 0x0000000000401947 */ /* 0x000fea0003800000 */
[----:B----4-:R-:W-:Y:S01]  /*2140*/  ISETP.GE.AND P0, PT, R2, R5, PT ;  /* 0x000000050200720c */ /* 0x010fe20003f06270 */
[----:B------:R-:W-:Y:S02]  /*2150*/  IMAD.MOV.U32 R4, RZ, RZ, R5 ;  /* 0x000000ffff047224 */ /* 0x000fe400078e0005 */
[----:B-1----:R-:W-:Y:S02]  /*2160*/  IMAD.MOV.U32 R12, RZ, RZ, R7 ;  /* 0x000000ffff0c7224 */ /* 0x002fe400078e0007 */
        /* <DEDUP_REMOVED lines=13> */
.L_x_165:
[----:B------:R-:W-:Y:S05]  /*2240*/  BSYNC.RECONVERGENT B1 ;  /* 0x0000000000017941 */ /* 0x000fea0003800200 */
.L_x_164:
[----:B----4-:R3:W4:Y:S01]  /*2250*/  SHFL.DOWN PT, R5, R4, 0x4, R3 ;  /* 0x0880000004057989 */ /* 0x01072200000e0003 */
[----:B------:R-:W-:Y:S01]  /*2260*/  BSSY.RECONVERGENT B1, `(.L_x_166) ;  /* 0x0000017000017945 */ /* 0x000fe20003800200 */
[----:B--2---:R-:W-:Y:S02]  /*2270*/  IMAD.MOV.U32 R2, RZ, RZ, R4 ;  /* 0x000000ffff027224 */ /* 0x004fe400078e0004 */
[----:B-1----:R3:W1:Y:S01]  /*2280*/  SHFL.DOWN PT, R7, R12, 0x4, R3 ;  /* 0x088000000c077989 */ /* 0x00266200000e0003 */
[----:B------:R-:W-:Y:S02]  /*2290*/  IMAD.MOV.U32 R6, RZ, RZ, R12 ;  /* 0x000000ffff067224 */ /* 0x000fe400078e000c */
[----:B------:R-:W-:Y:S01]  /*22a0*/  IMAD.MOV.U32 R8, RZ, RZ, R14 ;  /* 0x000000ffff087224 */ /* 0x000fe200078e000e */
[----:B0-----:R3:W0:Y:S01]  /*22b0*/  SHFL.DOWN PT, R11, R14, 0x4, R3 ;  /* 0x088000000e0b7989 */ /* 0x00162200000e0003 */
        /* <DEDUP_REMOVED lines=17> */
.L_x_167:
[----:B------:R-:W-:Y:S05]  /*23d0*/  BSYNC.RECONVERGENT B1 ;  /* 0x0000000000017941 */ /* 0x000fea0003800200 */
.L_x_166:
[----:B----4-:R2:W4:Y:S01]  /*23e0*/  SHFL.DOWN PT, R5, R2, 0x8, R3 ;  /* 0x0900000002057989 */ /* 0x01052200000e0003 */
[----:B------:R-:W-:Y:S01]  /*23f0*/  BSSY.RECONVERGENT B1, `(.L_x_168) ;  /* 0x0000017000017945 */ /* 0x000fe20003800200 */
[----:B---3--:R-:W-:Y:S02]  /*2400*/  IMAD.MOV.U32 R4, RZ, RZ, R2 ;  /* 0x000000ffff047224 */ /* 0x008fe400078e0002 */
        /* <DEDUP_REMOVED lines=21> */
.L_x_169:
[----:B------:R-:W-:Y:S05]  /*2560*/  BSYNC.RECONVERGENT B1 ;  /* 0x0000000000017941 */ /* 0x000fea0003800200 */
.L_x_168:
[----:B----4-:R3:W4:Y:S01]  /*2570*/  SHFL.DOWN PT, R5, R4, 0x10, R3 ;  /* 0x0a00000004057989 */ /* 0x01072200000e0003 */
[----:B------:R-:W-:Y:S01]  /*2580*/  BSSY.RECONVERGENT B1, `(.L_x_170) ;  /* 0x0000017000017945 */ /* 0x000fe20003800200 */
[----:B--2---:R-:W-:Y:S02]  /*2590*/  IMAD.MOV.U32 R6, RZ, RZ, R4 ;  /* 0x000000ffff067224 */ /* 0x004fe400078e0004 */
[----:B0-----:R3:W0:Y:S01]  /*25a0*/  SHFL.DOWN PT, R11, R12, 0x10, R3 ;  /* 0x0a0000000c0b7989 */ /* 0x00162200000e0003 */
[----:B-1----:R-:W-:Y:S02]  /*25b0*/  IMAD.MOV.U32 R7, RZ, RZ, R12 ;  /* 0x000000ffff077224 */ /* 0x002fe400078e000c */
[----:B------:R-:W-:Y:S01]  /*25c0*/  IMAD.MOV.U32 R8, RZ, RZ, R14 ;  /* 0x000000ffff087224 */ /* 0x000fe200078e000e */
[----:B------:R3:W1:Y:S01]  /*25d0*/  SHFL.DOWN PT, R13, R14, 0x10, R3 ;  /* 0x0a0000000e0d7989 */ /* 0x00066200000e0003 */
        /* <DEDUP_REMOVED lines=17> */
.L_x_171:
[----:B------:R-:W-:Y:S05]  /*26f0*/  BSYNC.RECONVERGENT B1 ;  /* 0x0000000000017941 */ /* 0x000fea0003800200 */
.L_x_170:
[----:B------:R-:W-:Y:S04]  /*2700*/  BSSY.RECONVERGENT B1, `(.L_x_172) ;  /* 0x000000c000017945 */ /* 0x000fe80003800200 */
[----:B------:R-:W-:Y:S05]  /*2710*/  @P2 BRA `(.L_x_173) ;  /* 0x0000000000282947 */ /* 0x000fea0003800000 */
[----:B---3--:R-:W2:Y:S01]  /*2720*/  S2R R4, SR_CgaCtaId ;  /* 0x0000000000047919 */ /* 0x008ea20000008800 */
[----:B------:R-:W-:Y:S02]  /*2730*/  MOV R3, 0x400 ;  /* 0x0000040000037802 */ /* 0x000fe40000000f00 */
[----:B------:R-:W-:-:S04]  /*2740*/  SHF.R.U32.HI R2, RZ, 0x1, R9 ;  /* 0x00000001ff027819 */ /* 0x000fc80000011609 */
[----:B------:R-:W-:Y:S02]  /*2750*/  LOP3.LUT R2, R2, 0x1f0, RZ, 0xc0, !PT ;  /* 0x000001f002027812 */ /* 0x000fe400078ec0ff */
[----:B--2---:R-:W-:-:S05]  /*2760*/  LEA R3, R4, R3, 0x18 ;  /* 0x0000000304037211 */ /* 0x004fca00078ec0ff */
[----:B----4-:R-:W-:Y:S02]  /*2770*/  IMAD.IADD R5, R2, 0x1, R3 ;  /* 0x0000000102057824 */ /* 0x010fe400078e0203 */
[----:B------:R-:W-:Y:S02]  /*2780*/  IMAD.MOV.U32 R2, RZ, RZ, R7 ;  /* 0x000000ffff027224 */ /* 0x000fe400078e0007 */
[----:B------:R-:W-:Y:S01]  /*2790*/  IMAD.MOV.U32 R3, RZ, RZ, R8 ;  /* 0x000000ffff037224 */ /* 0x000fe200078e0008 */
[----:B------:R2:W-:Y:S04]  /*27a0*/  STS [R5+0x8], R6 ;  /* 0x0000080605007388 */ /* 0x0005e80000000800 */
[----:B------:R2:W-:Y:S02]  /*27b0*/  STS.64 [R5+0x10], R2 ;  /* 0x0000100205007388 */ /* 0x0005e40000000a00 */
.L_x_173:
[----:B------:R-:W-:Y:S05]  /*27c0*/  BSYNC.RECONVERGENT B1 ;  /* 0x0000000000017941 */ /* 0x000fea0003800200 */
.L_x_172:
[----:B------:R-:W-:Y:S01]  /*27d0*/  BAR.SYNC.DEFER_BLOCKING 0x0 ;  /* 0x0000000000007b1d */ /* 0x000fe20000010000 */
[----:B------:R-:W-:-:S13]  /*27e0*/  ISETP.NE.AND P2, PT, R9, RZ, PT ;  /* 0x000000ff0900720c */ /* 0x000fda0003f45270 */
[----:B------:R-:W-:Y:S05]  /*27f0*/  @P2 BRA `(.L_x_149) ;  /* 0x0000003000a02947 */ /* 0x000fea0003800000 */
[C---:B------:R-:W-:Y:S01]  /*2800*/  ISETP.GE.AND P0, PT, R10.reuse, 0x21, PT ;  /* 0x000000210a00780c */ /* 0x040fe20003f06270 */
[----:B--2---:R-:W-:Y:S01]  /*2810*/  IMAD.MOV.U32 R2, RZ, RZ, R6 ;  /* 0x000000ffff027224 */ /* 0x004fe200078e0006 */
[C---:B------:R-:W-:Y:S01]  /*2820*/  ISETP.GE.AND P5, PT, R10.reuse, 0x41, PT ;  /* 0x000000410a00780c */ /* 0x040fe20003fa6270 */
[----:B0-----:R-:W-:Y:S01]  /*2830*/  IMAD.MOV.U32 R11, RZ, RZ, R7 ;  /* 0x000000ffff0b7224 */ /* 0x001fe200078e0007 */
[C---:B------:R-:W-:Y:S01]  /*2840*/  ISETP.GE.AND P4, PT, R10.reuse, 0x61, PT ;  /* 0x000000610a00780c */ /* 0x040fe20003f86270 */
[----:B---3--:R-:W-:Y:S01]  /*2850*/  IMAD.MOV.U32 R4, RZ, RZ, R8 ;  /* 0x000000ffff047224 */ /* 0x008fe200078e0008 */
[----:B------:R-:W-:-:S07]  /*2860*/  ISETP.GE.AND P3, PT, R10, 0x81, PT ;  /* 0x000000810a00780c */ /* 0x000fce0003f66270 */
[----:B------:R-:W-:Y:S06]  /*2870*/  @!P0 BRA `(.L_x_174) ;  /* 0x00000000005c8947 */ /* 0x000fec0003800000 */
[----:B------:R-:W0:Y:S01]  /*2880*/  S2UR UR5, SR_CgaCtaId ;  /* 0x00000000000579c3 */ /* 0x000e220000008800 */
[----:B------:R-:W-:Y:S01]  /*2890*/  UMOV UR4, 0x400 ;  /* 0x0000040000047882 */ /* 0x000fe20000000000 */
[----:B------:R-:W-:Y:S01]  /*28a0*/  BSSY.RECONVERGENT B1, `(.L_x_174) ;  /* 0x0000014000017945 */ /* 0x000fe20003800200 */
        /* <DEDUP_REMOVED lines=19> */
.L_x_175:
[----:B------:R-:W-:Y:S05]  /*29e0*/  BSYNC.RECONVERGENT B1 ;  /* 0x0000000000017941 */ /* 0x000fea0003800200 */
.L_x_174:
[----:B------:R-:W-:Y:S02]  /*29f0*/  IMAD.MOV.U32 R3, RZ, RZ, R2 ;  /* 0x000000ffff037224 */ /* 0x000fe400078e0002 */
[----:B------:R-:W-:Y:S02]  /*2a00*/  IMAD.MOV.U32 R9, RZ, RZ, R11 ;  /* 0x000000ffff097224 */ /* 0x000fe400078e000b */
[----:B------:R-:W-:Y:S01]  /*2a10*/  IMAD.MOV.U32 R8, RZ, RZ, R4 ;  /* 0x000000ffff087224 */ /* 0x000fe200078e0004 */
[----:B------:R-:W-:Y:S06]  /*2a20*/  @!P5 BRA `(.L_x_176) ;  /* 0x00000000005cd947 */ /* 0x000fec0003800000 */
[----:B------:R-:W0:Y:S01]  /*2a30*/  S2UR UR5, SR_CgaCtaId ;  /* 0x00000000000579c3 */ /* 0x000e220000008800 */
[----:B------:R-:W-:Y:S01]  /*2a40*/  UMOV UR4, 0x400 ;  /* 0x0000040000047882 */ /* 0x000fe20000000000 */
[----:B------:R-:W-:Y:S01]  /*2a50*/  BSSY.RECONVERGENT B1, `(.L_x_176) ;  /* 0x0000014000017945 */ /* 0x000fe20003800200 */
[----:B0-----:R-:W-:-:S09]  /*2a60*/  ULEA UR4, UR5, UR4, 0x18 ;  /* 0x0000000405047291 */ /* 0x001fd2000f8ec0ff */
[----:B----4-:R-:W0:Y:S04]  /*2a70*/  LDS R5, [UR4+0x28] ;  /* 0x00002804ff057984 */ /* 0x010e280008000800 */
        /* <DEDUP_REMOVED lines=17> */
.L_x_177:
[----:B------:R-:W-:Y:S05]  /*2b90*/  BSYNC.RECONVERGENT B1 ;  /* 0x0000000000017941 */ /* 0x000fea0003800200 */
.L_x_176:
[C---:B------:R-:W-:Y:S01]  /*2ba0*/  ISETP.GE.AND P1, PT, R10.reuse, 0xa1, PT ;  /* 0x000000a10a00780c */ /* 0x040fe20003f26270 */
[----:B------:R-:W-:Y:S01]  /*2bb0*/  IMAD.MOV.U32 R2, RZ, RZ, R3 ;  /* 0x000000ffff027224 */ /* 0x000fe200078e0003 */
[C---:B------:R-:W-:Y:S01]  /*2bc0*/  ISETP.GE.AND P5, PT, R10.reuse, 0xc1, PT ;  /* 0x000000c10a00780c */ /* 0x040fe20003fa6270 */
[----:B------:R-:W-:Y:S01]  /*2bd0*/  IMAD.MOV.U32 R7, RZ, RZ, R9 ;  /* 0x000000ffff077224 */ /* 0x000fe200078e0009 */
[----:B------:R-:W-:Y:S01]  /*2be0*/  ISETP.GE.AND P6, PT, R10, 0xe1, PT ;  /* 0x000000e10a00780c */ /* 0x000fe20003fc6270 */
[----:B------:R-:W-:Y:S01]  /*2bf0*/  IMAD.MOV.U32 R6, RZ, RZ, R8 ;  /* 0x000000ffff067224 */ /* 0x000fe200078e0008 */
[----:B------:R-:W-:Y:S11]  /*2c00*/  @!P4 BRA `(.L_x_178) ;  /* 0x00000000005cc947 */ /* 0x000ff60003800000 */
        /* <DEDUP_REMOVED lines=22> */
.L_x_179:
[----:B------:R-:W-:Y:S05]  /*2d70*/  BSYNC.RECONVERGENT B1 ;  /* 0x0000000000017941 */ /* 0x000fea0003800200 */
.L_x_178:
        /* <DEDUP_REMOVED lines=26> */
.L_x_181:
[----:B------:R-:W-:Y:S05]  /*2f20*/  BSYNC.RECONVERGENT B1 ;  /* 0x0000000000017941 */ /* 0x000fea0003800200 */
.L_x_180:
        /* <DEDUP_REMOVED lines=26> */
.L_x_183:
[----:B------:R-:W-:Y:S05]  /*30d0*/  BSYNC.RECONVERGENT B1 ;  /* 0x0000000000017941 */ /* 0x000fea0003800200 */
.L_x_182:
        /* <DEDUP_REMOVED lines=26> */
.L_x_185:
[----:B------:R-:W-:Y:S05]  /*3280*/  BSYNC.RECONVERGENT B1 ;  /* 0x0000000000017941 */ /* 0x000fea0003800200 */
.L_x_184:
[----:B------:R-:W-:Y:S02]  /*3290*/  IMAD.MOV.U32 R6, RZ, RZ, R3 ;  /* 0x000000ffff067224 */ /* 0x000fe400078e0003 */
[----:B------:R-:W-:Y:S02]  /*32a0*/  IMAD.MOV.U32 R7, RZ, RZ, R9 ;  /* 0x000000ffff077224 */ /* 0x000fe400078e0009 */
[----:B------:R-:W-:Y:S01]  /*32b0*/  IMAD.MOV.U32 R8, RZ, RZ, R4 ;  /* 0x000000ffff087224 */ /* 0x000fe200078e0004 */
[----:B------:R-:W-:Y:S06]  /*32c0*/  @!P6 BRA `(.L_x_149) ;  /* 0x0000002400ece947 */ /* 0x000fec0003800000 */
[----:B------:R-:W0:Y:S01]  /*32d0*/  S2UR UR5, SR_CgaCtaId ;  /* 0x00000000000579c3 */ /* 0x000e220000008800 */
[----:B------:R-:W-:Y:S02]  /*32e0*/  UMOV UR4, 0x400 ;  /* 0x0000040000047882 */ /* 0x000fe40000000000 */
        /* <DEDUP_REMOVED lines=21> */
.L_x_117:
[----:B------:R-:W0:Y:S01]  /*3440*/  S2R R11, SR_TID.X ;  /* 0x00000000000b7919 */ /* 0x000e220000002100 */
[----:B------:R-:W1:Y:S02]  /*3450*/  LDCU.128 UR12, c[0x0][0x380] ;  /* 0x00007000ff0c77ac */ /* 0x000e640008000c00 */
[----:B-1----:R-:W-:Y:S02]  /*3460*/  IMAD.U32 R12, RZ, RZ, UR12 ;  /* 0x0000000cff0c7e24 */ /* 0x002fe4000f8e00ff */
[----:B------:R-:W-:Y:S01]  /*3470*/  IMAD.U32 R13, RZ, RZ, UR13 ;  /* 0x0000000dff0d7e24 */ /* 0x000fe2000f8e00ff */
[----:B0-----:R-:W-:-:S05]  /*3480*/  IADD3 R3, P0, PT, R6, R11, RZ ;  /* 0x0000000b06037210 */ /* 0x001fca0007f1e0ff */
[----:B------:R-:W-:Y:S01]  /*3490*/  IMAD.X R4, RZ, RZ, RZ, P0 ;  /* 0x000000ffff047224 */ /* 0x000fe200000e06ff */
[----:B------:R-:W-:-:S04]  /*34a0*/  LEA R2, P0, R3, R12, 0x2 ;  /* 0x0000000c03027211 */ /* 0x000fc800078010ff */
[----:B------:R-:W-:-:S05]  /*34b0*/  LEA.HI.X R3, R3, R13, R4, 0x2, P0 ;  /* 0x0000000d03037211 */ /* 0x000fca00000f1404 */
[----:B------:R-:W2:Y:S04]  /*34c0*/  LDG.E R4, desc[UR10][R2.64] ;  /* 0x0000000a02047981 */ /* 0x000ea8000c1e1900 */
[----:B------:R-:W2:Y:S04]  /*34d0*/  LDG.E R5, desc[UR10][R2.64+0x400] ;  /* 0x0004000a02057981 */ /* 0x000ea8000c1e1900 */
[----:B------:R-:W3:Y:S04]  /*34e0*/  LDG.E R8, desc[UR10][R2.64+0x800] ;  /* 0x0008000a02087981 */ /* 0x000ee8000c1e1900 */
[----:B------:R-:W4:Y:S04]  /*34f0*/  LDG.E R9, desc[UR10][R2.64+0xc00] ;  /* 0x000c000a02097981 */ /* 0x000f28000c1e1900 */
[----:B------:R-:W5:Y:S01]  /*3500*/  LDG.E R10, desc[UR10][R2.64+0x1000] ;  /* 0x0010000a020a7981 */ /* 0x000f62000c1e1900 */
[----:B--2---:R-:W-:-:S02]  /*3510*/  VIMNMX R15, PT, PT, R4, R5, !PT ;  /* 0x00000005040f7248 */ /* 0x004fc40007fe0100 */
[----:B------:R-:W-:Y:S01]  /*3520*/  ISETP.GE.AND P0, PT, R4, R5, PT ;  /* 0x000000050400720c */ /* 0x000fe20003f06270 */
[----:B------:R-:W-:Y:S01]  /*3530*/  VIADD R4, R11, 0x200 ;  /* 0x000002000b047836 */ /* 0x000fe20000000000 */
[----:B---3--:R-:W-:Y:S02]  /*3540*/  VIMNMX R14, PT, PT, R8, R15, !PT ;  /* 0x0000000f080e7248 */ /* 0x008fe40007fe0100 */
[----:B------:R-:W-:Y:S01]  /*3550*/  ISETP.GE.AND P1, PT, R15, R8, PT ;  /* 0x000000080f00720c */ /* 0x000fe20003f26270 */
[----:B------:R-:W-:Y:S01]  /*3560*/  VIADD R8, R11, 0x100 ;  /* 0x000001000b087836 */ /* 0x000fe20000000000 */
[----:B----4-:R-:W-:Y:S01]  /*3570*/  ISETP.GE.AND P3, PT, R14, R9, PT ;  /* 0x000000090e00720c */ /* 0x010fe20003f66270 */
[----:B------:R-:W-:Y:S01]  /*3580*/  IMAD.U32 R15, RZ, RZ, UR15 ;  /* 0x0000000fff0f7e24 */ /* 0x000fe2000f8e00ff */
[----:B------:R-:W-:Y:S01]  /*3590*/  VIMNMX R17, PT, PT, R9, R14, !PT ;  /* 0x0000000e09117248 */ /* 0x000fe20007fe0100 */
[----:B------:R-:W-:Y:S01]  /*35a0*/  IMAD.U32 R14, RZ, RZ, UR14 ;  /* 0x0000000eff0e7e24 */ /* 0x000fe2000f8e00ff */
[----:B------:R-:W-:-:S02]  /*35b0*/  LOP3.LUT R9, R11, 0x400, RZ, 0xfc, !PT ;  /* 0x000004000b097812 */ /* 0x000fc400078efcff */
[----:B-----5:R-:W-:Y:S02]  /*35c0*/  ISETP.GE.AND P2, PT, R17, R10, PT ;  /* 0x0000000a1100720c */ /* 0x020fe40003f46270 */
[----:B------:R-:W-:-:S03]  /*35d0*/  IADD3 R2, P4, PT, R6, R14, RZ ;  /* 0x0000000e06027210 */ /* 0x000fc60007f9e0ff */
[----:B------:R-:W-:Y:S02]  /*35e0*/  @P1 SEL R4, R8, R11, !P0 ;  /* 0x0000000b08041207 */ /* 0x000fe40004000000 */
[----:B------:R-:W-:Y:S01]  /*35f0*/  ISETP.LE.U32.AND P1, PT, R7, UR6, PT ;  /* 0x0000000607007c0c */ /* 0x000fe2000bf23070 */
[----:B------:R-:W-:Y:S02]  /*3600*/  @!P3 VIADD R4, R11, 0x300 ;  /* 0x000003000b04b836 */ /* 0x000fe40000000000 */
[----:B------:R-:W-:Y:S01]  /*3610*/  IMAD.X R3, RZ, RZ, R15, P4 ;  /* 0x000000ffff037224 */ /* 0x000fe200020e060f */
[----:B------:R-:W-:Y:S02]  /*3620*/  ISETP.GE.U32.AND.EX P1, PT, RZ, R18, PT, P1 ;  /* 0x00000012ff00720c */ /* 0x000fe40003f26110 */
[----:B------:R-:W-:Y:S02]  /*3630*/  @P2 ISETP.GE.U32.AND P0, PT, R4, R9, PT ;  /* 0x000000090400220c */ /* 0x000fe40003f06070 */
[----:B------:R-:W-:-:S02]  /*3640*/  IADD3 R9, P3, PT, R9, R2, RZ ;  /* 0x0000000209097210 */ /* 0x000fc40007f7e0ff */
[----:B------:R-:W-:Y:S02]  /*3650*/  @P2 IADD3 R2, P4, PT, R4, R2, RZ ;  /* 0x0000000204022210 */ /* 0x000fe40007f9e0ff */
[----:B------:R-:W-:Y:S01]  /*3660*/  @P2 ISETP.GE.U32.AND.EX P0, PT, RZ, RZ, PT, P0 ;  /* 0x000000ffff00220c */ /* 0x000fe20003f06100 */
[--C-:B------:R-:W-:Y:S02]  /*3670*/  IMAD.X R8, RZ, RZ, R3.reuse, P3 ;  /* 0x000000ffff087224 */ /* 0x100fe400018e0603 */
[----:B------:R-:W-:Y:S01]  /*3680*/  @P2 IMAD.X R3, RZ, RZ, R3, P4 ;  /* 0x000000ffff032224 */ /* 0x000fe200020e0603 */
[----:B------:R-:W-:-:S04]  /*3690*/  @P2 ISETP.LT.OR P0, PT, R10, R17, !P0 ;  /* 0x000000110a00220c */ /* 0x000fc80004701670 */
[----:B------:R-:W-:Y:S02]  /*36a0*/  @P2 SEL R10, R17, R10, P0 ;  /* 0x0000000a110a2207 */ /* 0x000fe40000000000 */
[----:B------:R-:W-:Y:S02]  /*36b0*/  @P2 SEL R9, R2, R9, P0 ;  /* 0x0000000902092207 */ /* 0x000fe40000000000 */
[----:B------:R-:W-:Y:S01]  /*36c0*/  @P2 SEL R8, R3, R8, P0 ;  /* 0x0000000803082207 */ /* 0x000fe20000000000 */
[----:B------:R-:W-:Y:S06]  /*36d0*/  @P1 BRA `(.L_x_186) ;  /* 0x0000001000641947 */ /* 0x000fec0003800000 */
[----:B------:R-:W0:Y:S01]  /*36e0*/  LDCU.64 UR8, c[0x0][0x3e8] ;  /* 0x00007d00ff0877ac */ /* 0x000e220008000a00 */
[----:B------:R-:W-:Y:S01]  /*36f0*/  ISETP.NE.AND P0, PT, R11, RZ, PT ;  /* 0x000000ff0b00720c */ /* 0x000fe20003f05270 */
[----:B------:R-:W-:Y:S01]  /*3700*/  BSSY.RECONVERGENT B1, `(.L_x_187) ;  /* 0x0000012000017945 */ /* 0x000fe20003800200 */
[----:B------:R-:W-:Y:S01]  /*3710*/  UMOV UR4, 0x8 ;  /* 0x0000000800047882 */ /* 0x000fe20000000000 */
[----:B------:R-:W-:Y:S02]  /*3720*/  UMOV UR5, 0x0 ;  /* 0x0000000000057882 */ /* 0x000fe40000000000 */
[----:B0-----:R-:W-:-:S04]  /*3730*/  UIMAD.WIDE.U32 UR4, UR8, 0x1, UR4 ;  /* 0x00000001080478a5 */ /* 0x001fc8000f8e0004 */
[----:B------:R-:W-:Y:S02]  /*3740*/  UIADD3 UR7, UPT, UPT, UR5, UR9, URZ ;  /* 0x0000000905077290 */ /* 0x000fe4000fffe0ff */
[----:B------:R-:W-:Y:S02]  /*3750*/  IMAD.U32 R3, RZ, RZ, UR5 ;  /* 0x00000005ff037e24 */ /* 0x000fe4000f8e00ff */
[----:B------:R-:W-:Y:S02]  /*3760*/  IMAD.U32 R2, RZ, RZ, UR4 ;  /* 0x00000004ff027e24 */ /* 0x000fe4000f8e00ff */
[----:B------:R-:W-:Y:S01]  /*3770*/  IMAD.U32 R3, RZ, RZ, UR7 ;  /* 0x00000007ff037e24 */ /* 0x000fe2000f8e00ff */
[----:B------:R-:W-:Y:S06]  /*3780*/  @P0 BRA `(.L_x_188) ;  /* 0x0000000000240947 */ /* 0x000fec0003800000 */
[----:B------:R-:W-:Y:S02]  /*3790*/  IMAD.MOV.U32 R16, RZ, RZ, 0x500 ;  /* 0x00000500ff107424 */ /* 0x000fe400078e00ff */
[----:B------:R-:W-:-:S05]  /*37a0*/  IMAD.MOV.U32 R17, RZ, RZ, 0x0 ;  /* 0x00000000ff117424 */ /* 0x000fca00078e00ff */
[----:B------:R-:W2:Y:S01]  /*37b0*/  ATOMG.E.ADD.64.STRONG.GPU PT, R4, desc[UR10][R2.64], R16 ;  /* 0x80000010020479a8 */ /* 0x000ea200081ef50a */
[----:B------:R-:W0:Y:S01]  /*37c0*/  S2UR UR5, SR_CgaCtaId ;  /* 0x00000000000579c3 */ /* 0x000e220000008800 */
[----:B------:R-:W-:Y:S02]  /*37d0*/  UMOV UR4, 0x400 ;  /* 0x0000040000047882 */ /* 0x000fe40000000000 */
[----:B0-----:R-:W-:Y:S01]  /*37e0*/  ULEA UR4, UR5, UR4, 0x18 ;  /* 0x0000000405047291 */ /* 0x001fe2000f8ec0ff */
[----:B--2---:R-:W-:-:S05]  /*37f0*/  IADD3 R4, P0, PT, R4, UR6, RZ ;  /* 0x0000000604047c10 */ /* 0x004fca000ff1e0ff */
[----:B------:R-:W-:-:S05]  /*3800*/  IMAD.X R5, RZ, RZ, R5, P0 ;  /* 0x000000ffff057224 */ /* 0x000fca00000e0605 */
[----:B------:R0:W-:Y:S03]  /*3810*/  STS.64 [UR4+0x98], R4 ;  /* 0x00009804ff007988 */ /* 0x0001e60008000a04 */
.L_x_188:
[----:B------:R-:W-:Y:S05]  /*3820*/  BSYNC.RECONVERGENT B1 ;  /* 0x0000000000017941 */ /* 0x000fea0003800200 */
.L_x_187:
[----:B------:R-:W1:Y:S08]  /*3830*/  S2UR UR5, SR_CgaCtaId ;  /* 0x00000000000579c3 */ /* 0x000e700000008800 */
[----:B------:R-:W-:Y:S06]  /*3840*/  BAR.SYNC.DEFER_BLOCKING 0x0 ;  /* 0x0000000000007b1d */ /* 0x000fec0000010000 */
[----:B------:R-:W-:-:S02]  /*3850*/  UMOV UR4, 0x400 ;  /* 0x0000040000047882 */ /* 0x000fc40000000000 */
[----:B-1----:R-:W-:-:S06]  /*3860*/  ULEA UR4, UR5, UR4, 0x18 ;  /* 0x0000000405047291 */ /* 0x002fcc000f8ec0ff */
[----:B------:R-:W-:-:S05]  /*3870*/  IMAD.U32 R23, RZ, RZ, UR4 ;  /* 0x00000004ff177e24 */ /* 0x000fca000f8e00ff */
[----:B0-----:R-:W0:Y:S02]  /*3880*/  LDS.64 R4, [R23+0x98] ;  /* 0x0000980017047984 */ /* 0x001e240000000a00 */
[----:B0-----:R-:W-:-:S04]  /*3890*/  IADD3 R6, P1, PT, R4, 0x500, RZ ;  /* 0x0000050004067810 */ /* 0x001fc80007f3e0ff */
[----:B------:R-:W-:Y:S01]  /*38a0*/  ISETP.GT.U32.AND P0, PT, R6, R7, PT ;  /* 0x000000070600720c */ /* 0x000fe20003f04070 */
[----:B------:R-:W-:-:S05]  /*38b0*/  IMAD.X R17, RZ, RZ, R5, P1 ;  /* 0x000000ffff117224 */ /* 0x000fca00008e0605 */
[----:B------:R-:W-:-:S13]  /*38c0*/  ISETP.GT.AND.EX P0, PT, R17, R18, PT, P0 ;  /* 0x000000121100720c */ /* 0x000fda0003f04300 */
[----:B------:R-:W-:Y:S05]  /*38d0*/  @P0 BRA `(.L_x_189) ;  /* 0x0000000400700947 */ /* 0x000fea0003800000 */
[----:B------:R-:W-:Y:S01]  /*38e0*/  BSSY.RECONVERGENT B1, `(.L_x_189) ;  /* 0x000005b000017945 */ /* 0x000fe20003800200 */
[----:B------:R-:W-:Y:S01]  /*38f0*/  IMAD.MOV.U32 R16, RZ, RZ, R10 ;  /* 0x000000ffff107224 */ /* 0x000fe200078e000a */
[----:B------:R-:W0:Y:S01]  /*3900*/  LDCU.64 UR8, c[0x0][0x398] ;  /* 0x00007300ff0877ac */ /* 0x000e220008000a00 */
[----:B------:R-:W-:Y:S02]  /*3910*/  IMAD.MOV.U32 R19, RZ, RZ, R9 ;  /* 0x000000ffff137224 */ /* 0x000fe400078e0009 */
[----:B------:R-:W-:Y:S01]  /*3920*/  IMAD.MOV.U32 R6, RZ, RZ, R8 ;  /* 0x000000ffff067224 */ /* 0x000fe200078e0008 */
[----:B------:R-:W1:Y:S06]  /*3930*/  LDCU.128 UR12, c[0x0][0x380] ;  /* 0x00007000ff0c77ac */ /* 0x000e6c0008000c00 */
.L_x_192:
[----:B------:R-:W-:Y:S01]  /*3940*/  IADD3 R9, P0, PT, R11, R4, RZ ;  /* 0x000000040b097210 */ /* 0x000fe20007f1e0ff */
[----:B-1----:R-:W-:Y:S02]  /*3950*/  IMAD.U32 R12, RZ, RZ, UR12 ;  /* 0x0000000cff0c7e24 */ /* 0x002fe4000f8e00ff */
[----:B------:R-:W-:Y:S02]  /*3960*/  IMAD.U32 R13, RZ, RZ, UR13 ;  /* 0x0000000dff0d7e24 */ /* 0x000fe4000f8e00ff */
[----:B------:R-:W-:Y:S01]  /*3970*/  IMAD.X R8, RZ, RZ, R5, P0 ;  /* 0x000000ffff087224 */ /* 0x000fe200000e0605 */
[----:B------:R-:W-:-:S04]  /*3980*/  LEA R4, P0, R9, R12, 0x2 ;  /* 0x0000000c09047211 */ /* 0x000fc800078010ff */
[----:B------:R-:W-:-:S05]  /*3990*/  LEA.HI.X R5, R9, R13, R8, 0x2, P0 ;  /* 0x0000000d09057211 */ /* 0x000fca00000f1408 */
[----:B------:R-:W2:Y:S04]  /*39a0*/  LDG.E R7, desc[UR10][R4.64] ;  /* 0x0000000a04077981 */ /* 0x000ea8000c1e1900 */
[----:B------:R-:W3:Y:S04]  /*39b0*/  LDG.E R24, desc[UR10][R4.64+0x400] ;  /* 0x0004000a04187981 */ /* 0x000ee8000c1e1900 */
[----:B------:R-:W4:Y:S04]  /*39c0*/  LDG.E R18, desc[UR10][R4.64+0x800] ;  /* 0x0008000a04127981 */ /* 0x000f28000c1e1900 */
[----:B------:R-:W4:Y:S01]  /*39d0*/  LDG.E R17, desc[UR10][R4.64+0xc00] ;  /* 0x000c000a04117981 */ /* 0x000f22000c1e1900 */
[----:B------:R-:W-:-:S02]  /*39e0*/  IMAD.U32 R14, RZ, RZ, UR14 ;  /* 0x0000000eff0e7e24 */ /* 0x000fc4000f8e00ff */
[----:B------:R-:W-:Y:S01]  /*39f0*/  IMAD.U32 R15, RZ, RZ, UR15 ;  /* 0x0000000fff0f7e24 */ /* 0x000fe2000f8e00ff */
[----:B------:R1:W5:Y:S01]  /*3a00*/  LDG.E R10, desc[UR10][R4.64+0x1000] ;  /* 0x0010000a040a7981 */ /* 0x000362000c1e1900 */
[----:B------:R-:W-:Y:S01]  /*3a10*/  BSSY.RECONVERGENT B2, `(.L_x_190) ;  /* 0x000002c000027945 */ /* 0x000fe20003800200 */
[----:B------:R-:W-:Y:S01]  /*3a20*/  BAR.SYNC.DEFER_BLOCKING 0x0 ;  /* 0x0000000000007b1d */ /* 0x000fe20000010000 */
[----:B------:R-:W-:-:S04]  /*3a30*/  IADD3 R26, P0, PT, R9, R14, RZ ;  /* 0x0000000e091a7210 */ /* 0x000fc80007f1e0ff */
[----:B------:R-:W-:Y:S01]  /*3a40*/  IADD3 R20, P3, PT, R26, 0x100, RZ ;  /* 0x000001001a147810 */ /* 0x000fe20007f7e0ff */
[----:B------:R-:W-:Y:S01]  /*3a50*/  IMAD.X R27, R8, 0x1, R15, P0 ;  /* 0x00000001081b7824 */ /* 0x000fe200000e060f */
[C---:B------:R-:W-:Y:S02]  /*3a60*/  IADD3 R21, P4, PT, R26.reuse, 0x200, RZ ;  /* 0x000002001a157810 */ /* 0x040fe40007f9e0ff */
[----:B------:R-:W-:Y:S01]  /*3a70*/  IADD3 R9, P6, PT, R26, 0x400, RZ ;  /* 0x000004001a097810 */ /* 0x000fe20007fde0ff */
[--C-:B------:R-:W-:Y:S01]  /*3a80*/  IMAD.X R25, RZ, RZ, R27.reuse, P3 ;  /* 0x000000ffff197224 */ /* 0x100fe200018e061b */
[----:B------:R-:W-:Y:S01]  /*3a90*/  ISETP.NE.AND P3, PT, R11, RZ, PT ;  /* 0x000000ff0b00720c */ /* 0x000fe20003f65270 */
[--C-:B------:R-:W-:Y:S02]  /*3aa0*/  IMAD.X R22, RZ, RZ, R27.reuse, P4 ;  /* 0x000000ffff167224 */ /* 0x100fe400020e061b */
[----:B------:R-:W-:Y:S01]  /*3ab0*/  IMAD.X R8, RZ, RZ, R27, P6 ;  /* 0x000000ffff087224 */ /* 0x000fe200030e061b */
[----:B--2---:R-:W-:-:S13]  /*3ac0*/  ISETP.GE.AND P2, PT, R16, R7, PT ;  /* 0x000000071000720c */ /* 0x004fda0003f46270 */
[----:B------:R-:W-:-:S04]  /*3ad0*/  @P2 ISETP.GE.U32.AND P0, PT, R19, R26, PT ;  /* 0x0000001a1300220c */ /* 0x000fc80003f06070 */
[----:B------:R-:W-:-:S04]  /*3ae0*/  @P2 ISETP.GE.AND.EX P0, PT, R6, R27, PT, P0 ;  /* 0x0000001b0600220c */ /* 0x000fc80003f06300 */
[----:B------:R-:W-:-:S04]  /*3af0*/  @P2 ISETP.LT.OR P0, PT, R7, R16, !P0 ;  /* 0x000000100700220c */ /* 0x000fc80004701670 */
[----:B------:R-:W-:Y:S02]  /*3b00*/  @P2 SEL R7, R16, R7, P0 ;  /* 0x0000000710072207 */ /* 0x000fe40000000000 */
[----:B------:R-:W-:Y:S02]  /*3b10*/  IADD3 R16, P5, PT, R26, 0x300, RZ ;  /* 0x000003001a107810 */ /* 0x000fe40007fbe0ff */
[----:B---3--:R-:W-:Y:S02]  /*3b20*/  ISETP.GE.AND P1, PT, R7, R24, PT ;  /* 0x000000180700720c */ /* 0x008fe40003f26270 */
[----:B------:R-:W-:Y:S01]  /*3b30*/  @P2 SEL R26, R19, R26, P0 ;  /* 0x0000001a131a2207 */ /* 0x000fe20000000000 */
[----:B------:R-:W-:Y:S01]  /*3b40*/  IMAD.X R19, RZ, RZ, R27, P5 ;  /* 0x000000ffff137224 */ /* 0x000fe200028e061b */
[----:B------:R-:W-:-:S09]  /*3b50*/  @P2 SEL R27, R6, R27, P0 ;  /* 0x0000001b061b2207 */ /* 0x000fd20000000000 */
[----:B------:R-:W-:-:S04]  /*3b60*/  @P1 ISETP.GE.U32.AND P0, PT, R26, R20, PT ;  /* 0x000000141a00120c */ /* 0x000fc80003f06070 */
[----:B------:R-:W-:-:S04]  /*3b70*/  @P1 ISETP.GE.AND.EX P0, PT, R27, R25, PT, P0 ;  /* 0x000000191b00120c */ /* 0x000fc80003f06300 */
[----:B------:R-:W-:-:S04]  /*3b80*/  @P1 ISETP.LT.OR P0, PT, R24, R7, !P0 ;  /* 0x000000071800120c */ /* 0x000fc80004701670 */
[----:B------:R-:W-:Y:S02]  /*3b90*/  @P1 SEL R24, R7, R24, P0 ;  /* 0x0000001807181207 */ /* 0x000fe40000000000 */
[----:B------:R-:W-:Y:S02]  /*3ba0*/  @P1 SEL R20, R26, R20, P0 ;  /* 0x000000141a141207 */ /* 0x000fe40000000000 */
[----:B----4-:R-:W-:Y:S02]  /*3bb0*/  ISETP.GE.AND P2, PT, R24, R18, PT ;  /* 0x000000121800720c */ /* 0x010fe40003f46270 */
[----:B------:R-:W-:-:S11]  /*3bc0*/  @P1 SEL R25, R27, R25, P0 ;  /* 0x000000191b191207 */ /* 0x000fd60000000000 */
[----:B------:R-:W-:-:S04]  /*3bd0*/  @P2 ISETP.GE.U32.AND P0, PT, R20, R21, PT ;  /* 0x000000151400220c */ /* 0x000fc80003f06070 */
[----:B------:R-:W-:-:S04]  /*3be0*/  @P2 ISETP.GE.AND.EX P0, PT, R25, R22, PT, P0 ;  /* 0x000000161900220c */ /* 0x000fc80003f06300 */
[----:B------:R-:W-:-:S04]  /*3bf0*/  @P2 ISETP.LT.OR P0, PT, R18, R24, !P0 ;  /* 0x000000181200220c */ /* 0x000fc80004701670 */
[----:B------:R-:W-:-:S04]  /*3c00*/  @P2 SEL R18, R24, R18, P0 ;  /* 0x0000001218122207 */ /* 0x000fc80000000000 */
[----:B------:R-:W-:Y:S01]  /*3c10*/  ISETP.GE.AND P1, PT, R18, R17, PT ;  /* 0x000000111200720c */ /* 0x000fe20003f26270 */
[----:B-1----:R-:W-:-:S12]  /*3c20*/  @P3 BRA `(.L_x_191) ;  /* 0x0000000000283947 */ /* 0x002fd80003800000 */
[----:B------:R-:W-:Y:S02]  /*3c30*/  IMAD.MOV.U32 R4, RZ, RZ, 0x500 ;  /* 0x00000500ff047424 */ /* 0x000fe400078e00ff */
[----:B------:R-:W-:-:S06]  /*3c40*/  IMAD.MOV.U32 R5, RZ, RZ, 0x0 ;  /* 0x00000000ff057424 */ /* 0x000fcc00078e00ff */
[----:B------:R-:W2:Y:S01]  /*3c50*/  ATOMG.E.ADD.64.STRONG.GPU PT, R4, desc[UR10][R2.64], R4 ;  /* 0x80000004020479a8 */ /* 0x000ea200081ef50a */
[----:B------:R-:W1:Y:S01]  /*3c60*/  S2UR UR5, SR_CgaCtaId ;  /* 0x00000000000579c3 */ /* 0x000e620000008800 */
[----:B------:R-:W-:Y:S02]  /*3c70*/  UMOV UR4, 0x400 ;  /* 0x0000040000047882 */ /* 0x000fe40000000000 */
[----:B-1----:R-:W-:-:S06]  /*3c80*/  ULEA UR4, UR5, UR4, 0x18 ;  /* 0x0000000405047291 */ /* 0x002fcc000f8ec0ff */
[----:B------:R-:W-:Y:S01]  /*3c90*/  IMAD.U32 R23, RZ, RZ, UR4 ;  /* 0x00000004ff177e24 */ /* 0x000fe2000f8e00ff */
[----:B--2---:R-:W-:-:S05]  /*3ca0*/  IADD3 R6, P3, PT, R4, UR6, RZ ;  /* 0x0000000604067c10 */ /* 0x004fca000ff7e0ff */
[----:B------:R-:W-:-:S05]  /*3cb0*/  IMAD.X R7, RZ, RZ, R5, P3 ;  /* 0x000000ffff077224 */ /* 0x000fca00018e0605 */
[----:B------:R1:W-:Y:S03]  /*3cc0*/  STS.64 [R23+0x98], R6 ;  /* 0x0000980617007388 */ /* 0x0003e60000000a00 */
.L_x_191:
[----:B0-----:R-:W-:Y:S05]  /*3cd0*/  BSYNC.RECONVERGENT B2 ;  /* 0x0000000000027941 */ /* 0x001fea0003800200 */
.L_x_190:
[----:B------:R-:W-:Y:S01]  /*3ce0*/  BAR.SYNC.DEFER_BLOCKING 0x0 ;  /* 0x0000000000007b1d */ /* 0x000fe20000010000 */
[----:B------:R-:W-:Y:S01]  /*3cf0*/  @P2 SEL R21, R20, R21, P0 ;  /* 0x0000001514152207 */ /* 0x000fe20000000000 */
[----:B-1----:R-:W-:Y:S01]  /*3d00*/  IMAD.U32 R7, RZ, RZ, UR8 ;  /* 0x00000008ff077e24 */ /* 0x002fe2000f8e00ff */
[----:B------:R-:W-:Y:S02]  /*3d10*/  @P2 SEL R22, R25, R22, P0 ;  /* 0x0000001619162207 */ /* 0x000fe40000000000 */
[----:B------:R-:W-:-:S04]  /*3d20*/  @P1 ISETP.GE.U32.AND P0, PT, R21, R16, PT ;  /* 0x000000101500120c */ /* 0x000fc80003f06070 */
[----:B------:R-:W-:-:S04]  /*3d30*/  @P1 ISETP.GE.AND.EX P0, PT, R22, R19, PT, P0 ;  /* 0x000000131600120c */ /* 0x000fc80003f06300 */
[----:B------:R-:W-:-:S04]  /*3d40*/  @P1 ISETP.LT.OR P0, PT, R17, R18, !P0 ;  /* 0x000000121100120c */ /* 0x000fc80004701670 */
[----:B------:R-:W-:Y:S01]  /*3d50*/  @P1 SEL R17, R18, R17, P0 ;  /* 0x0000001112111207 */ /* 0x000fe20000000000 */
[----:B------:R-:W-:Y:S01]  /*3d60*/  IMAD.U32 R18, RZ, RZ, UR9 ;  /* 0x00000009ff127e24 */ /* 0x000fe2000f8e00ff */
[----:B------:R-:W-:Y:S02]  /*3d70*/  @P1 SEL R16, R21, R16, P0 ;  /* 0x0000001015101207 */ /* 0x000fe40000000000 */
[----:B-----5:R-:W-:Y:S02]  /*3d80*/  ISETP.GE.AND P2, PT, R17, R10, PT ;  /* 0x0000000a1100720c */ /* 0x020fe40003f46270 */
[----:B------:R-:W-:Y:S01]  /*3d90*/  @P1 SEL R19, R22, R19, P0 ;  /* 0x0000001316131207 */ /* 0x000fe20000000000 */
[----:B------:R-:W0:Y:S10]  /*3da0*/  LDS.64 R4, [R23+0x98] ;  /* 0x0000980017047984 */ /* 0x000e340000000a00 */
[----:B------:R-:W-:-:S04]  /*3db0*/  @P2 ISETP.GE.U32.AND P0, PT, R16, R9, PT ;  /* 0x000000091000220c */ /* 0x000fc80003f06070 */
[----:B------:R-:W-:-:S04]  /*3dc0*/  @P2 ISETP.GE.AND.EX P0, PT, R19, R8, PT, P0 ;  /* 0x000000081300220c */ /* 0x000fc80003f06300 */
[----:B------:R-:W-:-:S04]  /*3dd0*/  @P2 ISETP.LT.OR P0, PT, R10, R17, !P0 ;  /* 0x000000110a00220c */ /* 0x000fc80004701670 */
[----:B------:R-:W-:Y:S02]  /*3de0*/  @P2 SEL R10, R17, R10, P0 ;  /* 0x0000000a110a2207 */ /* 0x000fe40000000000 */
[----:B------:R-:W-:Y:S02]  /*3df0*/  @P2 SEL R9, R16, R9, P0 ;  /* 0x0000000910092207 */ /* 0x000fe40000000000 */
[----:B------:R-:W-:Y:S01]  /*3e00*/  @P2 SEL R8, R19, R8, P0 ;  /* 0x0000000813082207 */ /* 0x000fe20000000000 */
[----:B------:R-:W-:Y:S02]  /*3e10*/  IMAD.MOV.U32 R16, RZ, RZ, R10 ;  /* 0x000000ffff107224 */ /* 0x000fe400078e000a */
[----:B------:R-:W-:Y:S01]  /*3e20*/  IMAD.MOV.U32 R19, RZ, RZ, R9 ;  /* 0x000000ffff137224 */ /* 0x000fe200078e0009 */
[----:B0-----:R-:W-:-:S04]  /*3e30*/  IADD3 R6, P3, PT, R4, 0x500, RZ ;  /* 0x0000050004067810 */ /* 0x001fc80007f7e0ff */
[----:B------:R-:W-:Y:S01]  /*3e40*/  ISETP.GT.U32.AND P1, PT, R6, R7, PT ;  /* 0x000000070600720c */ /* 0x000fe20003f24070 */
[----:B------:R-:W-:Y:S02]  /*3e50*/  IMAD.X R21, RZ, RZ, R5, P3 ;  /* 0x000000ffff157224 */ /* 0x000fe400018e0605 */
[----:B------:R-:W-:-:S03]  /*3e60*/  IMAD.MOV.U32 R6, RZ, RZ, R8 ;  /* 0x000000ffff067224 */ /* 0x000fc600078e0008 */
[----:B------:R-:W-:-:S13]  /*3e70*/  ISETP.GT.AND.EX P0, PT, R21, R18, PT, P1 ;  /* 0x000000121500720c */ /* 0x000fda0003f04310 */
[----:B------:R-:W-:Y:S05]  /*3e80*/  @!P0 BRA `(.L_x_192) ;  /* 0xfffffff800ac8947 */ /* 0x000fea000383ffff */
[----:B------:R-:W-:Y:S05]  /*3e90*/  BSYNC.RECONVERGENT B1 ;  /* 0x0000000000017941 */ /* 0x000fea0003800200 */
.L_x_189:
[----:B------:R-:W-:Y:S01]  /*3ea0*/  ISETP.GE.U32.AND P0, PT, R4, R7, PT ;  /* 0x000000070400720c */ /* 0x000fe20003f06070 */
[----:B------:R-:W-:Y:S03]  /*3eb0*/  BSSY.RECONVERGENT B1, `(.L_x_186) ;  /* 0x000009b000017945 */ /* 0x000fe60003800200 */
[----:B------:R-:W-:-:S13]  /*3ec0*/  ISETP.GE.AND.EX P0, PT, R5, R18, PT, P0 ;  /* 0x000000120500720c */ /* 0x000fda0003f06300 */
[----:B------:R-:W-:Y:S05]  /*3ed0*/  @P0 BRA `(.L_x_193) ;  /* 0x0000000800600947 */ /* 0x000fea0003800000 */
[----:B------:R-:W-:-:S05]  /*3ee0*/  IMAD.IADD R16, R7, 0x1, -R4 ;  /* 0x0000000107107824 */ /* 0x000fca00078e0a04 */
[----:B------:R-:W-:-:S13]  /*3ef0*/  ISETP.GE.AND P0, PT, R11, R16, PT ;  /* 0x000000100b00720c */ /* 0x000fda0003f06270 */
[----:B------:R-:W-:Y:S05]  /*3f00*/  @P0 BRA `(.L_x_193) ;  /* 0x0000000800540947 */ /* 0x000fea0003800000 */
[----:B------:R-:W-:Y:S01]  /*3f10*/  LOP3.LUT R2, RZ, R11, RZ, 0x33, !PT ;  /* 0x0000000bff027212 */ /* 0x000fe200078e33ff */
[----:B------:R-:W-:Y:S01]  /*3f20*/  BSSY.RECONVERGENT B2, `(.L_x_194) ;  /* 0x000002f000027945 */ /* 0x000fe20003800200 */
[----:B------:R-:W-:Y:S02]  /*3f30*/  IMAD.MOV.U32 R17, RZ, RZ, R11 ;  /* 0x000000ffff117224 */ /* 0x000fe400078e000b */
[----:B------:R-:W-:-:S04]  /*3f40*/  IADD3 R7, PT, PT, -R4, R7, R2 ;  /* 0x0000000704077210 */ /* 0x000fc80007ffe102 */
[----:B------:R-:W-:-:S04]  /*3f50*/  LOP3.LUT R2, R7, 0x300, RZ, 0xc0, !PT ;  /* 0x0000030007027812 */ /* 0x000fc800078ec0ff */
[----:B------:R-:W-:-:S13]  /*3f60*/  ISETP.NE.AND P0, PT, R2, 0x300, PT ;  /* 0x000003000200780c */ /* 0x000fda0003f05270 */
[----:B------:R-:W-:Y:S05]  /*3f70*/  @!P0 BRA `(.L_x_195) ;  /* 0x0000000000a48947 */ /* 0x000fea0003800000 */
[----:B------:R-:W-:Y:S01]  /*3f80*/  IADD3 R3, P0, PT, R11, R4, RZ ;  /* 0x000000040b037210 */ /* 0x000fe20007f1e0ff */
[----:B------:R-:W-:Y:S01]  /*3f90*/  IMAD.MOV.U32 R17, RZ, RZ, R11 ;  /* 0x000000ffff117224 */ /* 0x000fe200078e000b */
[----:B------:R-:W-:Y:S02]  /*3fa0*/  LEA.HI R2, R7, 0x1, RZ, 0x18 ;  /* 0x0000000107027811 */ /* 0x000fe400078fc0ff */
[C---:B------:R-:W-:Y:S01]  /*3fb0*/  LEA R12, P1, R3.reuse, R12, 0x2 ;  /* 0x0000000c030c7211 */ /* 0x040fe200078210ff */
[----:B------:R-:W-:Y:S01]  /*3fc0*/  IMAD.X R6, RZ, RZ, R5, P0 ;  /* 0x000000ffff067224 */ /* 0x000fe200000e0605 */
[C---:B------:R-:W-:Y:S02]  /*3fd0*/  IADD3 R14, P0, PT, R3.reuse, R14, RZ ;  /* 0x0000000e030e7210 */ /* 0x040fe40007f1e0ff */
[----:B------:R-:W-:Y:S02]  /*3fe0*/  LOP3.LUT R2, R2, 0x3, RZ, 0xc0, !PT ;  /* 0x0000000302027812 */ /* 0x000fe400078ec0ff */
[----:B------:R-:W-:Y:S01]  /*3ff0*/  LEA.HI.X R3, R3, R13, R6, 0x2, P1 ;  /* 0x0000000d03037211 */ /* 0x000fe200008f1406 */
[----:B------:R-:W-:-:S02]  /*4000*/  IMAD.X R15, R6, 0x1, R15, P0 ;  /* 0x00000001060f7824 */ /* 0x000fc400000e060f */
[----:B------:R-:W-:-:S07]  /*4010*/  IMAD.MOV R6, RZ, RZ, -R2 ;  /* 0x000000ffff067224 */ /* 0x000fce00078e0a02 */
.L_x_198:
[----:B------:R-:W-:-:S06]  /*4020*/  IMAD.MOV.U32 R2, RZ, RZ, R12 ;  /* 0x000000ffff027224 */ /* 0x000fcc00078e000c */
[----:B------:R-:W2:Y:S01]  /*4030*/  LDG.E R2, desc[UR10][R2.64] ;  /* 0x0000000a02027981 */ /* 0x000ea2000c1e1900 */
[----:B------:R-:W-:Y:S01]  /*4040*/  VIADD R6, R6, 0x1 ;  /* 0x0000000106067836 */ /* 0x000fe20000000000 */
[----:B------:R-:W-:Y:S01]  /*4050*/  BSSY.RECONVERGENT B3, `(.L_x_196) ;  /* 0x0000016000037945 */ /* 0x000fe20003800200 */
[----:B------:R-:W-:Y:S01]  /*4060*/  IMAD.MOV.U32 R13, RZ, RZ, R9 ;  /* 0x000000ffff0d7224 */ /* 0x000fe200078e0009 */
[----:B------:R-:W-:Y:S01]  /*4070*/  IADD3 R12, P3, PT, R12, 0x400, RZ ;  /* 0x000004000c0c7810 */ /* 0x000fe20007f7e0ff */
[----:B------:R-:W-:Y:S01]  /*4080*/  IMAD.MOV.U32 R18, RZ, RZ, R8 ;  /* 0x000000ffff127224 */ /* 0x000fe200078e0008 */
[----:B------:R-:W-:Y:S01]  /*4090*/  ISETP.NE.AND P2, PT, R6, RZ, PT ;  /* 0x000000ff0600720c */ /* 0x000fe20003f45270 */
[----:B------:R-:W-:Y:S02]  /*40a0*/  IMAD.MOV.U32 R19, RZ, RZ, R10 ;  /* 0x000000ffff137224 */ /* 0x000fe400078e000a */
        /* <DEDUP_REMOVED lines=16> */
.L_x_197:
[----:B------:R-:W-:Y:S05]  /*41b0*/  BSYNC.RECONVERGENT B3 ;  /* 0x0000000000037941 */ /* 0x000fea0003800200 */
.L_x_196:
[----:B------:R-:W-:Y:S01]  /*41c0*/  IADD3 R14, P0, PT, R14, 0x100, RZ ;  /* 0x000001000e0e7810 */ /* 0x000fe20007f1e0ff */
[----:B------:R-:W-:Y:S02]  /*41d0*/  VIADD R17, R17, 0x100 ;  /* 0x0000010011117836 */ /* 0x000fe40000000000 */
[----:B------:R-:W-:Y:S02]  /*41e0*/  IMAD.X R3, RZ, RZ, R3, P3 ;  /* 0x000000ffff037224 */ /* 0x000fe400018e0603 */
[----:B------:R-:W-:Y:S01]  /*41f0*/  IMAD.X R15, RZ, RZ, R15, P0 ;  /* 0x000000ffff0f7224 */ /* 0x000fe200000e060f */
[----:B------:R-:W-:Y:S07]  /*4200*/  @P2 BRA `(.L_x_198) ;  /* 0xfffffffc00842947 */ /* 0x000fee000383ffff */
.L_x_195:
[----:B------:R-:W-:Y:S05]  /*4210*/  BSYNC.RECONVERGENT B2 ;  /* 0x0000000000027941 */ /* 0x000fea0003800200 */
.L_x_194:
[----:B------:R-:W-:-:S13]  /*4220*/  ISETP.GE.U32.AND P0, PT, R7, 0x300, PT ;  /* 0x000003000700780c */ /* 0x000fda0003f06070 */
[----:B------:R-:W-:Y:S05]  /*4230*/  @!P0 BRA `(.L_x_193) ;  /* 0x0000000400888947 */ /* 0x000fea0003800000 */
[----:B------:R-:W0:Y:S01]  /*4240*/  LDC.64 R6, c[0x0][0x380] ;  /* 0x0000e000ff067b82 */ /* 0x000e220000000a00 */
[----:B------:R-:W-:-:S07]  /*4250*/  VIADD R13, R17, 0x200 ;  /* 0x00000200110d7836 */ /* 0x000fce0000000000 */
[----:B------:R-:W1:Y:S02]  /*4260*/  LDC.64 R2, c[0x0][0x388] ;  /* 0x0000e200ff027b82 */ /* 0x000e640000000a00 */
.L_x_207:
[----:B------:R-:W-:-:S05]  /*4270*/  VIADD R15, R13, 0xfffffe00 ;  /* 0xfffffe000d0f7836 */ /* 0x000fca0000000000 */
[----:B------:R-:W-:-:S05]  /*4280*/  IADD3 R19, P0, PT, R15, R4, RZ ;  /* 0x000000040f137210 */ /* 0x000fca0007f1e0ff */
[----:B------:R-:W-:Y:S01]  /*4290*/  IMAD.X R20, RZ, RZ, R5, P0 ;  /* 0x000000ffff147224 */ /* 0x000fe200000e0605 */
[----:B0-----:R-:W-:-:S04]  /*42a0*/  LEA R14, P0, R19, R6, 0x2 ;  /* 0x00000006130e7211 */ /* 0x001fc800078010ff */
[----:B------:R-:W-:-:S05]  /*42b0*/  LEA.HI.X R15, R19, R7, R20, 0x2, P0 ;  /* 0x00000007130f7211 */ /* 0x000fca00000f1414 */
[----:B------:R-:W2:Y:S04]  /*42c0*/  LDG.E R25, desc[UR10][R14.64] ;  /* 0x0000000a0e197981 */ /* 0x000ea8000c1e1900 */
[----:B------:R0:W5:Y:S04]  /*42d0*/  LDG.E R18, desc[UR10][R14.64+0x400] ;  /* 0x0004000a0e127981 */ /* 0x000168000c1e1900 */
        /* <DEDUP_REMOVED lines=22> */
.L_x_200:
[----:B------:R-:W-:Y:S05]  /*4440*/  BSYNC.RECONVERGENT B2 ;  /* 0x0000000000027941 */ /* 0x000fea0003800200 */
.L_x_199:
[----:B-----5:R-:W-:Y:S01]  /*4450*/  ISETP.GE.AND P0, PT, R19, R18, PT ;  /* 0x000000121300720c */ /* 0x020fe20003f06270 */
[----:B------:R-:W-:Y:S01]  /*4460*/  BSSY.RECONVERGENT B2, `(.L_x_201) ;  /* 0x0000013000027945 */ /* 0x000fe20003800200 */
[----:B------:R-:W-:Y:S01]  /*4470*/  IADD3 R21, P1, P2, R4, R2, R21 ;  /* 0x0000000204157210 */ /* 0x000fe20007a3e015 */
[----:B------:R-:W-:Y:S02]  /*4480*/  VIADD R15, R13, 0x100 ;  /* 0x000001000d0f7836 */ /* 0x000fe40000000000 */
[----:B------:R-:W-:Y:S01]  /*4490*/  IMAD.MOV.U32 R9, RZ, RZ, R18 ;  /* 0x000000ffff097224 */ /* 0x000fe200078e0012 */
[----:B------:R-:W-:Y:S01]  /*44a0*/  IADD3.X R23, PT, PT, R5, R3, RZ, P1, P2 ;  /* 0x0000000305177210 */ /* 0x000fe20000fe44ff */
[----:B------:R-:W-:-:S04]  /*44b0*/  IMAD.MOV.U32 R8, RZ, RZ, R21 ;  /* 0x000000ffff087224 */ /* 0x000fc800078e0015 */
[----:B------:R-:W-:Y:S02]  /*44c0*/  IMAD.MOV.U32 R10, RZ, RZ, R23 ;  /* 0x000000ffff0a7224 */ /* 0x000fe400078e0017 */
        /* <DEDUP_REMOVED lines=12> */
.L_x_202:
[----:B------:R-:W-:Y:S05]  /*4590*/  BSYNC.RECONVERGENT B2 ;  /* 0x0000000000027941 */ /* 0x000fea0003800200 */
.L_x_201:
[----:B------:R-:W-:Y:S01]  /*45a0*/  ISETP.GE.AND P0, PT, R9, R12, PT ;  /* 0x0000000c0900720c */ /* 0x000fe20003f06270 */
[----:B------:R-:W-:Y:S01]  /*45b0*/  BSSY.RECONVERGENT B2, `(.L_x_203) ;  /* 0x0000013000027945 */ /* 0x000fe20003800200 */
[CC--:B------:R-:W-:Y:S01]  /*45c0*/  IADD3 R19, P1, P4, R4.reuse, R2.reuse, R13 ;  /* 0x0000000204137210 */ /* 0x0c0fe20007c3e00d */
[----:B------:R-:W-:Y:S01]  /*45d0*/  IMAD.MOV.U32 R14, RZ, RZ, R12 ;  /* 0x000000ffff0e7224 */ /* 0x000fe200078e000c */
[----:B------:R-:W-:Y:S02]  /*45e0*/  IADD3 R20, P2, P3, R4, R2, R15 ;  /* 0x0000000204147210 */ /* 0x000fe40007b5e00f */
        /* <DEDUP_REMOVED lines=15> */
.L_x_204:
[----:B------:R-:W-:Y:S05]  /*46e0*/  BSYNC.RECONVERGENT B2 ;  /* 0x0000000000027941 */ /* 0x000fea0003800200 */
.L_x_203:
        /* <DEDUP_REMOVED lines=18> */
.L_x_206:
[----:B------:R-:W-:Y:S05]  /*4810*/  BSYNC.RECONVERGENT B2 ;  /* 0x0000000000027941 */ /* 0x000fea0003800200 */
.L_x_205:
[C---:B------:R-:W-:Y:S02]  /*4820*/  VIADD R15, R13.reuse, 0x200 ;  /* 0x000002000d0f7836 */ /* 0x040fe40000000000 */
[----:B------:R-:W-:-:S03]  /*4830*/  VIADD R13, R13, 0x400 ;  /* 0x000004000d0d7836 */ /* 0x000fc60000000000 */
[----:B------:R-:W-:-:S13]  /*4840*/  ISETP.GE.AND P0, PT, R15, R16, PT ;  /* 0x000000100f00720c */ /* 0x000fda0003f06270 */
[----:B------:R-:W-:Y:S05]  /*4850*/  @!P0 BRA `(.L_x_207) ;  /* 0xfffffff800848947 */ /* 0x000fea000383ffff */
.L_x_193:
[----:B------:R-:W-:Y:S05]  /*4860*/  BSYNC.RECONVERGENT B1 ;  /* 0x0000000000017941 */ /* 0x000fea0003800200 */
.L_x_186:
        /* <DEDUP_REMOVED lines=31> */
.L_x_209:
[----:B------:R-:W-:Y:S05]  /*4a60*/  BSYNC.RECONVERGENT B1 ;  /* 0x0000000000017941 */ /* 0x000fea0003800200 */
.L_x_208:
        /* <DEDUP_REMOVED lines=24> */
.L_x_211:
[----:B------:R-:W-:Y:S05]  /*4bf0*/  BSYNC.RECONVERGENT B1 ;  /* 0x0000000000017941 */ /* 0x000fea0003800200 */
.L_x_210:
        /* <DEDUP_REMOVED lines=24> */
.L_x_213:
[----:B------:R-:W-:Y:S05]  /*4d80*/  BSYNC.RECONVERGENT B1 ;  /* 0x0000000000017941 */ /* 0x000fea0003800200 */
.L_x_212:
        /* <DEDUP_REMOVED lines=24> */
.L_x_215:
[----:B------:R-:W-:Y:S05]  /*4f10*/  BSYNC.RECONVERGENT B1 ;  /* 0x0000000000017941 */ /* 0x000fea0003800200 */
.L_x_214:
[----:B0-----:R0:W0:Y:S01]  /*4f20*/  SHFL.DOWN PT, R2, R3, 0x10, 0x1f ;  /* 0x0a001f0003027f89 */ /* 0x00102200000e0000 */
[----:B------:R-:W-:Y:S01]  /*4f30*/  BSSY.RECONVERGENT B1, `(.L_x_216) ;  /* 0x0000017000017945 */ /* 0x000fe20003800200 */
[----:B--2---:R-:W-:Y:S02]  /*4f40*/  IMAD.MOV.U32 R6, RZ, RZ, R3 ;  /* 0x000000ffff067224 */ /* 0x004fe400078e0003 */
[----:B------:R2:W0:Y:S01]  /*4f50*/  SHFL.DOWN PT, R9, R4, 0x10, 0x1f ;  /* 0x0a001f0004097f89 */ /* 0x00042200000e0000 */
[----:B------:R-:W-:Y:S02]  /*4f60*/  IMAD.MOV.U32 R7, RZ, RZ, R4 ;  /* 0x000000ffff077224 */ /* 0x000fe400078e0004 */
[----:B----4-:R-:W-:Y:S01]  /*4f70*/  IMAD.MOV.U32 R8, RZ, RZ, R5 ;  /* 0x000000ffff087224 */ /* 0x010fe200078e0005 */
        /* <DEDUP_REMOVED lines=18> */
.L_x_217:
[----:B------:R-:W-:Y:S05]  /*50a0*/  BSYNC.RECONVERGENT B1 ;  /* 0x0000000000017941 */ /* 0x000fea0003800200 */
.L_x_216:
        /* <DEDUP_REMOVED lines=12> */
.L_x_219:
[----:B------:R-:W-:Y:S05]  /*5170*/  BSYNC.RECONVERGENT B1 ;  /* 0x0000000000017941 */ /* 0x000fea0003800200 */
.L_x_218:
[----:B------:R-:W-:Y:S01]  /*5180*/  BAR.SYNC.DEFER_BLOCKING 0x0 ;  /* 0x0000000000007b1d */ /* 0x000fe20000010000 */
[----:B------:R-:W-:-:S13]  /*5190*/  ISETP.NE.AND P2, PT, R11, RZ, PT ;  /* 0x000000ff0b00720c */ /* 0x000fda0003f45270 */
[----:B------:R-:W-:Y:S05]  /*51a0*/  @P2 BRA `(.L_x_149) ;  /* 0x0000000800342947 */ /* 0x000fea0003800000 */
[----:B0---4-:R-:W0:Y:S01]  /*51b0*/  S2R R3, SR_CgaCtaId ;  /* 0x0000000000037919 */ /* 0x011e220000008800 */
[----:B------:R-:W-:Y:S01]  /*51c0*/  MOV R2, 0x400 ;  /* 0x0000040000027802 */ /* 0x000fe20000000f00 */
[----:B------:R-:W-:Y:S03]  /*51d0*/  BSSY.RECONVERGENT B1, `(.L_x_220) ;  /* 0x0000016000017945 */ /* 0x000fe60003800200 */
[----:B0-----:R-:W-:-:S05]  /*51e0*/  LEA R25, R3, R2, 0x18 ;  /* 0x0000000203197211 */ /* 0x001fca00078ec0ff */
[----:B------:R-:W0:Y:S04]  /*51f0*/  LDS R3, [R25+0x18] ;  /* 0x0000180019037984 */ /* 0x000e280000000800 */
[----:B--2---:R-:W2:Y:S04]  /*5200*/  LDS.64 R4, [R25+0x20] ;  /* 0x0000200019047984 */ /* 0x004ea80000000a00 */
        /* <DEDUP_REMOVED lines=18> */
.L_x_221:
[----:B------:R-:W-:Y:S05]  /*5330*/  BSYNC.RECONVERGENT B1 ;  /* 0x0000000000017941 */ /* 0x000fea0003800200 */
.L_x_220:
        /* <DEDUP_REMOVED lines=10> */
[----:B------:R0:W1:Y:S04]  /*53e0*/  LDS.64 R10, [R25+0x60] ;  /* 0x00006000190a7984 */ /* 0x0000680000000a00 */
[----:B---3--:R3:W1:Y:S04]  /*53f0*/  LDS.64 R12, [R25+0x70] ;  /* 0x00007000190c7984 */ /* 0x0086680000000a00 */
        /* <DEDUP_REMOVED lines=15> */
.L_x_223:
[----:B------:R-:W-:Y:S05]  /*54f0*/  BSYNC.RECONVERGENT B1 ;  /* 0x0000000000017941 */ /* 0x000fea0003800200 */
.L_x_222:
        /* <DEDUP_REMOVED lines=17> */
.L_x_225:
[----:B------:R-:W-:Y:S05]  /*5610*/  BSYNC.RECONVERGENT B1 ;  /* 0x0000000000017941 */ /* 0x000fea0003800200 */
.L_x_224:
        /* <DEDUP_REMOVED lines=17> */
.L_x_227:
[----:B------:R-:W-:Y:S05]  /*5730*/  BSYNC.RECONVERGENT B1 ;  /* 0x0000000000017941 */ /* 0x000fea0003800200 */
.L_x_226:
        /* <DEDUP_REMOVED lines=17> */
.L_x_229:
[----:B------:R-:W-:Y:S05]  /*5850*/  BSYNC.RECONVERGENT B1 ;  /* 0x0000000000017941 */ /* 0x000fea0003800200 */
.L_x_228:
        /* <DEDUP_REMOVED lines=17> */
.L_x_231:
[----:B------:R-:W-:Y:S05]  /*5970*/  BSYNC.RECONVERGENT B1 ;  /* 0x0000000000017941 */ /* 0x000fea0003800200 */
.L_x_230:
        /* <DEDUP_REMOVED lines=16> */
.L_x_149:
[----:B------:R-:W-:Y:S05]  /*5a80*/  BSYNC.RECONVERGENT B0 ;  /* 0x0000000000007941 */ /* 0x000fea0003800200 */
.L_x_116:
[----:B------:R-:W-:Y:S05]  /*5a90*/  @P2 EXIT ;  /* 0x000000000000294d */ /* 0x000fea0003800000 */
[----:B0-234-:R-:W0:Y:S01]  /*5aa0*/  LDC.64 R2, c[0x0][0x390] ;  /* 0x0000e400ff027b82 */ /* 0x01de220000000a00 */
[----:B------:R-:W-:Y:S02]  /*5ab0*/  IMAD.MOV.U32 R9, RZ, RZ, R8 ;  /* 0x000000ffff097224 */ /* 0x000fe400078e0008 */
[----:B------:R-:W-:Y:S02]  /*5ac0*/  IMAD.MOV.U32 R8, RZ, RZ, R7 ;  /* 0x000000ffff087224 */ /* 0x000fe400078e0007 */
[----:B0-----:R-:W-:-:S05]  /*5ad0*/  IMAD.WIDE.U32 R2, R0, 0x10, R2 ;  /* 0x0000001000027825 */ /* 0x001fca00078e0002 */
[----:B------:R-:W-:Y:S04]  /*5ae0*/  STG.E.64 desc[UR10][R2.64+0x8], R8 ;  /* 0x0000080802007986 */ /* 0x000fe8000c101b0a */
[----:B------:R-:W-:Y:S01]  /*5af0*/  STG.E desc[UR10][R2.64], R6 ;  /* 0x0000000602007986 */ /* 0x000fe2000c10190a */
[----:B------:R-:W-:Y:S05]  /*5b00*/  EXIT ;  /* 0x000000000000794d */ /* 0x000fea0003800000 */
.L_x_232:
        /* <DEDUP_REMOVED lines=15> */
.L_x_720:


//--------------------- .text._ZN6thrust24THRUST_300001_SM_1000_NS8cuda_cub4core6detail13_kernel_agentINS1_8__reduce11ReduceAgentINS0_12zip_iteratorIN4cuda3std3__45tupleIJNS0_10device_ptrIiEENS0_17counting_iteratorIlNS0_11use_defaultESF_SF_EEEEEEEPNSB_IJilEEESJ_lNS1_9__extrema9arg_max_fIilNSA_4lessIiEEEEEEJSI_SK_lSP_EEEvDpT0_ --------------------------
	.section	.text._ZN6thrust24THRUST_300001_SM_1000_NS8cuda_cub4core6detail13_kernel_agentINS1_8__reduce11ReduceAgentINS0_12zip_iteratorIN4cuda3std3__45tupleIJNS0_10device_ptrIiEENS0_17counting_iteratorIlNS0_11use_defaultESF_SF_EEEEEEEPNSB_IJilEEESJ_lNS1_9__extrema9arg_max_fIilNSA_4lessIiEEEEEEJSI_SK_lSP_EEEvDpT0_,"ax",@progbits
	.align	128
        .global         _ZN6thrust24THRUST_300001_SM_1000_NS8cuda_cub4core6detail13_kernel_agentINS1_8__reduce11ReduceAgentINS0_12zip_iteratorIN4cuda3std3__45tupleIJNS0_10device_ptrIiEENS0_17counting_iteratorIlNS0_11use_defaultESF_SF_EEEEEEEPNSB_IJilEEESJ_lNS1_9__extrema9arg_max_fIilNSA_4lessIiEEEEEEJSI_SK_lSP_EEEvDpT0_
        .type           _ZN6thrust24THRUST_300001_SM_1000_NS8cuda_cub4core6detail13_kernel_agentINS1_8__reduce11ReduceAgentINS0_12zip_iteratorIN4cuda3std3__45tupleIJNS0_10device_ptrIiEENS0_17counting_iteratorIlNS0_11use_defaultESF_SF_EEEEEEEPNSB_IJilEEESJ_lNS1_9__extrema9arg_max_fIilNSA_4lessIiEEEEEEJSI_SK_lSP_EEEvDpT0_,@function
        .size           _ZN6thrust24THRUST_300001_SM_1000_NS8cuda_cub4core6detail13_kernel_agentINS1_8__reduce11ReduceAgentINS0_12zip_iteratorIN4cuda3std3__45tupleIJNS0_10device_ptrIiEENS0_17counting_iteratorIlNS0_11use_defaultESF_SF_EEEEEEEPNSB_IJilEEESJ_lNS1_9__extrema9arg_max_fIilNSA_4lessIiEEEEEEJSI_SK_lSP_EEEvDpT0_,(.L_x_721 - _ZN6thrust24THRUST_300001_SM_1000_NS8cuda_cub4core6detail13_kernel_agentINS1_8__reduce11ReduceAgentINS0_12zip_iteratorIN4cuda3std3__45tupleIJNS0_10device_ptrIiEENS0_17counting_iteratorIlNS0_11use_defaultESF_SF_EEEEEEEPNSB_IJilEEESJ_lNS1_9__extrema9arg_max_fIilNSA_4lessIiEEEEEEJSI_SK_lSP_EEEvDpT0_)
        .other          _ZN6thrust24THRUST_300001_SM_1000_NS8cuda_cub4core6detail13_kernel_agentINS1_8__reduce11ReduceAgentINS0_12zip_iteratorIN4cuda3std3__45tupleIJNS0_10device_ptrIiEENS0_17counting_iteratorIlNS0_11use_defaultESF_SF_EEEEEEEPNSB_IJilEEESJ_lNS1_9__extrema9arg_max_fIilNSA_4lessIiEEEEEEJSI_SK_lSP_EEEvDpT0_,@"STO_CUDA_ENTRY STV_DEFAULT"
_ZN6thrust24THRUST_300001_SM_1000_NS8cuda_cub4core6detail13_kernel_agentINS1_8__reduce11ReduceAgentINS0_12zip_iteratorIN4cuda3std3__45tupleIJNS0_10device_ptrIiEENS0_17counting_iteratorIlNS0_11use_defaultESF_SF_EEEEEEEPNSB_IJilEEESJ_lNS1_9__extrema9arg_max_fIilNSA_4lessIiEEEEEEJSI_SK_lSP_EEEvDpT0_:
.text._ZN6thrust24THRUST_300001_SM_1000_NS8cuda_cub4core6detail13_kernel_agentINS1_8__reduce11ReduceAgentINS0_12zip_iteratorIN4cuda3std3__45tupleIJNS0_10device_ptrIiEENS0_17counting_iteratorIlNS0_11use_defaultESF_SF_EEEEEEEPNSB_IJilEEESJ_lNS1_9__extrema9arg_max_fIilNSA_4lessIiEEEEEEJSI_SK_lSP_EEEvDpT0_:
[----:B------:R-:W-:Y:S01]  /*0000*/  LDC R1, c[0x0][0x37c] ;  /* 0x0000df00ff017b82 */ /* 0x000fe20000000800 */
[----:B------:R-:W0:Y:S02]  /*0010*/  LDCU.64 UR4, c[0x0][0x398] ;  /* 0x00007300ff0477ac */ /* 0x000e240008000a00 */
[----:B0-----:R-:W-:-:S04]  /*0020*/  ISETP.NE.U32.AND P0, PT, RZ, UR4, PT ;  /* 0x00000004ff007c0c */ /* 0x001fc8000bf05070 */
[----:B------:R-:W-:-:S13]  /*0030*/  ISETP.NE.AND.EX P0, PT, RZ, UR5, PT, P0 ;  /* 0x00000005ff007c0c */ /* 0x000fda000bf05300 */
[----:B------:R-:W-:Y:S05]  /*0040*/  @!P0 EXIT ;  /* 0x000000000000894d */ /* 0x000fea0003800000 */
[----:B------:R-:W-:Y:S01]  /*0050*/  UISETP.GT.U32.AND UP0, UPT, UR4, 0x4ff, UPT ;  /* 0x000004ff0400788c */ /* 0x000fe2000bf04070 */
[----:B------:R-:W-:Y:S01]  /*0060*/  BSSY.RECONVERGENT B0, `(.L_x_233) ;  /* 0x0000558000007945 */ /* 0x000fe20003800200 */
[----:B------:R-:W0:Y:S02]  /*0070*/  LDCU.64 UR8, c[0x0][0x358] ;  /* 0x00006b00ff0877ac */ /* 0x000e240008000a00 */
[----:B------:R-:W-:-:S09]  /*0080*/  UISETP.GT.AND.EX UP0, UPT, UR5, URZ, UPT, UP0 ;  /* 0x000000ff0500728c */ /* 0x000fd2000bf04300 */
[----:B------:R-:W-:Y:S05]  /*0090*/  BRA.U UP0, `(.L_x_234) ;  /* 0x0000003100a87547 */ /* 0x000fea000b800000 */
[----:B------:R-:W1:Y:S01]  /*00a0*/  S2R R0, SR_TID.X ;  /* 0x0000000000007919 */ /* 0x000e620000002100 */
[----:B------:R-:W2:Y:S01]  /*00b0*/  LDCU UR5, c[0x0][0x398] ;  /* 0x00007300ff0577ac */ /* 0x000ea20008000800 */
[----:B------:R-:W-:Y:S01]  /*00c0*/  BSSY.RECONVERGENT B1, `(.L_x_235) ;  /* 0x000000d000017945 */ /* 0x000fe20003800200 */
[----:B------:R-:W-:Y:S01]  /*00d0*/  CS2R R6, SRZ ;  /* 0x0000000000067805 */ /* 0x000fe2000001ff00 */
[----:B------:R-:W-:Y:S01]  /*00e0*/  IMAD.MOV.U32 R8, RZ, RZ, RZ ;  /* 0x000000ffff087224 */ /* 0x000fe200078e00ff */
[----:B-1----:R-:W-:Y:S01]  /*00f0*/  ISETP.GE.AND P0, PT, R0, UR4, PT ;  /* 0x0000000400007c0c */ /* 0x002fe2000bf06270 */
[----:B------:R-:W-:-:S12]  /*0100*/  IMAD.MOV.U32 R9, RZ, RZ, R0 ;  /* 0x000000ffff097224 */ /* 0x000fd800078e0000 */
[----:B--2---:R-:W-:Y:S05]  /*0110*/  @P0 BRA `(.L_x_236) ;  /* 0x00000000001c0947 */ /* 0x004fea0003800000 */
[----:B------:R-:W1:Y:S01]  /*0120*/  LDC.64 R2, c[0x0][0x380] ;  /* 0x0000e000ff027b82 */ /* 0x000e620000000a00 */
[----:B------:R-:W2:Y:S01]  /*0130*/  LDCU.64 UR6, c[0x0][0x388] ;  /* 0x00007100ff0677ac */ /* 0x000ea20008000a00 */
[----:B-1----:R-:W-:-:S05]  /*0140*/  IMAD.WIDE.U32 R2, R0, 0x4, R2 ;  /* 0x0000000400027825 */ /* 0x002fca00078e0002 */
[----:B0-----:R1:W5:Y:S01]  /*0150*/  LDG.E R6, desc[UR8][R2.64] ;  /* 0x0000000802067981 */ /* 0x001362000c1e1900 */
[C---:B--2---:R-:W-:Y:S01]  /*0160*/  IADD3 R7, P0, PT, R0.reuse, UR6, RZ ;  /* 0x0000000600077c10 */ /* 0x044fe2000ff1e0ff */
[----:B------:R-:W-:-:S04]  /*0170*/  VIADD R9, R0, 0x100 ;  /* 0x0000010000097836 */ /* 0x000fc80000000000 */
[----:B------:R-:W-:-:S08]  /*0180*/  IMAD.X R8, RZ, RZ, UR7, P0 ;  /* 0x00000007ff087e24 */ /* 0x000fd000080e06ff */
.L_x_236:
[----:B0-----:R-:W-:Y:S05]  /*0190*/  BSYNC.RECONVERGENT B1 ;  /* 0x0000000000017941 */ /* 0x001fea0003800200 */
.L_x_235:
        /* <DEDUP_REMOVED lines=10> */
[----:B------:R-:W1:Y:S01]  /*0240*/  LDCU.64 UR6, c[0x0][0x388] ;  /* 0x00007100ff0677ac */ /* 0x000e620008000a00 */
[----:B------:R-:W-:-:S04]  /*0250*/  LEA.HI R4, R11, 0x1, RZ, 0x18 ;  /* 0x000000010b047811 */ /* 0x000fc800078fc0ff */
[----:B------:R-:W-:-:S05]  /*0260*/  LOP3.LUT R4, R4, 0x3, RZ, 0xc0, !PT ;  /* 0x0000000304047812 */ /* 0x000fca00078ec0ff */
[----:B------:R-:W-:Y:S01]  /*0270*/  IMAD.MOV R4, RZ, RZ, -R4 ;  /* 0x000000ffff047224 */ /* 0x000fe200078e0a04 */
[C---:B-1----:R-:W-:Y:S01]  /*0280*/  IADD3 R5, P0, PT, R9.reuse, UR6, RZ ;  /* 0x0000000609057c10 */ /* 0x042fe2000ff1e0ff */
[----:B0-----:R-:W-:-:S04]  /*0290*/  IMAD.WIDE.U32 R2, R9, 0x4, R2 ;  /* 0x0000000409027825 */ /* 0x001fc800078e0002 */
[----:B------:R-:W-:-:S08]  /*02a0*/  IMAD.X R10, RZ, RZ, UR7, P0 ;  /* 0x00000007ff0a7e24 */ /* 0x000fd000080e06ff */
.L_x_243:
[----:B------:R0:W2:Y:S01]  /*02b0*/  LDG.E R15, desc[UR8][R2.64] ;  /* 0x00000008020f7981 */ /* 0x0000a2000c1e1900 */
[----:B------:R-:W-:Y:S01]  /*02c0*/  VIADD R4, R4, 0x1 ;  /* 0x0000000104047836 */ /* 0x000fe20000000000 */
[----:B------:R-:W-:Y:S01]  /*02d0*/  BSSY.RECONVERGENT B3, `(.L_x_241) ;  /* 0x0000016000037945 */ /* 0x000fe20003800200 */
[----:B------:R-:W-:Y:S02]  /*02e0*/  IMAD.MOV.U32 R14, RZ, RZ, R7 ;  /* 0x000000ffff0e7224 */ /* 0x000fe400078e0007 */
[----:B------:R-:W-:Y:S01]  /*02f0*/  IMAD.MOV.U32 R13, RZ, RZ, R8 ;  /* 0x000000ffff0d7224 */ /* 0x000fe200078e0008 */
[----:B------:R-:W-:Y:S01]  /*0300*/  ISETP.NE.AND P2, PT, R4, RZ, PT ;  /* 0x000000ff0400720c */ /* 0x000fe20003f45270 */
[----:B-----5:R-:W-:Y:S02]  /*0310*/  IMAD.MOV.U32 R12, RZ, RZ, R6 ;  /* 0x000000ffff0c7224 */ /* 0x020fe400078e0006 */
[----:B------:R-:W-:Y:S01]  /*0320*/  IMAD.MOV.U32 R7, RZ, RZ, R5 ;  /* 0x000000ffff077224 */ /* 0x000fe200078e0005 */
[----:B0-----:R-:W-:Y:S01]  /*0330*/  IADD3 R2, P3, PT, R2, 0x400, RZ ;  /* 0x0000040002027810 */ /* 0x001fe20007f7e0ff */
        /* <DEDUP_REMOVED lines=15> */
.L_x_242:
[----:B------:R-:W-:Y:S05]  /*0430*/  BSYNC.RECONVERGENT B3 ;  /* 0x0000000000037941 */ /* 0x000fea0003800200 */
.L_x_241:
[----:B------:R-:W-:Y:S01]  /*0440*/  IADD3 R5, P0, PT, R5, 0x100, RZ ;  /* 0x0000010005057810 */ /* 0x000fe20007f1e0ff */
[----:B------:R-:W-:Y:S02]  /*0450*/  VIADD R9, R9, 0x100 ;  /* 0x0000010009097836 */ /* 0x000fe40000000000 */
[----:B------:R-:W-:Y:S02]  /*0460*/  IMAD.X R3, RZ, RZ, R3, P3 ;  /* 0x000000ffff037224 */ /* 0x000fe400018e0603 */
[----:B------:R-:W-:Y:S01]  /*0470*/  IMAD.X R10, RZ, RZ, R10, P0 ;  /* 0x000000ffff0a7224 */ /* 0x000fe200000e060a */
[----:B------:R-:W-:Y:S07]  /*0480*/  @P2 BRA `(.L_x_243) ;  /* 0xfffffffc00882947 */ /* 0x000fee000383ffff */
.L_x_240:
[----:B------:R-:W-:Y:S05]  /*0490*/  BSYNC.RECONVERGENT B2 ;  /* 0x0000000000027941 */ /* 0x000fea0003800200 */
.L_x_239:
[----:B------:R-:W-:-:S13]  /*04a0*/  ISETP.GE.U32.AND P0, PT, R11, 0x300, PT ;  /* 0x000003000b00780c */ /* 0x000fda0003f06070 */
[----:B------:R-:W-:Y:S05]  /*04b0*/  @!P0 BRA `(.L_x_238) ;  /* 0x00000004007c8947 */ /* 0x000fea0003800000 */
[----:B------:R-:W0:Y:S01]  /*04c0*/  LDC.64 R4, c[0x0][0x380] ;  /* 0x0000e000ff047b82 */ /* 0x000e220000000a00 */
[----:B------:R-:W-:-:S07]  /*04d0*/  VIADD R10, R9, 0x200 ;  /* 0x00000200090a7836 */ /* 0x000fce0000000000 */
[----:B------:R-:W1:Y:S02]  /*04e0*/  LDC.64 R2, c[0x0][0x388] ;  /* 0x0000e200ff027b82 */ /* 0x000e640000000a00 */
.L_x_252:
[----:B------:R-:W-:-:S04]  /*04f0*/  VIADD R15, R10, 0xfffffe00 ;  /* 0xfffffe000a0f7836 */ /* 0x000fc80000000000 */
[----:B0-----:R-:W-:-:S05]  /*0500*/  IMAD.WIDE R12, R15, 0x4, R4 ;  /* 0x000000040f0c7825 */ /* 0x001fca00078e0204 */
[----:B------:R-:W2:Y:S04]  /*0510*/  LDG.E R21, desc[UR8][R12.64] ;  /* 0x000000080c157981 */ /* 0x000ea8000c1e1900 */
[----:B-----5:R0:W5:Y:S04]  /*0520*/  LDG.E R23, desc[UR8][R12.64+0x400] ;  /* 0x000400080c177981 */ /* 0x020168000c1e1900 */
[----:B------:R0:W5:Y:S04]  /*0530*/  LDG.E R9, desc[UR8][R12.64+0x800] ;  /* 0x000800080c097981 */ /* 0x000168000c1e1900 */
[----:B------:R0:W5:Y:S01]  /*0540*/  LDG.E R11, desc[UR8][R12.64+0xc00] ;  /* 0x000c00080c0b7981 */ /* 0x000162000c1e1900 */
[C---:B-1----:R-:W-:Y:S01]  /*0550*/  IADD3 R18, P1, PT, R15.reuse, R2, RZ ;  /* 0x000000020f127210 */ /* 0x042fe20007f3e0ff */
[----:B------:R-:W-:Y:S03]  /*0560*/  BSSY.RECONVERGENT B2, `(.L_x_244) ;  /* 0x0000013000027945 */ /* 0x000fe60003800200 */
[----:B------:R-:W-:Y:S01]  /*0570*/  LEA.HI.X.SX32 R19, R15, R3, 0x1, P1 ;  /* 0x000000030f137211 */ /* 0x000fe200008f0eff */
[----:B------:R-:W-:-:S02]  /*0580*/  VIADD R15, R10, 0xffffff00 ;  /* 0xffffff000a0f7836 */ /* 0x000fc40000000000 */
        /* <DEDUP_REMOVED lines=16> */
.L_x_245:
[----:B------:R-:W-:Y:S05]  /*0690*/  BSYNC.RECONVERGENT B2 ;  /* 0x0000000000027941 */ /* 0x000fea0003800200 */
.L_x_244:
[----:B-----5:R-:W-:Y:S01]  /*06a0*/  ISETP.GE.AND P0, PT, R14, R23, PT ;  /* 0x000000170e00720c */ /* 0x020fe20003f06270 */
[----:B------:R-:W-:Y:S01]  /*06b0*/  BSSY.RECONVERGENT B2, `(.L_x_246) ;  /* 0x0000013000027945 */ /* 0x000fe20003800200 */
[C---:B------:R-:W-:Y:S01]  /*06c0*/  IADD3 R13, P1, PT, R15.reuse, R2, RZ ;  /* 0x000000020f0d7210 */ /* 0x040fe20007f3e0ff */
[----:B------:R-:W-:Y:S02]  /*06d0*/  VIADD R7, R10, 0x100 ;  /* 0x000001000a077836 */ /* 0x000fe40000000000 */
[----:B------:R-:W-:Y:S01]  /*06e0*/  IMAD.MOV.U32 R6, RZ, RZ, R23 ;  /* 0x000000ffff067224 */ /* 0x000fe200078e0017 */
[----:B------:R-:W-:Y:S01]  /*06f0*/  LEA.HI.X.SX32 R12, R15, R3, 0x1, P1 ;  /* 0x000000030f0c7211 */ /* 0x000fe200008f0eff */
        /* <DEDUP_REMOVED lines=14> */
.L_x_247:
[----:B------:R-:W-:Y:S05]  /*07e0*/  BSYNC.RECONVERGENT B2 ;  /* 0x0000000000027941 */ /* 0x000fea0003800200 */
.L_x_246:
[----:B------:R-:W-:Y:S01]  /*07f0*/  ISETP.GE.AND P0, PT, R6, R9, PT ;  /* 0x000000090600720c */ /* 0x000fe20003f06270 */
[----:B------:R-:W-:Y:S01]  /*0800*/  BSSY.RECONVERGENT B2, `(.L_x_248) ;  /* 0x0000013000027945 */ /* 0x000fe20003800200 */
[CC--:B------:R-:W-:Y:S01]  /*0810*/  IADD3 R17, P1, PT, R10.reuse, R2.reuse, RZ ;  /* 0x000000020a117210 */ /* 0x0c0fe20007f3e0ff */
[----:B------:R-:W-:Y:S01]  /*0820*/  IMAD.MOV.U32 R12, RZ, RZ, R9 ;  /* 0x000000ffff0c7224 */ /* 0x000fe200078e0009 */
[----:B------:R-:W-:Y:S02]  /*0830*/  IADD3 R18, P2, PT, R7, R2, RZ ;  /* 0x0000000207127210 */ /* 0x000fe40007f5e0ff */
        /* <DEDUP_REMOVED lines=15> */
.L_x_249:
[----:B------:R-:W-:Y:S05]  /*0930*/  BSYNC.RECONVERGENT B2 ;  /* 0x0000000000027941 */ /* 0x000fea0003800200 */
.L_x_248:
[----:B------:R-:W-:Y:S01]  /*0940*/  ISETP.GE.AND P0, PT, R12, R11, PT ;  /* 0x0000000b0c00720c */ /* 0x000fe20003f06270 */
[----:B------:R-:W-:Y:S01]  /*0950*/  BSSY.RECONVERGENT B2, `(.L_x_250) ;  /* 0x0000011000027945 */ /* 0x000fe20003800200 */
[----:B------:R-:W-:Y:S01]  /*0960*/  LEA.HI.X.SX32 R9, R7, R3, 0x1, P2 ;  /* 0x0000000307097211 */ /* 0x000fe200010f0eff */
        /* <DEDUP_REMOVED lines=15> */
.L_x_251:
[----:B------:R-:W-:Y:S05]  /*0a60*/  BSYNC.RECONVERGENT B2 ;  /* 0x0000000000027941 */ /* 0x000fea0003800200 */
.L_x_250:
[C---:B------:R-:W-:Y:S02]  /*0a70*/  VIADD R9, R10.reuse, 0x200 ;  /* 0x000002000a097836 */ /* 0x040fe40000000000 */
[----:B------:R-:W-:-:S03]  /*0a80*/  VIADD R10, R10, 0x400 ;  /* 0x000004000a0a7836 */ /* 0x000fc60000000000 */
[----:B------:R-:W-:-:S13]  /*0a90*/  ISETP.GE.AND P0, PT, R9, UR5, PT ;  /* 0x0000000509007c0c */ /* 0x000fda000bf06270 */
[----:B------:R-:W-:Y:S05]  /*0aa0*/  @!P0 BRA `(.L_x_252) ;  /* 0xfffffff800908947 */ /* 0x000fea000383ffff */
.L_x_238:
[----:B------:R-:W-:Y:S05]  /*0ab0*/  BSYNC.RECONVERGENT B1 ;  /* 0x0000000000017941 */ /* 0x000fea0003800200 */
.L_x_237:
[----:B------:R-:W0:Y:S02]  /*0ac0*/  LDCU UR6, c[0x0][0x398] ;  /* 0x00007300ff0677ac */ /* 0x000e240008000800 */
[----:B0-----:R-:W-:-:S09]  /*0ad0*/  UISETP.GE.AND UP0, UPT, UR6, 0x100, UPT ;  /* 0x000001000600788c */ /* 0x001fd2000bf06270 */
[----:B------:R-:W-:Y:S05]  /*0ae0*/  BRA.U !UP0, `(.L_x_253) ;  /* 0x00000011088c7547 */ /* 0x000fea000b800000 */
[----:B------:R-:W0:Y:S01]  /*0af0*/  S2R R11, SR_LANEID ;  /* 0x00000000000b7919 */ /* 0x000e220000000000 */
[----:B------:R-:W-:Y:S01]  /*0b00*/  BSSY.RECONVERGENT B1, `(.L_x_254) ;  /* 0x000001b000017945 */ /* 0x000fe20003800200 */
[----:B------:R-:W-:Y:S01]  /*0b10*/  IMAD.MOV.U32 R9, RZ, RZ, R7 ;  /* 0x000000ffff097224 */ /* 0x000fe200078e0007 */
[----:B-1---5:R1:W2:Y:S01]  /*0b20*/  SHFL.DOWN PT, R3, R6, 0x1, 0x1f ;  /* 0x08201f0006037f89 */ /* 0x0222a200000e0000 */
        /* <DEDUP_REMOVED lines=24> */
.L_x_255:
[----:B------:R-:W-:Y:S05]  /*0cb0*/  BSYNC.RECONVERGENT B1 ;  /* 0x0000000000017941 */ /* 0x000fea0003800200 */
.L_x_254:
[C---:B------:R-:W-:Y:S01]  /*0cc0*/  ISETP.GT.AND P5, PT, R11.reuse, 0x17, PT ;  /* 0x000000170b00780c */ /* 0x040fe20003fa4270 */
[----:B------:R0:W1:Y:S01]  /*0cd0*/  SHFL.DOWN PT, R7, R2, 0x2, 0x1f ;  /* 0x08401f0002077f89 */ /* 0x00006200000e0000 */
[C---:B------:R-:W-:Y:S01]  /*0ce0*/  ISETP.GT.AND P4, PT, R11.reuse, 0xf, PT ;  /* 0x0000000f0b00780c */ /* 0x040fe20003f84270 */
[----:B------:R-:W-:Y:S01]  /*0cf0*/  BSSY.RECONVERGENT B1, `(.L_x_256) ;  /* 0x0000018000017945 */ /* 0x000fe20003800200 */
[----:B------:R-:W-:Y:S01]  /*0d00*/  ISETP.NE.AND P2, PT, R11, RZ, PT ;  /* 0x000000ff0b00720c */ /* 0x000fe20003f45270 */
[----:B------:R0:W2:Y:S01]  /*0d10*/  SHFL.DOWN PT, R6, R9, 0x2, 0x1f ;  /* 0x08401f0009067f89 */ /* 0x0000a200000e0000 */
[----:B------:R-:W-:Y:S02]  /*0d20*/  IMAD.MOV.U32 R4, RZ, RZ, R9 ;  /* 0x000000ffff047224 */ /* 0x000fe400078e0009 */
[----:B------:R-:W-:Y:S01]  /*0d30*/  IMAD.MOV.U32 R5, RZ, RZ, R10 ;  /* 0x000000ffff057224 */ /* 0x000fe200078e000a */
[----:B------:R0:W3:Y:S01]  /*0d40*/  SHFL.DOWN PT, R11, R10, 0x2, 0x1f ;  /* 0x08401f000a0b7f89 */ /* 0x0000e200000e0000 */
[----:B------:R-:W-:Y:S01]  /*0d50*/  IMAD.MOV.U32 R3, RZ, RZ, R2 ;  /* 0x000000ffff037224 */ /* 0x000fe200078e0002 */
[----:B------:R-:W-:Y:S06]  /*0d60*/  @P1 BRA `(.L_x_257) ;  /* 0x0000000000401947 */ /* 0x000fec0003800000 */
        /* <DEDUP_REMOVED lines=16> */
.L_x_257:
[----:B------:R-:W-:Y:S05]  /*0e70*/  BSYNC.RECONVERGENT B1 ;  /* 0x0000000000017941 */ /* 0x000fea0003800200 */
.L_x_256:
[----:B------:R4:W3:Y:S01]  /*0e80*/  SHFL.DOWN PT, R8, R3, 0x4, 0x1f ;  /* 0x08801f0003087f89 */ /* 0x0008e200000e0000 */
[----:B------:R-:W-:Y:S01]  /*0e90*/  BSSY.RECONVERGENT B1, `(.L_x_258) ;  /* 0x0000017000017945 */ /* 0x000fe20003800200 */
[----:B--2---:R-:W-:Y:S02]  /*0ea0*/  IMAD.MOV.U32 R6, RZ, RZ, R4 ;  /* 0x000000ffff067224 */ /* 0x004fe400078e0004 */
[----:B0-----:R4:W0:Y:S01]  /*0eb0*/  SHFL.DOWN PT, R9, R4, 0x4, 0x1f ;  /* 0x08801f0004097f89 */ /* 0x00182200000e0000 */
[----:B-1----:R-:W-:Y:S02]  /*0ec0*/  IMAD.MOV.U32 R7, RZ, RZ, R5 ;  /* 0x000000ffff077224 */ /* 0x002fe400078e0005 */
[----:B------:R-:W-:Y:S01]  /*0ed0*/  IMAD.MOV.U32 R2, RZ, RZ, R3 ;  /* 0x000000ffff027224 */ /* 0x000fe200078e0003 */
[----:B------:R4:W1:Y:S01]  /*0ee0*/  SHFL.DOWN PT, R10, R5, 0x4, 0x1f ;  /* 0x08801f00050a7f89 */ /* 0x00086200000e0000 */
[----:B------:R-:W-:Y:S05]  /*0ef0*/  @P3 BRA `(.L_x_259) ;  /* 0x0000000000403947 */ /* 0x000fea0003800000 */
[----:B---3--:R-:W-:Y:S01]  /*0f00*/  ISETP.GE.AND P0, PT, R3, R8, PT ;  /* 0x000000080300720c */ /* 0x008fe20003f06270 */
        /* <DEDUP_REMOVED lines=15> */
.L_x_259:
[----:B------:R-:W-:Y:S05]  /*1000*/  BSYNC.RECONVERGENT B1 ;  /* 0x0000000000017941 */ /* 0x000fea0003800200 */
.L_x_258:
[----:B0-----:R0:W2:Y:S01]  /*1010*/  SHFL.DOWN PT, R9, R2, 0x8, 0x1f ;  /* 0x09001f0002097f89 */ /* 0x0010a200000e0000 */
[----:B------:R-:W-:Y:S01]  /*1020*/  BSSY.RECONVERGENT B1, `(.L_x_260) ;  /* 0x0000017000017945 */ /* 0x000fe20003800200 */
[----:B----4-:R-:W-:Y:S02]  /*1030*/  IMAD.MOV.U32 R4, RZ, RZ, R6 ;  /* 0x000000ffff047224 */ /* 0x010fe400078e0006 */
[----:B---3--:R0:W3:Y:S01]  /*1040*/  SHFL.DOWN PT, R11, R6, 0x8, 0x1f ;  /* 0x09001f00060b7f89 */ /* 0x0080e200000e0000 */
[----:B------:R-:W-:Y:S02]  /*1050*/  IMAD.MOV.U32 R5, RZ, RZ, R7 ;  /* 0x000000ffff057224 */ /* 0x000fe400078e0007 */
[----:B------:R-:W-:Y:S01]  /*1060*/  IMAD.MOV.U32 R3, RZ, RZ, R2 ;  /* 0x000000ffff037224 */ /* 0x000fe200078e0002 */
[----:B------:R0:W4:Y:S01]  /*1070*/  SHFL.DOWN PT, R8, R7, 0x8, 0x1f ;  /* 0x09001f0007087f89 */ /* 0x00012200000e0000 */
[----:B------:R-:W-:Y:S05]  /*1080*/  @P5 BRA `(.L_x_261) ;  /* 0x0000000000405947 */ /* 0x000fea0003800000 */
[----:B--2---:R-:W-:Y:S01]  /*1090*/  ISETP.GE.AND P0, PT, R2, R9, PT ;  /* 0x000000090200720c */ /* 0x004fe20003f06270 */
        /* <DEDUP_REMOVED lines=15> */
.L_x_261:
[----:B------:R-:W-:Y:S05]  /*1190*/  BSYNC.RECONVERGENT B1 ;  /* 0x0000000000017941 */ /* 0x000fea0003800200 */
.L_x_260:
[----:B0-----:R0:W0:Y:S01]  /*11a0*/  SHFL.DOWN PT, R2, R3, 0x10, 0x1f ;  /* 0x0a001f0003027f89 */ /* 0x00102200000e0000 */
[----:B------:R-:W-:Y:S01]  /*11b0*/  BSSY.RECONVERGENT B1, `(.L_x_262) ;  /* 0x0000017000017945 */ /* 0x000fe20003800200 */
[----:B------:R-:W-:Y:S02]  /*11c0*/  IMAD.MOV.U32 R7, RZ, RZ, R4 ;  /* 0x000000ffff077224 */ /* 0x000fe400078e0004 */
[----:B--2---:R2:W0:Y:S01]  /*11d0*/  SHFL.DOWN PT, R9, R4, 0x10, 0x1f ;  /* 0x0a001f0004097f89 */ /* 0x00442200000e0000 */
[----:B------:R-:W-:Y:S02]  /*11e0*/  IMAD.MOV.U32 R6, RZ, RZ, R5 ;  /* 0x000000ffff067224 */ /* 0x000fe400078e0005 */
[----:B----4-:R-:W-:Y:S01]  /*11f0*/  IMAD.MOV.U32 R8, RZ, RZ, R3 ;  /* 0x000000ffff087224 */ /* 0x010fe200078e0003 */
        /* <DEDUP_REMOVED lines=18> */
.L_x_263:
[----:B------:R-:W-:Y:S05]  /*1320*/  BSYNC.RECONVERGENT B1 ;  /* 0x0000000000017941 */ /* 0x000fea0003800200 */
.L_x_262:
        /* <DEDUP_REMOVED lines=12> */
.L_x_265:
[----:B------:R-:W-:Y:S05]  /*13f0*/  BSYNC.RECONVERGENT B1 ;  /* 0x0000000000017941 */ /* 0x000fea0003800200 */
.L_x_264:
        /* <DEDUP_REMOVED lines=27> */
.L_x_268:
[----:B------:R-:W-:Y:S05]  /*15b0*/  BSYNC.RECONVERGENT B1 ;  /* 0x0000000000017941 */ /* 0x000fea0003800200 */
.L_x_267:
        /* <DEDUP_REMOVED lines=9> */
[----:B---3--:R3:W1:Y:S04]  /*1650*/  LDS.64 R10, [R24+0x50] ;  /* 0x00005000180a7984 */ /* 0x0086680000000a00 */
        /* <DEDUP_REMOVED lines=17> */
.L_x_270:
[----:B------:R-:W-:Y:S05]  /*1770*/  BSYNC.RECONVERGENT B1 ;  /* 0x0000000000017941 */ /* 0x000fea0003800200 */
.L_x_269:
        /* <DEDUP_REMOVED lines=17> */
.L_x_272:
[----:B------:R-:W-:Y:S05]  /*1890*/  BSYNC.RECONVERGENT B1 ;  /* 0x0000000000017941 */ /* 0x000fea0003800200 */
.L_x_271:
        /* <DEDUP_REMOVED lines=17> */
.L_x_274:
[----:B------:R-:W-:Y:S05]  /*19b0*/  BSYNC.RECONVERGENT B1 ;  /* 0x0000000000017941 */ /* 0x000fea0003800200 */
.L_x_273:
        /* <DEDUP_REMOVED lines=17> */
.L_x_276:
[----:B------:R-:W-:Y:S05]  /*1ad0*/  BSYNC.RECONVERGENT B1 ;  /* 0x0000000000017941 */ /* 0x000fea0003800200 */
.L_x_275:
        /* <DEDUP_REMOVED lines=17> */
.L_x_278:
[----:B------:R-:W-:Y:S05]  /*1bf0*/  BSYNC.RECONVERGENT B1 ;  /* 0x0000000000017941 */ /* 0x000fea0003800200 */
.L_x_277:
        /* <DEDUP_REMOVED lines=18> */
.L_x_253:
[----:B------:R-:W0:Y:S01]  /*1d20*/  S2R R12, SR_LANEID ;  /* 0x00000000000c7919 */ /* 0x000e220000000000 */
[----:B-1----:R-:W-:Y:S01]  /*1d30*/  LOP3.LUT R2, R0, 0x3e0, RZ, 0xc0, !PT ;  /* 0x000003e000027812 */ /* 0x002fe200078ec0ff */
[----:B------:R-:W-:Y:S01]  /*1d40*/  BSSY.RECONVERGENT B1, `(.L_x_279) ;  /* 0x0000027000017945 */ /* 0x000fe20003800200 */
[----:B------:R-:W-:Y:S02]  /*1d50*/  IMAD.MOV.U32 R14, RZ, RZ, R7 ;  /* 0x000000ffff0e7224 */ /* 0x000fe400078e0007 */
[----:B------:R-:W-:Y:S02]  /*1d60*/  IMAD.MOV.U32 R16, RZ, RZ, R8 ;  /* 0x000000ffff107224 */ /* 0x000fe400078e0008 */
[----:B------:R-:W-:Y:S01]  /*1d70*/  VIADD R3, R2, 0x20 ;  /* 0x0000002002037836 */ /* 0x000fe20000000000 */
[----:B------:R-:W-:-:S04]  /*1d80*/  LOP3.LUT R2, RZ, R2, RZ, 0x33, !PT ;  /* 0x00000002ff027212 */ /* 0x000fc800078e33ff */
[----:B------:R-:W-:Y:S01]  /*1d90*/  ISETP.GT.AND P0, PT, R3, UR6, PT ;  /* 0x0000000603007c0c */ /* 0x000fe2000bf04270 */
[----:B------:R-:W-:-:S05]  /*1da0*/  VIADD R2, R2, UR6 ;  /* 0x0000000602027c36 */ /* 0x000fca0008000000 */
[----:B------:R-:W-:-:S05]  /*1db0*/  SEL R3, R2, 0x1f, P0 ;  /* 0x0000001f02037807 */ /* 0x000fca0000000000 */
[----:B-----5:R1:W2:Y:S04]  /*1dc0*/  SHFL.DOWN PT, R5, R6, 0x1, R3 ;  /* 0x0820000006057989 */ /* 0x0202a800000e0003 */
[----:B------:R1:W3:Y:S01]  /*1dd0*/  SHFL.DOWN PT, R9, R8, 0x1, R3 ;  /* 0x0820000008097989 */ /* 0x0002e200000e0003 */
[CC--:B0-----:R-:W-:Y:S01]  /*1de0*/  ISETP.GE.AND P0, PT, R12.reuse, R3.reuse, PT ;  /* 0x000000030c00720c */ /* 0x0c1fe20003f06270 */
[C---:B------:R-:W-:Y:S01]  /*1df0*/  VIADD R4, R12.reuse, 0x4 ;  /* 0x000000040c047836 */ /* 0x040fe20000000000 */
[C---:B------:R-:W-:Y:S01]  /*1e00*/  ISETP.NE.AND P2, PT, R12.reuse, RZ, PT ;  /* 0x000000ff0c00720c */ /* 0x040fe20003f45270 */
[C---:B------:R-:W-:Y:S02]  /*1e10*/  VIADD R2, R12.reuse, 0x2 ;  /* 0x000000020c027836 */ /* 0x040fe40000000000 */
[----:B------:R-:W-:Y:S01]  /*1e20*/  VIADD R10, R12, 0x8 ;  /* 0x000000080c0a7836 */ /* 0x000fe20000000000 */
[-C--:B------:R-:W-:Y:S01]  /*1e30*/  ISETP.GT.AND P5, PT, R4, R3.reuse, PT ;  /* 0x000000030400720c */ /* 0x080fe20003fa4270 */
[----:B------:R-:W-:Y:S01]  /*1e40*/  VIADD R12, R12, 0x10 ;  /* 0x000000100c0c7836 */ /* 0x000fe20000000000 */
[----:B------:R1:W0:Y:S01]  /*1e50*/  SHFL.DOWN PT, R4, R7, 0x1, R3 ;  /* 0x0820000007047989 */ /* 0x00022200000e0003 */
[-C--:B------:R-:W-:Y:S01]  /*1e60*/  ISETP.GT.AND P1, PT, R2, R3.reuse, PT ;  /* 0x000000030200720c */ /* 0x080fe20003f24270 */
[----:B------:R-:W-:Y:S01]  /*1e70*/  IMAD.MOV.U32 R2, RZ, RZ, R6 ;  /* 0x000000ffff027224 */ /* 0x000fe200078e0006 */
[----:B------:R-:W-:-:S02]  /*1e80*/  ISETP.GT.AND P4, PT, R10, R3, PT ;  /* 0x000000030a00720c */ /* 0x000fc40003f84270 */
[----:B------:R-:W-:Y:S01]  /*1e90*/  ISETP.GT.AND P3, PT, R12, R3, PT ;  /* 0x000000030c00720c */ /* 0x000fe20003f64270 */
[----:B------:R-:W-:-:S12]  /*1ea0*/  @P0 BRA `(.L_x_280) ;  /* 0x0000000000400947 */ /* 0x000fd80003800000 */
[----:B--2---:R-:W-:Y:S01]  /*1eb0*/  ISETP.GE.AND P0, PT, R6, R5, PT ;  /* 0x000000050600720c */ /* 0x004fe20003f06270 */
[----:B------:R-:W-:Y:S02]  /*1ec0*/  IMAD.MOV.U32 R2, RZ, RZ, R5 ;  /* 0x000000ffff027224 */ /* 0x000fe400078e0005 */
[----:B0-----:R-:W-:Y:S02]  /*1ed0*/  IMAD.MOV.U32 R14, RZ, RZ, R4 ;  /* 0x000000ffff0e7224 */ /* 0x001fe400078e0004 */
        /* <DEDUP_REMOVED lines=13> */
.L_x_280:
[----:B------:R-:W-:Y:S05]  /*1fb0*/  BSYNC.RECONVERGENT B1 ;  /* 0x0000000000017941 */ /* 0x000fea0003800200 */
.L_x_279:
[----:B--2---:R2:W4:Y:S01]  /*1fc0*/  SHFL.DOWN PT, R5, R2, 0x2, R3 ;  /* 0x0840000002057989 */ /* 0x00452200000e0003 */
[----:B------:R-:W-:Y:S01]  /*1fd0*/  BSSY.RECONVERGENT B1, `(.L_x_281) ;  /* 0x0000017000017945 */ /* 0x000fe20003800200 */
[----:B0-----:R-:W-:Y:S02]  /*1fe0*/  IMAD.MOV.U32 R4, RZ, RZ, R2 ;  /* 0x000000ffff047224 */ /* 0x001fe400078e0002 */
[----:B-1----:R2:W0:Y:S01]  /*1ff0*/  SHFL.DOWN PT, R7, R14, 0x2, R3 ;  /* 0x084000000e077989 */ /* 0x00242200000e0003 */
[----:B------:R-:W-:Y:S02]  /*2000*/  IMAD.MOV.U32 R10, RZ, RZ, R14 ;  /* 0x000000ffff0a7224 */ /* 0x000fe400078e000e */
[----:B------:R-:W-:Y:S01]  /*2010*/  IMAD.MOV.U32 R12, RZ, RZ, R16 ;  /* 0x000000ffff0c7224 */ /* 0x000fe200078e0010 */
[----:B---3--:R2:W1:Y:S01]  /*2020*/  SHFL.DOWN PT, R9, R16, 0x2, R3 ;  /* 0x0840000010097989 */ /* 0x00846200000e0003 */
        /* <DEDUP_REMOVED lines=17> */
.L_x_282:
[----:B------:R-:W-:Y:S05]  /*2140*/  BSYNC.RECONVERGENT B1 ;  /* 0x0000000000017941 */ /* 0x000fea0003800200 */
.L_x_281:
[----:B----4-:R3:W4:Y:S01]  /*2150*/  SHFL.DOWN PT, R5, R4, 0x4, R3 ;  /* 0x0880000004057989 */ /* 0x01072200000e0003 */
[----:B------:R-:W-:Y:S01]  /*2160*/  BSSY.RECONVERGENT B1, `(.L_x_283) ;  /* 0x0000017000017945 */ /* 0x000fe20003800200 */
[----:B--2---:R-:W-:Y:S02]  /*2170*/  IMAD.MOV.U32 R2, RZ, RZ, R4 ;  /* 0x000000ffff027224 */ /* 0x004fe400078e0004 */
[----:B0-----:R3:W0:Y:S01]  /*2180*/  SHFL.DOWN PT, R7, R10, 0x4, R3 ;  /* 0x088000000a077989 */ /* 0x00162200000e0003 */
[----:B------:R-:W-:Y:S02]  /*2190*/  IMAD.MOV.U32 R6, RZ, RZ, R10 ;  /* 0x000000ffff067224 */ /* 0x000fe400078e000a */
[----:B------:R-:W-:Y:S01]  /*21a0*/  IMAD.MOV.U32 R8, RZ, RZ, R12 ;  /* 0x000000ffff087224 */ /* 0x000fe200078e000c */
[----:B-1----:R3:W1:Y:S01]  /*21b0*/  SHFL.DOWN PT, R9, R12, 0x4, R3 ;  /* 0x088000000c097989 */ /* 0x00266200000e0003 */
        /* <DEDUP_REMOVED lines=17> */
.L_x_284:
[----:B------:R-:W-:Y:S05]  /*22d0*/  BSYNC.RECONVERGENT B1 ;  /* 0x0000000000017941 */ /* 0x000fea0003800200 */
.L_x_283:
[----:B----4-:R2:W4:Y:S01]  /*22e0*/  SHFL.DOWN PT, R5, R2, 0x8, R3 ;  /* 0x0900000002057989 */ /* 0x01052200000e0003 */
[----:B------:R-:W-:Y:S01]  /*22f0*/  BSSY.RECONVERGENT B1, `(.L_x_285) ;  /* 0x0000017000017945 */ /* 0x000fe20003800200 */
[----:B---3--:R-:W-:Y:S02]  /*2300*/  IMAD.MOV.U32 R4, RZ, RZ, R2 ;  /* 0x000000ffff047224 */ /* 0x008fe400078e0002 */
        /* <DEDUP_REMOVED lines=21> */
.L_x_286:
[----:B------:R-:W-:Y:S05]  /*2460*/  BSYNC.RECONVERGENT B1 ;  /* 0x0000000000017941 */ /* 0x000fea0003800200 */
.L_x_285:
[----:B----4-:R3:W4:Y:S01]  /*2470*/  SHFL.DOWN PT, R5, R4, 0x10, R3 ;  /* 0x0a00000004057989 */ /* 0x01072200000e0003 */
[----:B------:R-:W-:Y:S01]  /*2480*/  BSSY.RECONVERGENT B1, `(.L_x_287) ;  /* 0x0000017000017945 */ /* 0x000fe20003800200 */
[----:B--2---:R-:W-:Y:S02]  /*2490*/  IMAD.MOV.U32 R8, RZ, RZ, R4 ;  /* 0x000000ffff087224 */ /* 0x004fe400078e0004 */
[----:B-1----:R3:W1:Y:S01]  /*24a0*/  SHFL.DOWN PT, R9, R10, 0x10, R3 ;  /* 0x0a0000000a097989 */ /* 0x00266200000e0003 */
        /* <DEDUP_REMOVED lines=20> */
.L_x_288:
[----:B------:R-:W-:Y:S05]  /*25f0*/  BSYNC.RECONVERGENT B1 ;  /* 0x0000000000017941 */ /* 0x000fea0003800200 */
.L_x_287:
        /* <DEDUP_REMOVED lines=12> */
.L_x_290:
[----:B------:R-:W-:Y:S05]  /*26c0*/  BSYNC.RECONVERGENT B1 ;  /* 0x0000000000017941 */ /* 0x000fea0003800200 */
.L_x_289:
[----:B------:R-:W-:Y:S01]  /*26d0*/  BAR.SYNC.DEFER_BLOCKING 0x0 ;  /* 0x0000000000007b1d */ /* 0x000fe20000010000 */
[----:B------:R-:W-:-:S13]  /*26e0*/  ISETP.NE.AND P1, PT, R0, RZ, PT ;  /* 0x000000ff0000720c */ /* 0x000fda0003f25270 */
[----:B------:R-:W-:Y:S05]  /*26f0*/  @P1 BRA `(.L_x_266) ;  /* 0x0000002c00b81947 */ /* 0x000fea0003800000 */
[----:B------:R-:W-:Y:S01]  /*2700*/  UISETP.GE.AND UP0, UPT, UR6, 0x21, UPT ;  /* 0x000000210600788c */ /* 0x000fe2000bf06270 */
[----:B------:R-:W-:Y:S02]  /*2710*/  IMAD.MOV.U32 R0, RZ, RZ, R8 ;  /* 0x000000ffff007224 */ /* 0x000fe400078e0008 */
[----:B-1----:R-:W-:Y:S02]  /*2720*/  IMAD.MOV.U32 R9, RZ, RZ, R7 ;  /* 0x000000ffff097224 */ /* 0x002fe400078e0007 */
[----:B---3--:R-:W-:-:S04]  /*2730*/  IMAD.MOV.U32 R10, RZ, RZ, R6 ;  /* 0x000000ffff0a7224 */ /* 0x008fc800078e0006 */
[----:B------:R-:W-:Y:S05]  /*2740*/  BRA.U !UP0, `(.L_x_291) ;  /* 0x00000001085c7547 */ /* 0x000fea000b800000 */
[----:B------:R-:W1:Y:S01]  /*2750*/  S2UR UR5, SR_CgaCtaId ;  /* 0x00000000000579c3 */ /* 0x000e620000008800 */
[----:B------:R-:W-:Y:S01]  /*2760*/  UMOV UR4, 0x400 ;  /* 0x0000040000047882 */ /* 0x000fe20000000000 */
[----:B------:R-:W-:Y:S01]  /*2770*/  BSSY.RECONVERGENT B1, `(.L_x_291) ;  /* 0x0000014000017945 */ /* 0x000fe20003800200 */
[----:B-1----:R-:W-:-:S09]  /*2780*/  ULEA UR4, UR5, UR4, 0x18 ;  /* 0x0000000405047291 */ /* 0x002fd2000f8ec0ff */
[----:B--2---:R-:W1:Y:S04]  /*2790*/  LDS R3, [UR4+0x18] ;  /* 0x00001804ff037984 */ /* 0x004e680008000800 */
[----:B----4-:R-:W2:Y:S01]  /*27a0*/  LDS.64 R4, [UR4+0x20] ;  /* 0x00002004ff047984 */ /* 0x010ea20008000a00 */
[----:B-1----:R-:W-:Y:S01]  /*27b0*/  ISETP.GE.AND P0, PT, R8, R3, PT ;  /* 0x000000030800720c */ /* 0x002fe20003f06270 */
        /* <DEDUP_REMOVED lines=15> */
.L_x_292:
[----:B------:R-:W-:Y:S05]  /*28b0*/  BSYNC.RECONVERGENT B1 ;  /* 0x0000000000017941 */ /* 0x000fea0003800200 */
.L_x_291:
[----:B------:R-:W-:Y:S01]  /*28c0*/  UISETP.GE.AND UP0, UPT, UR6, 0x41, UPT ;  /* 0x000000410600788c */ /* 0x000fe2000bf06270 */
[----:B--2---:R-:W-:Y:S02]  /*28d0*/  IMAD.MOV.U32 R2, RZ, RZ, R0 ;  /* 0x000000ffff027224 */ /* 0x004fe400078e0000 */
[----:B----4-:R-:W-:Y:S02]  /*28e0*/  IMAD.MOV.U32 R5, RZ, RZ, R9 ;  /* 0x000000ffff057224 */ /* 0x010fe400078e0009 */
[----:B------:R-:W-:-:S04]  /*28f0*/  IMAD.MOV.U32 R4, RZ, RZ, R10 ;  /* 0x000000ffff047224 */ /* 0x000fc800078e000a */
[----:B------:R-:W-:Y:S05]  /*2900*/  BRA.U !UP0, `(.L_x_293) ;  /* 0x00000001085c7547 */ /* 0x000fea000b800000 */
[----:B------:R-:W1:Y:S01]  /*2910*/  S2UR UR5, SR_CgaCtaId ;  /* 0x00000000000579c3 */ /* 0x000e620000008800 */
[----:B------:R-:W-:Y:S01]  /*2920*/  UMOV UR4, 0x400 ;  /* 0x0000040000047882 */ /* 0x000fe20000000000 */
[----:B------:R-:W-:Y:S01]  /*2930*/  BSSY.RECONVERGENT B1, `(.L_x_293) ;  /* 0x0000014000017945 */ /* 0x000fe20003800200 */
[----:B-1----:R-:W-:-:S09]  /*2940*/  ULEA UR4, UR5, UR4, 0x18 ;  /* 0x0000000405047291 */ /* 0x002fd2000f8ec0ff */
[----:B------:R-:W1:Y:S04]  /*2950*/  LDS R3, [UR4+0x28] ;  /* 0x00002804ff037984 */ /* 0x000e680008000800 */
[----:B------:R-:W2:Y:S01]  /*2960*/  LDS.64 R6, [UR4+0x30] ;  /* 0x00003004ff067984 */ /* 0x000ea20008000a00 */
        /* <DEDUP_REMOVED lines=16> */
.L_x_294:
[----:B------:R-:W-:Y:S05]  /*2a70*/  BSYNC.RECONVERGENT B1 ;  /* 0x0000000000017941 */ /* 0x000fea0003800200 */
.L_x_293:
[----:B------:R-:W-:Y:S01]  /*2a80*/  UISETP.GE.AND UP0, UPT, UR6, 0x61, UPT ;  /* 0x000000610600788c */ /* 0x000fe2000bf06270 */
[----:B------:R-:W-:Y:S02]  /*2a90*/  IMAD.MOV.U32 R0, RZ, RZ, R2 ;  /* 0x000000ffff007224 */ /* 0x000fe400078e0002 */
[----:B------:R-:W-:Y:S02]  /*2aa0*/  IMAD.MOV.U32 R7, RZ, RZ, R5 ;  /* 0x000000ffff077224 */ /* 0x000fe400078e0005 */
        /* <DEDUP_REMOVED lines=24> */
.L_x_296:
[----:B------:R-:W-:Y:S05]  /*2c30*/  BSYNC.RECONVERGENT B1 ;  /* 0x0000000000017941 */ /* 0x000fea0003800200 */
.L_x_295:
        /* <DEDUP_REMOVED lines=27> */
.L_x_298:
[----:B------:R-:W-:Y:S05]  /*2df0*/  BSYNC.RECONVERGENT B1 ;  /* 0x0000000000017941 */ /* 0x000fea0003800200 */
.L_x_297:
        /* <DEDUP_REMOVED lines=27> */
.L_x_300:
[----:B------:R-:W-:Y:S05]  /*2fb0*/  BSYNC.RECONVERGENT B1 ;  /* 0x0000000000017941 */ /* 0x000fea0003800200 */
.L_x_299:
        /* <DEDUP_REMOVED lines=27> */
.L_x_302:
[----:B------:R-:W-:Y:S05]  /*3170*/  BSYNC.RECONVERGENT B1 ;  /* 0x0000000000017941 */ /* 0x000fea0003800200 */
.L_x_301:
[----:B------:R-:W-:Y:S01]  /*3180*/  UISETP.GE.AND UP0, UPT, UR6, 0xe1, UPT ;  /* 0x000000e10600788c */ /* 0x000fe2000bf06270 */
[----:B------:R-:W-:Y:S02]  /*3190*/  IMAD.MOV.U32 R8, RZ, RZ, R2 ;  /* 0x000000ffff087224 */ /* 0x000fe400078e0002 */
[----:B------:R-:W-:Y:S02]  /*31a0*/  IMAD.MOV.U32 R7, RZ, RZ, R5 ;  /* 0x000000ffff077224 */ /* 0x000fe400078e0005 */
[----:B------:R-:W-:-:S04]  /*31b0*/  IMAD.MOV.U32 R6, RZ, RZ, R4 ;  /* 0x000000ffff067224 */ /* 0x000fc800078e0004 */
[----:B------:R-:W-:Y:S05]  /*31c0*/  BRA.U !UP0, `(.L_x_266) ;  /* 0x0000002508047547 */ /* 0x000fea000b800000 */
[----:B------:R-:W1:Y:S01]  /*31d0*/  S2UR UR5, SR_CgaCtaId ;  /* 0x00000000000579c3 */ /* 0x000e620000008800 */
[----:B------:R-:W-:Y:S02]  /*31e0*/  UMOV UR4, 0x400 ;  /* 0x0000040000047882 */ /* 0x000fe40000000000 */
[----:B-1----:R-:W-:-:S09]  /*31f0*/  ULEA UR4, UR5, UR4, 0x18 ;  /* 0x0000000405047291 */ /* 0x002fd2000f8ec0ff */
[----:B------:R-:W1:Y:S04]  /*3200*/  LDS R3, [UR4+0x78] ;  /* 0x00007804ff037984 */ /* 0x000e680008000800 */
[----:B0-----:R-:W0:Y:S01]  /*3210*/  LDS.64 R10, [UR4+0x80] ;  /* 0x00008004ff0a7984 */ /* 0x001e220008000a00 */
[----:B-1----:R-:W-:Y:S01]  /*3220*/  ISETP.GE.AND P0, PT, R2, R3, PT ;  /* 0x000000030200720c */ /* 0x002fe20003f06270 */
[----:B------:R-:W-:Y:S02]  /*3230*/  IMAD.MOV.U32 R8, RZ, RZ, R3 ;  /* 0x000000ffff087224 */ /* 0x000fe400078e0003 */
[----:B0-----:R-:W-:Y:S02]  /*3240*/  IMAD.MOV.U32 R7, RZ, RZ, R10 ;  /* 0x000000ffff077224 */ /* 0x001fe400078e000a */
        /* <DEDUP_REMOVED lines=15> */
.L_x_234:
[----:B------:R-:W1:Y:S01]  /*3340*/  S2R R0, SR_TID.X ;  /* 0x0000000000007919 */ /* 0x000e620000002100 */
[----:B------:R-:W1:Y:S01]  /*3350*/  LDC.64 R2, c[0x0][0x380] ;  /* 0x0000e000ff027b82 */ /* 0x000e620000000a00 */
[----:B------:R-:W2:Y:S01]  /*3360*/  LDCU.64 UR6, c[0x0][0x388] ;  /* 0x00007100ff0677ac */ /* 0x000ea20008000a00 */
[----:B-1----:R-:W-:-:S05]  /*3370*/  IMAD.WIDE.U32 R2, R0, 0x4, R2 ;  /* 0x0000000400027825 */ /* 0x002fca00078e0002 */
[----:B0-----:R-:W3:Y:S04]  /*3380*/  LDG.E R5, desc[UR8][R2.64] ;  /* 0x0000000802057981 */ /* 0x001ee8000c1e1900 */
[----:B------:R-:W3:Y:S04]  /*3390*/  LDG.E R6, desc[UR8][R2.64+0x400] ;  /* 0x0004000802067981 */ /* 0x000ee8000c1e1900 */
[----:B------:R-:W4:Y:S04]  /*33a0*/  LDG.E R7, desc[UR8][R2.64+0x800] ;  /* 0x0008000802077981 */ /* 0x000f28000c1e1900 */
[----:B------:R-:W5:Y:S04]  /*33b0*/  LDG.E R8, desc[UR8][R2.64+0xc00] ;  /* 0x000c000802087981 */ /* 0x000f68000c1e1900 */
[----:B------:R-:W2:Y:S01]  /*33c0*/  LDG.E R4, desc[UR8][R2.64+0x1000] ;  /* 0x0010000802047981 */ /* 0x000ea2000c1e1900 */
[----:B------:R-:W-:-:S04]  /*33d0*/  UISETP.GE.U32.AND UP0, UPT, UR4, 0xa00, UPT ;  /* 0x00000a000400788c */ /* 0x000fc8000bf06070 */
[----:B------:R-:W-:Y:S01]  /*33e0*/  UISETP.GE.U32.AND.EX UP0, UPT, UR5, URZ, UPT, UP0 ;  /* 0x000000ff0500728c */ /* 0x000fe2000bf06100 */
[CC--:B---3--:R-:W-:Y:S02]  /*33f0*/  VIMNMX R10, PT, PT, R5.reuse, R6.reuse, !PT ;  /* 0x00000006050a7248 */ /* 0x0c8fe40007fe0100 */
[----:B------:R-:W-:Y:S01]  /*3400*/  ISETP.GE.AND P0, PT, R5, R6, PT ;  /* 0x000000060500720c */ /* 0x000fe20003f06270 */
[----:B------:R-:W-:Y:S01]  /*3410*/  VIADD R5, R0, 0x100 ;  /* 0x0000010000057836 */ /* 0x000fe20000000000 */
[----:B----4-:R-:W-:Y:S02]  /*3420*/  VIMNMX R9, PT, PT, R7, R10, !PT ;  /* 0x0000000a07097248 */ /* 0x010fe40007fe0100 */
[----:B------:R-:W-:Y:S01]  /*3430*/  ISETP.GE.AND P2, PT, R10, R7, PT ;  /* 0x000000070a00720c */ /* 0x000fe20003f46270 */
[----:B------:R-:W-:Y:S01]  /*3440*/  IMAD.MOV.U32 R10, RZ, RZ, RZ ;  /* 0x000000ffff0a7224 */ /* 0x000fe200078e00ff */
[----:B-----5:R-:W-:Y:S02]  /*3450*/  ISETP.GE.AND P3, PT, R9, R8, PT ;  /* 0x000000080900720c */ /* 0x020fe40003f66270 */
[----:B------:R-:W-:Y:S01]  /*3460*/  VIMNMX R9, PT, PT, R8, R9, !PT ;  /* 0x0000000908097248 */ /* 0x000fe20007fe0100 */
[----:B------:R-:W-:-:S03]  /*3470*/  VIADD R8, R0, 0x200 ;  /* 0x0000020000087836 */ /* 0x000fc60000000000 */
[----:B--2---:R-:W-:-:S05]  /*3480*/  ISETP.GE.AND P1, PT, R9, R4, PT ;  /* 0x000000040900720c */ /* 0x004fca0003f26270 */
[----:B------:R-:W-:Y:S02]  /*3490*/  @P2 SEL R8, R5, R0, !P0 ;  /* 0x0000000005082207 */ /* 0x000fe40004000000 */
[C---:B------:R-:W-:Y:S01]  /*34a0*/  @!P3 VIADD R8, R0.reuse, 0x300 ;  /* 0x000003000008b836 */ /* 0x040fe20000000000 */
[----:B------:R-:W-:-:S05]  /*34b0*/  LOP3.LUT R5, R0, 0x400, RZ, 0xfc, !PT ;  /* 0x0000040000057812 */ /* 0x000fca00078efcff */
[C---:B------:R-:W-:Y:S02]  /*34c0*/  @P1 ISETP.GE.U32.AND P0, PT, R8.reuse, R5, PT ;  /* 0x000000050800120c */ /* 0x040fe40003f06070 */
[----:B------:R-:W-:Y:S02]  /*34d0*/  IADD3 R5, P2, PT, R5, UR6, RZ ;  /* 0x0000000605057c10 */ /* 0x000fe4000ff5e0ff */
[----:B------:R-:W-:Y:S02]  /*34e0*/  @P1 IADD3 R8, P3, PT, R8, UR6, RZ ;  /* 0x0000000608081c10 */ /* 0x000fe4000ff7e0ff */
[----:B------:R-:W-:Y:S01]  /*34f0*/  @P1 ISETP.GE.U32.AND.EX P0, PT, RZ, RZ, PT, P0 ;  /* 0x000000ffff00120c */ /* 0x000fe20003f06100 */
[----:B------:R-:W-:Y:S02]  /*3500*/  IMAD.X R6, RZ, RZ, UR7, P2 ;  /* 0x00000007ff067e24 */ /* 0x000fe400090e06ff */
[----:B------:R-:W-:Y:S01]  /*3510*/  @P1 IMAD.X R7, RZ, RZ, UR7, P3 ;  /* 0x00000007ff071e24 */ /* 0x000fe200098e06ff */
[----:B------:R-:W-:-:S04]  /*3520*/  @P1 ISETP.LT.OR P0, PT, R4, R9, !P0 ;  /* 0x000000090400120c */ /* 0x000fc80004701670 */
[----:B------:R-:W-:Y:S01]  /*3530*/  @P1 SEL R6, R7, R6, P0 ;  /* 0x0000000607061207 */ /* 0x000fe20000000000 */
[----:B------:R-:W-:Y:S01]  /*3540*/  IMAD.MOV.U32 R7, RZ, RZ, 0x500 ;  /* 0x00000500ff077424 */ /* 0x000fe200078e00ff */
[----:B------:R-:W-:Y:S02]  /*3550*/  @P1 SEL R4, R9, R4, P0 ;  /* 0x0000000409041207 */ /* 0x000fe40000000000 */
[----:B------:R-:W-:Y:S01]  /*3560*/  @P1 SEL R5, R8, R5, P0 ;  /* 0x0000000508051207 */ /* 0x000fe20000000000 */
[----:B------:R-:W-:Y:S06]  /*3570*/  BRA.U !UP0, `(.L_x_303) ;  /* 0x00000005081c7547 */ /* 0x000fec000b800000 */
[----:B------:R-:W-:Y:S01]  /*3580*/  IMAD.MOV.U32 R7, RZ, RZ, R4 ;  /* 0x000000ffff077224 */ /* 0x000fe200078e0004 */
[----:B------:R-:W0:Y:S01]  /*3590*/  LDCU.64 UR6, c[0x0][0x388] ;  /* 0x00007100ff0677ac */ /* 0x000e220008000a00 */
[----:B------:R-:W-:Y:S02]  /*35a0*/  IMAD.MOV.U32 R15, RZ, RZ, 0x500 ;  /* 0x00000500ff0f7424 */ /* 0x000fe400078e00ff */
[----:B------:R-:W-:Y:S01]  /*35b0*/  IMAD.MOV.U32 R16, RZ, RZ, RZ ;  /* 0x000000ffff107224 */ /* 0x000fe200078e00ff */
[----:B------:R-:W1:Y:S01]  /*35c0*/  LDCU.64 UR4, c[0x0][0x398] ;  /* 0x00007300ff0477ac */ /* 0x000e620008000a00 */
[----:B------:R-:W-:-:S05]  /*35d0*/  NOP ;  /* 0x0000000000007918 */ /* 0x000fca0000000000 */
.L_x_304:
[----:B------:R-:W-:-:S04]  /*35e0*/  LEA R8, P0, R15, R2, 0x2 ;  /* 0x000000020f087211 */ /* 0x000fc800078010ff */
[----:B------:R-:W-:-:S05]  /*35f0*/  LEA.HI.X R9, R15, R3, R16, 0x2, P0 ;  /* 0x000000030f097211 */ /* 0x000fca00000f1410 */
[----:B------:R-:W2:Y:S04]  /*3600*/  LDG.E R10, desc[UR8][R8.64] ;  /* 0x00000008080a7981 */ /* 0x000ea8000c1e1900 */
[----:B------:R-:W3:Y:S04]  /*3610*/  LDG.E R11, desc[UR8][R8.64+0x400] ;  /* 0x00040008080b7981 */ /* 0x000ee8000c1e1900 */
[----:B------:R-:W4:Y:S04]  /*3620*/  LDG.E R12, desc[UR8][R8.64+0x800] ;  /* 0x00080008080c7981 */ /* 0x000f28000c1e1900 */
[----:B------:R-:W5:Y:S04]  /*3630*/  LDG.E R13, desc[UR8][R8.64+0xc00] ;  /* 0x000c0008080d7981 */ /* 0x000f68000c1e1900 */
[----:B------:R1:W5:Y:S01]  /*3640*/  LDG.E R4, desc[UR8][R8.64+0x1000] ;  /* 0x0010000808047981 */ /* 0x000362000c1e1900 */
[----:B0-----:R-:W-:-:S04]  /*3650*/  IADD3 R18, P0, P2, R15, UR6, R0 ;  /* 0x000000060f127c10 */ /* 0x001fc8000fa1e000 */
[----:B------:R-:W-:Y:S01]  /*3660*/  IADD3.X R17, PT, PT, R16, UR7, RZ, P0, P2 ;  /* 0x0000000710117c10 */ /* 0x000fe200087e44ff */
[----:B-1----:R-:W-:Y:S01]  /*3670*/  IMAD.MOV.U32 R8, RZ, RZ, R18 ;  /* 0x000000ffff087224 */ /* 0x002fe200078e0012 */
[----:B------:R-:W-:-:S03]  /*3680*/  IADD3 R9, P4, PT, R15, 0xa00, RZ ;  /* 0x00000a000f097810 */ /* 0x000fc60007f9e0ff */
[----:B------:R-:W-:Y:S01]  /*3690*/  IMAD.MOV.U32 R14, RZ, RZ, R17 ;  /* 0x000000ffff0e7224 */ /* 0x000fe200078e0011 */
        /* <DEDUP_REMOVED lines=9> */
[----:B------:R-:W-:Y:S02]  /*3730*/  @P1 SEL R14, R6, R17, P0 ;  /* 0x00000011060e1207 */ /* 0x000fe40000000000 */
[----:B------:R-:W-:-:S07]  /*3740*/  IADD3 R6, P3, PT, R18, 0x200, RZ ;  /* 0x0000020012067810 */ /* 0x000fce0007f7e0ff */
[----:B------:R-:W-:-:S04]  /*3750*/  @P2 ISETP.GE.U32.AND P0, PT, R8, R7, PT ;  /* 0x000000070800220c */ /* 0x000fc80003f06070 */
[----:B------:R-:W-:-:S04]  /*3760*/  @P2 ISETP.GE.AND.EX P0, PT, R14, R5, PT, P0 ;  /* 0x000000050e00220c */ /* 0x000fc80003f06300 */
[----:B------:R-:W-:-:S04]  /*3770*/  @P2 ISETP.LT.OR P0, PT, R11, R10, !P0 ;  /* 0x0000000a0b00220c */ /* 0x000fc80004701670 */
[----:B------:R-:W-:Y:S02]  /*3780*/  @P2 SEL R11, R10, R11, P0 ;  /* 0x0000000b0a0b2207 */ /* 0x000fe40000000000 */
[----:B------:R-:W-:Y:S01]  /*3790*/  @P2 SEL R7, R8, R7, P0 ;  /* 0x0000000708072207 */ /* 0x000fe20000000000 */
[----:B------:R-:W-:Y:S01]  /*37a0*/  IMAD.X R8, RZ, RZ, R17, P3 ;  /* 0x000000ffff087224 */ /* 0x000fe200018e0611 */
[----:B----4-:R-:W-:Y:S02]  /*37b0*/  ISETP.GE.AND P1, PT, R11, R12, PT ;  /* 0x0000000c0b00720c */ /* 0x010fe40003f26270 */
[----:B------:R-:W-:Y:S02]  /*37c0*/  @P2 SEL R5, R14, R5, P0 ;  /* 0x000000050e052207 */ /* 0x000fe40000000000 */
[----:B------:R-:W-:-:S09]  /*37d0*/  IADD3 R14, P2, PT, R18, 0x300, RZ ;  /* 0x00000300120e7810 */ /* 0x000fd20007f5e0ff */
[----:B------:R-:W-:-:S04]  /*37e0*/  @P1 ISETP.GE.U32.AND P0, PT, R7, R6, PT ;  /* 0x000000060700120c */ /* 0x000fc80003f06070 */
[----:B------:R-:W-:-:S04]  /*37f0*/  @P1 ISETP.GE.AND.EX P0, PT, R5, R8, PT, P0 ;  /* 0x000000080500120c */ /* 0x000fc80003f06300 */
[----:B------:R-:W-:-:S04]  /*3800*/  @P1 ISETP.LT.OR P0, PT, R12, R11, !P0 ;  /* 0x0000000b0c00120c */ /* 0x000fc80004701670 */
[----:B------:R-:W-:Y:S02]  /*3810*/  @P1 SEL R12, R11, R12, P0 ;  /* 0x0000000c0b0c1207 */ /* 0x000fe40000000000 */
[----:B------:R-:W-:Y:S01]  /*3820*/  @P1 SEL R6, R7, R6, P0 ;  /* 0x0000000607061207 */ /* 0x000fe20000000000 */
[----:B------:R-:W-:Y:S01]  /*3830*/  IMAD.X R7, RZ, RZ, R17, P2 ;  /* 0x000000ffff077224 */ /* 0x000fe200010e0611 */
[----:B-----5:R-:W-:Y:S02]  /*3840*/  ISETP.GE.AND P3, PT, R12, R13, PT ;  /* 0x0000000d0c00720c */ /* 0x020fe40003f66270 */
        /* <DEDUP_REMOVED lines=8> */
[----:B------:R-:W-:Y:S02]  /*38d0*/  ISETP.GE.AND P2, PT, R13, R4, PT ;  /* 0x000000040d00720c */ /* 0x000fe40003f46270 */
[----:B------:R-:W-:Y:S01]  /*38e0*/  ISETP.GT.U32.AND P1, PT, R9, UR4, PT ;  /* 0x0000000409007c0c */ /* 0x000fe2000bf24070 */
[----:B------:R-:W-:Y:S01]  /*38f0*/  IMAD.X R9, RZ, RZ, R16, P4 ;  /* 0x000000ffff097224 */ /* 0x000fe200020e0610 */
[----:B------:R-:W-:Y:S02]  /*3900*/  @P3 SEL R7, R8, R7, P0 ;  /* 0x0000000708073207 */ /* 0x000fe40000000000 */
[----:B------:R-:W-:-:S02]  /*3910*/  IADD3 R8, P3, PT, R15, 0x500, RZ ;  /* 0x000005000f087810 */ /* 0x000fc40007f7e0ff */
[----:B------:R-:W-:-:S03]  /*3920*/  ISETP.GT.AND.EX P1, PT, R9, UR5, PT, P1 ;  /* 0x0000000509007c0c */ /* 0x000fc6000bf24310 */
[----:B------:R-:W-:Y:S02]  /*3930*/  IMAD.X R10, RZ, RZ, R16, P3 ;  /* 0x000000ffff0a7224 */ /* 0x000fe400018e0610 */
[----:B------:R-:W-:Y:S01]  /*3940*/  @P2 ISETP.GE.U32.AND P0, PT, R14, R5, PT ;  /* 0x000000050e00220c */ /* 0x000fe20003f06070 */
[----:B------:R-:W-:Y:S02]  /*3950*/  IMAD.MOV.U32 R15, RZ, RZ, R8 ;  /* 0x000000ffff0f7224 */ /* 0x000fe400078e0008 */
[----:B------:R-:W-:Y:S01]  /*3960*/  IMAD.MOV.U32 R16, RZ, RZ, R10 ;  /* 0x000000ffff107224 */ /* 0x000fe200078e000a */
[----:B------:R-:W-:-:S04]  /*3970*/  @P2 ISETP.GE.AND.EX P0, PT, R7, R6, PT, P0 ;  /* 0x000000060700220c */ /* 0x000fc80003f06300 */
[----:B------:R-:W-:-:S04]  /*3980*/  @P2 ISETP.LT.OR P0, PT, R4, R13, !P0 ;  /* 0x0000000d0400220c */ /* 0x000fc80004701670 */
[----:B------:R-:W-:Y:S02]  /*3990*/  @P2 SEL R4, R13, R4, P0 ;  /* 0x000000040d042207 */ /* 0x000fe40000000000 */
[----:B------:R-:W-:Y:S02]  /*39a0*/  @P2 SEL R6, R7, R6, P0 ;  /* 0x0000000607062207 */ /* 0x000fe40000000000 */
[----:B------:R-:W-:Y:S01]  /*39b0*/  @P2 SEL R5, R14, R5, P0 ;  /* 0x000000050e052207 */ /* 0x000fe20000000000 */
[----:B------:R-:W-:Y:S01]  /*39c0*/  IMAD.MOV.U32 R7, RZ, RZ, R4 ;  /* 0x000000ffff077224 */ /* 0x000fe200078e0004 */
[----:B------:R-:W-:Y:S06]  /*39d0*/  @!P1 BRA `(.L_x_304) ;  /* 0xfffffffc00009947 */ /* 0x000fec000383ffff */
[----:B------:R-:W-:-:S07]  /*39e0*/  IMAD.MOV.U32 R7, RZ, RZ, R8 ;  /* 0x000000ffff077224 */ /* 0x000fce00078e0008 */
.L_x_303:
        /* <DEDUP_REMOVED lines=8> */
[----:B------:R-:W-:Y:S01]  /*3a70*/  BSSY.RECONVERGENT B2, `(.L_x_307) ;  /* 0x0000030000027945 */ /* 0x000fe20003800200 */
[----:B------:R-:W-:Y:S02]  /*3a80*/  IMAD.MOV.U32 R12, RZ, RZ, R0 ;  /* 0x000000ffff0c7224 */ /* 0x000fe400078e0000 */
[----:B------:R-:W-:-:S04]  /*3a90*/  IADD3 R15, PT, PT, -R7, UR4, R2 ;  /* 0x00000004070f7c10 */ /* 0x000fc8000fffe102 */
[----:B------:R-:W-:-:S04]  /*3aa0*/  LOP3.LUT R2, R15, 0x300, RZ, 0xc0, !PT ;  /* 0x000003000f027812 */ /* 0x000fc800078ec0ff */
[----:B------:R-:W-:-:S13]  /*3ab0*/  ISETP.NE.AND P0, PT, R2, 0x300, PT ;  /* 0x000003000200780c */ /* 0x000fda0003f05270 */
[----:B------:R-:W-:Y:S05]  /*3ac0*/  @!P0 BRA `(.L_x_308) ;  /* 0x0000000000a88947 */ /* 0x000fea0003800000 */
[----:B------:R-:W0:Y:S01]  /*3ad0*/  LDCU.64 UR10, c[0x0][0x380] ;  /* 0x00007000ff0a77ac */ /* 0x000e220008000a00 */
[----:B------:R-:W-:Y:S01]  /*3ae0*/  IADD3 R3, P0, PT, R0, R7, RZ ;  /* 0x0000000700037210 */ /* 0x000fe20007f1e0ff */
[----:B------:R-:W-:Y:S01]  /*3af0*/  IMAD.MOV.U32 R12, RZ, RZ, R0 ;  /* 0x000000ffff0c7224 */ /* 0x000fe200078e0000 */
[----:B------:R-:W-:-:S03]  /*3b00*/  LEA.HI R2, R15, 0x1, RZ, 0x18 ;  /* 0x000000010f027811 */ /* 0x000fc600078fc0ff */
[----:B------:R-:W-:Y:S01]  /*3b10*/  IMAD.X R14, RZ, RZ, R10, P0 ;  /* 0x000000ffff0e7224 */ /* 0x000fe200000e060a */
[----:B------:R-:W-:Y:S02]  /*3b20*/  LOP3.LUT R2, R2, 0x3, RZ, 0xc0, !PT ;  /* 0x0000000302027812 */ /* 0x000fe400078ec0ff */
[----:B------:R-:W-:-:S03]  /*3b30*/  IADD3 R13, P0, PT, R3, UR6, RZ ;  /* 0x00000006030d7c10 */ /* 0x000fc6000ff1e0ff */
[----:B------:R-:W-:Y:S01]  /*3b40*/  IMAD.MOV R8, RZ, RZ, -R2 ;  /* 0x000000ffff087224 */ /* 0x000fe200078e0a02 */
[----:B0-----:R-:W-:-:S04]  /*3b50*/  LEA R9, P1, R3, UR10, 0x2 ;  /* 0x0000000a03097c11 */ /* 0x001fc8000f8210ff */
[----:B------:R-:W-:Y:S02]  /*3b60*/  LEA.HI.X R3, R3, UR11, R14, 0x2, P1 ;  /* 0x0000000b03037c11 */ /* 0x000fe400088f140e */
[----:B------:R-:W-:-:S07]  /*3b70*/  IADD3.X R14, PT, PT, R14, UR7, RZ, P0, !PT ;  /* 0x000000070e0e7c10 */ /* 0x000fce00087fe4ff */
.L_x_311:
        /* <DEDUP_REMOVED lines=25> */
.L_x_310:
[----:B------:R-:W-:Y:S05]  /*3d10*/  BSYNC.RECONVERGENT B3 ;  /* 0x0000000000037941 */ /* 0x000fea0003800200 */
.L_x_309:
[----:B------:R-:W-:Y:S01]  /*3d20*/  IADD3 R13, P0, PT, R13, 0x100, RZ ;  /* 0x000001000d0d7810 */ /* 0x000fe20007f1e0ff */
[----:B------:R-:W-:Y:S02]  /*3d30*/  VIADD R12, R12, 0x100 ;  /* 0x000001000c0c7836 */ /* 0x000fe40000000000 */
[----:B------:R-:W-:Y:S02]  /*3d40*/  IMAD.X R3, RZ, RZ, R3, P3 ;  /* 0x000000ffff037224 */ /* 0x000fe400018e0603 */
[----:B------:R-:W-:Y:S01]  /*3d50*/  IMAD.X R14, RZ, RZ, R14, P0 ;  /* 0x000000ffff0e7224 */ /* 0x000fe200000e060e */
[----:B------:R-:W-:Y:S07]  /*3d60*/  @P2 BRA `(.L_x_311) ;  /* 0xfffffffc00842947 */ /* 0x000fee000383ffff */
.L_x_308:
[----:B------:R-:W-:Y:S05]  /*3d70*/  BSYNC.RECONVERGENT B2 ;  /* 0x0000000000027941 */ /* 0x000fea0003800200 */
.L_x_307:
[----:B------:R-:W-:-:S13]  /*3d80*/  ISETP.GE.U32.AND P0, PT, R15, 0x300, PT ;  /* 0x000003000f00780c */ /* 0x000fda0003f06070 */
[----:B------:R-:W-:Y:S05]  /*3d90*/  @!P0 BRA `(.L_x_306) ;  /* 0x0000000400888947 */ /* 0x000fea0003800000 */
[----:B------:R-:W0:Y:S01]  /*3da0*/  LDC.64 R2, c[0x0][0x380] ;  /* 0x0000e000ff027b82 */ /* 0x000e220000000a00 */
[----:B------:R-:W-:-:S07]  /*3db0*/  VIADD R12, R12, 0x200 ;  /* 0x000002000c0c7836 */ /* 0x000fce0000000000 */
[----:B------:R-:W1:Y:S02]  /*3dc0*/  LDC.64 R8, c[0x0][0x388] ;  /* 0x0000e200ff087b82 */ /* 0x000e640000000a00 */
.L_x_320:
        /* <DEDUP_REMOVED lines=29> */
.L_x_313:
[----:B------:R-:W-:Y:S05]  /*3fa0*/  BSYNC.RECONVERGENT B2 ;  /* 0x0000000000027941 */ /* 0x000fea0003800200 */
.L_x_312:
        /* <DEDUP_REMOVED lines=20> */
.L_x_315:
[----:B------:R-:W-:Y:S05]  /*40f0*/  BSYNC.RECONVERGENT B2 ;  /* 0x0000000000027941 */ /* 0x000fea0003800200 */
.L_x_314:
        /* <DEDUP_REMOVED lines=20> */
.L_x_317:
[----:B------:R-:W-:Y:S05]  /*4240*/  BSYNC.RECONVERGENT B2 ;  /* 0x0000000000027941 */ /* 0x000fea0003800200 */
.L_x_316:
        /* <DEDUP_REMOVED lines=18> */
.L_x_319:
[----:B------:R-:W-:Y:S05]  /*4370*/  BSYNC.RECONVERGENT B2 ;  /* 0x0000000000027941 */ /* 0x000fea0003800200 */
.L_x_318:
[C---:B------:R-:W-:Y:S02]  /*4380*/  VIADD R14, R12.reuse, 0x200 ;  /* 0x000002000c0e7836 */ /* 0x040fe40000000000 */
[----:B------:R-:W-:-:S03]  /*4390*/  VIADD R12, R12, 0x400 ;  /* 0x000004000c0c7836 */ /* 0x000fc60000000000 */
[----:B------:R-:W-:-:S13]  /*43a0*/  ISETP.GE.AND P0, PT, R14, R11, PT ;  /* 0x0000000b0e00720c */ /* 0x000fda0003f06270 */
[----:B------:R-:W-:Y:S05]  /*43b0*/  @!P0 BRA `(.L_x_320) ;  /* 0xfffffff800848947 */ /* 0x000fea000383ffff */
.L_x_306:
[----:B------:R-:W-:Y:S05]  /*43c0*/  BSYNC.RECONVERGENT B1 ;  /* 0x0000000000017941 */ /* 0x000fea0003800200 */
.L_x_305:
        /* <DEDUP_REMOVED lines=31> */
.L_x_322:
[----:B------:R-:W-:Y:S05]  /*45c0*/  BSYNC.RECONVERGENT B1 ;  /* 0x0000000000017941 */ /* 0x000fea0003800200 */
.L_x_321:
        /* <DEDUP_REMOVED lines=24> */
.L_x_324:
[----:B------:R-:W-:Y:S05]  /*4750*/  BSYNC.RECONVERGENT B1 ;  /* 0x0000000000017941 */ /* 0x000fea0003800200 */
.L_x_323:
[----:B0-----:R0:W4:Y:S01]  /*4760*/  SHFL.DOWN PT, R8, R3, 0x4, 0x1f ;  /* 0x08801f0003087f89 */ /* 0x00112200000e0000 */
[----:B------:R-:W-:Y:S01]  /*4770*/  BSSY.RECONVERGENT B1, `(.L_x_325) ;  /* 0x0000017000017945 */ /* 0x000fe20003800200 */
[----:B------:R-:W-:Y:S02]  /*4780*/  IMAD.MOV.U32 R2, RZ, RZ, R3 ;  /* 0x000000ffff027224 */ /* 0x000fe400078e0003 */
[----:B-1----:R0:W1:Y:S01]  /*4790*/  SHFL.DOWN PT, R9, R4, 0x4, 0x1f ;  /* 0x08801f0004097f89 */ /* 0x00206200000e0000 */
[----:B--2---:R-:W-:Y:S02]  /*47a0*/  IMAD.MOV.U32 R6, RZ, RZ, R4 ;  /* 0x000000ffff067224 */ /* 0x004fe400078e0004 */
[----:B------:R-:W-:Y:S01]  /*47b0*/  IMAD.MOV.U32 R7, RZ, RZ, R5 ;  /* 0x000000ffff077224 */ /* 0x000fe200078e0005 */
[----:B------:R0:W2:Y:S01]  /*47c0*/  SHFL.DOWN PT, R10, R5, 0x4, 0x1f ;  /* 0x08801f00050a7f89 */ /* 0x0000a200000e0000 */
[----:B------:R-:W-:Y:S05]  /*47d0*/  @P5 BRA `(.L_x_326) ;  /* 0x0000000000405947 */ /* 0x000fea0003800000 */
[----:B----4-:R-:W-:Y:S01]  /*47e0*/  ISETP.GE.AND P0, PT, R3, R8, PT ;  /* 0x000000080300720c */ /* 0x010fe20003f06270 */
[----:B------:R-:W-:Y:S02]  /*47f0*/  IMAD.MOV.U32 R2, RZ, RZ, R8 ;  /* 0x000000ffff027224 */ /* 0x000fe400078e0008 */
[----:B-1----:R-:W-:Y:S02]  /*4800*/  IMAD.MOV.U32 R6, RZ, RZ, R9 ;  /* 0x000000ffff067224 */ /* 0x002fe400078e0009 */
[----:B--2---:R-:W-:-:S08]  /*4810*/  IMAD.MOV.U32 R7, RZ, RZ, R10 ;  /* 0x000000ffff077224 */ /* 0x004fd000078e000a */
        /* <DEDUP_REMOVED lines=12> */
.L_x_326:
[----:B------:R-:W-:Y:S05]  /*48e0*/  BSYNC.RECONVERGENT B1 ;  /* 0x0000000000017941 */ /* 0x000fea0003800200 */
.L_x_325:
[----:B-1----:R1:W1:Y:S01]  /*48f0*/  SHFL.DOWN PT, R9, R2, 0x8, 0x1f ;  /* 0x09001f0002097f89 */ /* 0x00226200000e0000 */
[----:B------:R-:W-:Y:S01]  /*4900*/  BSSY.RECONVERGENT B1, `(.L_x_327) ;  /* 0x0000017000017945 */ /* 0x000fe20003800200 */
[----:B0-----:R-:W-:Y:S02]  /*4910*/  IMAD.MOV.U32 R3, RZ, RZ, R2 ;  /* 0x000000ffff037224 */ /* 0x001fe400078e0002 */
[----:B---3--:R0:W3:Y:S01]  /*4920*/  SHFL.DOWN PT, R11, R6, 0x8, 0x1f ;  /* 0x09001f00060b7f89 */ /* 0x0080e200000e0000 */
[----:B------:R-:W-:Y:S02]  /*4930*/  IMAD.MOV.U32 R4, RZ, RZ, R6 ;  /* 0x000000ffff047224 */ /* 0x000fe400078e0006 */
[----:B------:R-:W-:Y:S01]  /*4940*/  IMAD.MOV.U32 R5, RZ, RZ, R7 ;  /* 0x000000ffff057224 */ /* 0x000fe200078e0007 */
[----:B----4-:R0:W4:Y:S01]  /*4950*/  SHFL.DOWN PT, R8, R7, 0x8, 0x1f ;  /* 0x09001f0007087f89 */ /* 0x01012200000e0000 */
[----:B------:R-:W-:Y:S05]  /*4960*/  @P4 BRA `(.L_x_328) ;  /* 0x0000000000404947 */ /* 0x000fea0003800000 */
[----:B-1----:R-:W-:Y:S01]  /*4970*/  ISETP.GE.AND P0, PT, R2, R9, PT ;  /* 0x000000090200720c */ /* 0x002fe20003f06270 */
        /* <DEDUP_REMOVED lines=15> */
.L_x_328:
[----:B------:R-:W-:Y:S05]  /*4a70*/  BSYNC.RECONVERGENT B1 ;  /* 0x0000000000017941 */ /* 0x000fea0003800200 */
.L_x_327:
[----:B-1----:R1:W1:Y:S01]  /*4a80*/  SHFL.DOWN PT, R2, R3, 0x10, 0x1f ;  /* 0x0a001f0003027f89 */ /* 0x00226200000e0000 */
[----:B------:R-:W-:Y:S01]  /*4a90*/  BSSY.RECONVERGENT B1, `(.L_x_329) ;  /* 0x0000017000017945 */ /* 0x000fe20003800200 */
[----:B----4-:R-:W-:Y:S02]  /*4aa0*/  IMAD.MOV.U32 R8, RZ, RZ, R3 ;  /* 0x000000ffff087224 */ /* 0x010fe400078e0003 */
[----:B------:R4:W1:Y:S01]  /*4ab0*/  SHFL.DOWN PT, R9, R4, 0x10, 0x1f ;  /* 0x0a001f0004097f89 */ /* 0x00086200000e0000 */
[----:B0-----:R-:W-:Y:S02]  /*4ac0*/  IMAD.MOV.U32 R7, RZ, RZ, R4 ;  /* 0x000000ffff077224 */ /* 0x001fe400078e0004 */
[----:B------:R-:W-:Y:S01]  /*4ad0*/  IMAD.MOV.U32 R6, RZ, RZ, R5 ;  /* 0x000000ffff067224 */ /* 0x000fe200078e0005 */
[----:B--2---:R4:W0:Y:S01]  /*4ae0*/  SHFL.DOWN PT, R10, R5, 0x10, 0x1f ;  /* 0x0a001f00050a7f89 */ /* 0x00482200000e0000 */
[----:B------:R-:W-:Y:S05]  /*4af0*/  @P3 BRA `(.L_x_330) ;  /* 0x0000000000403947 */ /* 0x000fea0003800000 */
[----:B-1----:R-:W-:Y:S01]  /*4b00*/  ISETP.GE.AND P0, PT, R3, R2, PT ;  /* 0x000000020300720c */ /* 0x002fe20003f06270 */
        /* <DEDUP_REMOVED lines=15> */
.L_x_330:
[----:B------:R-:W-:Y:S05]  /*4c00*/  BSYNC.RECONVERGENT B1 ;  /* 0x0000000000017941 */ /* 0x000fea0003800200 */
.L_x_329:
[----:B------:R-:W-:Y:S04]  /*4c10*/  BSSY.RECONVERGENT B1, `(.L_x_331) ;  /* 0x000000c000017945 */ /* 0x000fe80003800200 */
[----:B------:R-:W-:Y:S05]  /*4c20*/  @P2 BRA `(.L_x_332) ;  /* 0x0000000000282947 */ /* 0x000fea0003800000 */
[----:B----4-:R-:W2:Y:S01]  /*4c30*/  S2R R4, SR_CgaCtaId ;  /* 0x0000000000047919 */ /* 0x010ea20000008800 */
[----:B-1----:R-:W-:Y:S02]  /*4c40*/  MOV R3, 0x400 ;  /* 0x0000040000037802 */ /* 0x002fe40000000f00 */
        /* <DEDUP_REMOVED lines=8> */
.L_x_332:
[----:B------:R-:W-:Y:S05]  /*4cd0*/  BSYNC.RECONVERGENT B1 ;  /* 0x0000000000017941 */ /* 0x000fea0003800200 */
.L_x_331:
[----:B------:R-:W-:Y:S01]  /*4ce0*/  BAR.SYNC.DEFER_BLOCKING 0x0 ;  /* 0x0000000000007b1d */ /* 0x000fe20000010000 */
[----:B------:R-:W-:-:S13]  /*4cf0*/  ISETP.NE.AND P1, PT, R0, RZ, PT ;  /* 0x000000ff0000720c */ /* 0x000fda0003f25270 */
[----:B------:R-:W-:Y:S05]  /*4d00*/  @P1 BRA `(.L_x_266) ;  /* 0x0000000800341947 */ /* 0x000fea0003800000 */
[----:B-12---:R-:W1:Y:S01]  /*4d10*/  S2R R3, SR_CgaCtaId ;  /* 0x0000000000037919 */ /* 0x006e620000008800 */
[----:B------:R-:W-:Y:S01]  /*4d20*/  MOV R0, 0x400 ;  /* 0x0000040000007802 */ /* 0x000fe20000000f00 */
[----:B------:R-:W-:Y:S03]  /*4d30*/  BSSY.RECONVERGENT B1, `(.L_x_333) ;  /* 0x0000016000017945 */ /* 0x000fe60003800200 */
[----:B-1----:R-:W-:-:S05]  /*4d40*/  LEA R24, R3, R0, 0x18 ;  /* 0x0000000003187211 */ /* 0x002fca00078ec0ff */
[----:B------:R-:W1:Y:S04]  /*4d50*/  LDS R3, [R24+0x18] ;  /* 0x0000180018037984 */ /* 0x000e680000000800 */
[----:B----4-:R-:W2:Y:S04]  /*4d60*/  LDS.64 R4, [R24+0x20] ;  /* 0x0000200018047984 */ /* 0x010ea80000000a00 */
[----:B------:R4:W0:Y:S04]  /*4d70*/  LDS R18, [R24+0x28] ;  /* 0x0000280018127984 */ /* 0x0008280000000800 */
[----:B------:R4:W0:Y:S01]  /*4d80*/  LDS R16, [R24+0x38] ;  /* 0x0000380018107984 */ /* 0x0008220000000800 */
[----:B-1----:R-:W-:Y:S01]  /*4d90*/  ISETP.GE.AND P0, PT, R8, R3, PT ;  /* 0x000000030800720c */ /* 0x002fe20003f06270 */
[----:B------:R-:W-:-:S02]  /*4da0*/  IMAD.MOV.U32 R19, RZ, RZ, R3 ;  /* 0x000000ffff137224 */ /* 0x000fc400078e0003 */
[----:B--2---:R-:W-:Y:S02]  /*4db0*/  IMAD.MOV.U32 R21, RZ, RZ, R4 ;  /* 0x000000ffff157224 */ /* 0x004fe400078e0004 */
[----:B------:R-:W-:-:S08]  /*4dc0*/  IMAD.MOV.U32 R20, RZ, RZ, R5 ;  /* 0x000000ffff147224 */ /* 0x000fd000078e0005 */
[----:B0---4-:R-:W-:Y:S05]  /*4dd0*/  @!P0 BRA `(.L_x_334) ;  /* 0x00000000002c8947 */ /* 0x011fea0003800000 */
        /* <DEDUP_REMOVED lines=11> */
.L_x_334:
[----:B------:R-:W-:Y:S05]  /*4e90*/  BSYNC.RECONVERGENT B1 ;  /* 0x0000000000017941 */ /* 0x000fea0003800200 */
.L_x_333:
        /* <DEDUP_REMOVED lines=27> */
.L_x_336:
[----:B------:R-:W-:Y:S05]  /*5050*/  BSYNC.RECONVERGENT B1 ;  /* 0x0000000000017941 */ /* 0x000fea0003800200 */
.L_x_335:
        /* <DEDUP_REMOVED lines=17> */
.L_x_338:
[----:B------:R-:W-:Y:S05]  /*5170*/  BSYNC.RECONVERGENT B1 ;  /* 0x0000000000017941 */ /* 0x000fea0003800200 */
.L_x_337:
        /* <DEDUP_REMOVED lines=17> */
.L_x_340:
[----:B------:R-:W-:Y:S05]  /*5290*/  BSYNC.RECONVERGENT B1 ;  /* 0x0000000000017941 */ /* 0x000fea0003800200 */
.L_x_339:
        /* <DEDUP_REMOVED lines=17> */
.L_x_342:
[----:B------:R-:W-:Y:S05]  /*53b0*/  BSYNC.RECONVERGENT B1 ;  /* 0x0000000000017941 */ /* 0x000fea0003800200 */
.L_x_341:
        /* <DEDUP_REMOVED lines=17> */
.L_x_344:
[----:B------:R-:W-:Y:S05]  /*54d0*/  BSYNC.RECONVERGENT B1 ;  /* 0x0000000000017941 */ /* 0x000fea0003800200 */
.L_x_343:
        /* <DEDUP_REMOVED lines=16> */
.L_x_266:
[----:B------:R-:W-:Y:S05]  /*55e0*/  BSYNC.RECONVERGENT B0 ;  /* 0x0000000000007941 */ /* 0x000fea0003800200 */
.L_x_233:
[----:B------:R-:W-:Y:S05]  /*55f0*/  @P1 EXIT ;  /* 0x000000000000194d */ /* 0x000fea0003800000 */
[----:B01234-:R-:W0:Y:S01]  /*5600*/  LDC.64 R2, c[0x0][0x390] ;  /* 0x0000e400ff027b82 */ /* 0x01fe220000000a00 */
[----:B------:R-:W-:-:S04]  /*5610*/  LOP3.LUT R7, R7, R6, RZ, 0x3c, !PT ;  /* 0x0000000607077212 */ /* 0x000fc800078e3cff */
[----:B------:R-:W-:-:S04]  /*5620*/  LOP3.LUT R6, R7, R6, RZ, 0x3c, !PT ;  /* 0x0000000607067212 */ /* 0x000fc800078e3cff */
[----:B------:R-:W-:-:S05]  /*5630*/  LOP3.LUT R7, R7, R6, RZ, 0x3c, !PT ;  /* 0x0000000607077212 */ /* 0x000fca00078e3cff */
[----:B0-----:R-:W-:Y:S04]  /*5640*/  STG.E.64 desc[UR8][R2.64+0x8], R6 ;  /* 0x0000080602007986 */ /* 0x001fe8000c101b08 */
[----:B------:R-:W-:Y:S01]  /*5650*/  STG.E desc[UR8][R2.64], R8 ;  /* 0x0000000802007986 */ /* 0x000fe2000c101908 */
[----:B------:R-:W-:Y:S05]  /*5660*/  EXIT ;  /* 0x000000000000794d */ /* 0x000fea0003800000 */
.L_x_345:
        /* <DEDUP_REMOVED lines=9> */
.L_x_721:


//--------------------- .text._ZN6thrust24THRUST_300001_SM_1000_NS8cuda_cub4core6detail13_kernel_agentINS1_8__reduce11ReduceAgentIPN4cuda3std3__45tupleIJilEEESC_SB_iNS1_9__extrema9arg_max_fIilNS9_4lessIiEEEEEEJSC_SC_iSH_EEEvDpT0_ --------------------------
	.section	.text._ZN6thrust24THRUST_300001_SM_1000_NS8cuda_cub4core6detail13_kernel_agentINS1_8__reduce11ReduceAgentIPN4cuda3std3__45tupleIJilEEESC_SB_iNS1_9__extrema9arg_max_fIilNS9_4lessIiEEEEEEJSC_SC_iSH_EEEvDpT0_,"ax",@progbits
	.align	128
        .global         _ZN6thrust24THRUST_300001_SM_1000_NS8cuda_cub4core6detail13_kernel_agentINS1_8__reduce11ReduceAgentIPN4cuda3std3__45tupleIJilEEESC_SB_iNS1_9__extrema9arg_max_fIilNS9_4lessIiEEEEEEJSC_SC_iSH_EEEvDpT0_
        .type           _ZN6thrust24THRUST_300001_SM_1000_NS8cuda_cub4core6detail13_kernel_agentINS1_8__reduce11ReduceAgentIPN4cuda3std3__45tupleIJilEEESC_SB_iNS1_9__extrema9arg_max_fIilNS9_4lessIiEEEEEEJSC_SC_iSH_EEEvDpT0_,@function
        .size           _ZN6thrust24THRUST_300001_SM_1000_NS8cuda_cub4core6detail13_kernel_agentINS1_8__reduce11ReduceAgentIPN4cuda3std3__45tupleIJilEEESC_SB_iNS1_9__extrema9arg_max_fIilNS9_4lessIiEEEEEEJSC_SC_iSH_EEEvDpT0_,(.L_x_722 - _ZN6thrust24THRUST_300001_SM_1000_NS8cuda_cub4core6detail13_kernel_agentINS1_8__reduce11ReduceAgentIPN4cuda3std3__45tupleIJilEEESC_SB_iNS1_9__extrema9arg_max_fIilNS9_4lessIiEEEEEEJSC_SC_iSH_EEEvDpT0_)
        .other          _ZN6thrust24THRUST_300001_SM_1000_NS8cuda_cub4core6detail13_kernel_agentINS1_8__reduce11ReduceAgentIPN4cuda3std3__45tupleIJilEEESC_SB_iNS1_9__extrema9arg_max_fIilNS9_4lessIiEEEEEEJSC_SC_iSH_EEEvDpT0_,@"STO_CUDA_ENTRY STV_DEFAULT"
_ZN6thrust24THRUST_300001_SM_1000_NS8cuda_cub4core6detail13_kernel_agentINS1_8__reduce11ReduceAgentIPN4cuda3std3__45tupleIJilEEESC_SB_iNS1_9__extrema9arg_max_fIilNS9_4lessIiEEEEEEJSC_SC_iSH_EEEvDpT0_:
.text._ZN6thrust24THRUST_300001_SM_1000_NS8cuda_cub4core6detail13_kernel_agentINS1_8__reduce11ReduceAgentIPN4cuda3std3__45tupleIJilEEESC_SB_iNS1_9__extrema9arg_max_fIilNS9_4lessIiEEEEEEJSC_SC_iSH_EEEvDpT0_:
        /* <DEDUP_REMOVED lines=21> */
.L_x_349:
[----:B0-----:R-:W-:Y:S05]  /*0150*/  BSYNC.RECONVERGENT B1 ;  /* 0x0000000000017941 */ /* 0x001fea0003800200 */
.L_x_348:
        /* <DEDUP_REMOVED lines=15> */
.L_x_356:
        /* <DEDUP_REMOVED lines=28> */
.L_x_355:
[----:B------:R-:W-:Y:S05]  /*0410*/  BSYNC.RECONVERGENT B3 ;  /* 0x0000000000037941 */ /* 0x000fea0003800200 */
.L_x_354:
[----:B------:R-:W-:Y:S02]  /*0420*/  IMAD.X R7, RZ, RZ, R7, P3 ;  /* 0x000000ffff077224 */ /* 0x000fe400018e0607 */
[----:B------:R-:W-:Y:S01]  /*0430*/  VIADD R5, R5, 0x100 ;  /* 0x0000010005057836 */ /* 0x000fe20000000000 */
[----:B------:R-:W-:Y:S06]  /*0440*/  @P2 BRA `(.L_x_356) ;  /* 0xfffffffc00802947 */ /* 0x000fec000383ffff */
.L_x_353:
[----:B------:R-:W-:Y:S05]  /*0450*/  BSYNC.RECONVERGENT B2 ;  /* 0x0000000000027941 */ /* 0x000fea0003800200 */
.L_x_352:
[----:B------:R-:W0:Y:S01]  /*0460*/  LDC.64 R8, c[0x0][0x380] ;  /* 0x0000e000ff087b82 */ /* 0x000e220000000a00 */
[----:B------:R-:W-:-:S13]  /*0470*/  ISETP.GE.U32.AND P0, PT, R12, 0x300, PT ;  /* 0x000003000c00780c */ /* 0x000fda0003f06070 */
[----:B------:R-:W-:Y:S05]  /*0480*/  @!P0 BRA `(.L_x_351) ;  /* 0x0000000400588947 */ /* 0x000fea0003800000 */
.L_x_365:
        /* <DEDUP_REMOVED lines=26> */
.L_x_358:
[----:B------:R-:W-:Y:S05]  /*0630*/  BSYNC.RECONVERGENT B2 ;  /* 0x0000000000027941 */ /* 0x000fea0003800200 */
.L_x_357:
        /* <DEDUP_REMOVED lines=17> */
.L_x_360:
[----:B------:R-:W-:Y:S05]  /*0750*/  BSYNC.RECONVERGENT B2 ;  /* 0x0000000000027941 */ /* 0x000fea0003800200 */
.L_x_359:
        /* <DEDUP_REMOVED lines=17> */
.L_x_362:
[----:B------:R-:W-:Y:S05]  /*0870*/  BSYNC.RECONVERGENT B2 ;  /* 0x0000000000027941 */ /* 0x000fea0003800200 */
.L_x_361:
        /* <DEDUP_REMOVED lines=19> */
.L_x_364:
[----:B------:R-:W-:Y:S05]  /*09b0*/  BSYNC.RECONVERGENT B2 ;  /* 0x0000000000027941 */ /* 0x000fea0003800200 */
.L_x_363:
[----:B------:R-:W-:-:S05]  /*09c0*/  VIADD R5, R5, 0x400 ;  /* 0x0000040005057836 */ /* 0x000fca0000000000 */
[----:B------:R-:W-:-:S13]  /*09d0*/  ISETP.GE.AND P0, PT, R5, UR5, PT ;  /* 0x0000000505007c0c */ /* 0x000fda000bf06270 */
[----:B------:R-:W-:Y:S05]  /*09e0*/  @!P0 BRA `(.L_x_365) ;  /* 0xfffffff800a88947 */ /* 0x000fea000383ffff */
.L_x_351:
[----:B------:R-:W-:Y:S05]  /*09f0*/  BSYNC.RECONVERGENT B1 ;  /* 0x0000000000017941 */ /* 0x000fea0003800200 */
.L_x_350:
        /* <DEDUP_REMOVED lines=31> */
.L_x_368:
[----:B------:R-:W-:Y:S05]  /*0bf0*/  BSYNC.RECONVERGENT B1 ;  /* 0x0000000000017941 */ /* 0x000fea0003800200 */
.L_x_367:
        /* <DEDUP_REMOVED lines=27> */
.L_x_370:
[----:B------:R-:W-:Y:S05]  /*0db0*/  BSYNC.RECONVERGENT B1 ;  /* 0x0000000000017941 */ /* 0x000fea0003800200 */
.L_x_369:
        /* <DEDUP_REMOVED lines=24> */
.L_x_372:
[----:B------:R-:W-:Y:S05]  /*0f40*/  BSYNC.RECONVERGENT B1 ;  /* 0x0000000000017941 */ /* 0x000fea0003800200 */
.L_x_371:
        /* <DEDUP_REMOVED lines=24> */
.L_x_374:
[----:B------:R-:W-:Y:S05]  /*10d0*/  BSYNC.RECONVERGENT B1 ;  /* 0x0000000000017941 */ /* 0x000fea0003800200 */
.L_x_373:
        /* <DEDUP_REMOVED lines=24> */
.L_x_376:
[----:B------:R-:W-:Y:S05]  /*1260*/  BSYNC.RECONVERGENT B1 ;  /* 0x0000000000017941 */ /* 0x000fea0003800200 */
.L_x_375:
        /* <DEDUP_REMOVED lines=12> */
.L_x_378:
[----:B------:R-:W-:Y:S05]  /*1330*/  BSYNC.RECONVERGENT B1 ;  /* 0x0000000000017941 */ /* 0x000fea0003800200 */
.L_x_377:
        /* <DEDUP_REMOVED lines=27> */
.L_x_381:
[----:B------:R-:W-:Y:S05]  /*14f0*/  BSYNC.RECONVERGENT B1 ;  /* 0x0000000000017941 */ /* 0x000fea0003800200 */
.L_x_380:
        /* <DEDUP_REMOVED lines=27> */
.L_x_383:
[----:B------:R-:W-:Y:S05]  /*16b0*/  BSYNC.RECONVERGENT B1 ;  /* 0x0000000000017941 */ /* 0x000fea0003800200 */
.L_x_382:
        /* <DEDUP_REMOVED lines=17> */
.L_x_385:
[----:B------:R-:W-:Y:S05]  /*17d0*/  BSYNC.RECONVERGENT B1 ;  /* 0x0000000000017941 */ /* 0x000fea0003800200 */
.L_x_384:
        /* <DEDUP_REMOVED lines=17> */
.L_x_387:
[----:B------:R-:W-:Y:S05]  /*18f0*/  BSYNC.RECONVERGENT B1 ;  /* 0x0000000000017941 */ /* 0x000fea0003800200 */
.L_x_386:
        /* <DEDUP_REMOVED lines=17> */
.L_x_389:
[----:B------:R-:W-:Y:S05]  /*1a10*/  BSYNC.RECONVERGENT B1 ;  /* 0x0000000000017941 */ /* 0x000fea0003800200 */
.L_x_388:
        /* <DEDUP_REMOVED lines=17> */
.L_x_391:
[----:B------:R-:W-:Y:S05]  /*1b30*/  BSYNC.RECONVERGENT B1 ;  /* 0x0000000000017941 */ /* 0x000fea0003800200 */
.L_x_390:
        /* <DEDUP_REMOVED lines=18> */
.L_x_366:
        /* <DEDUP_REMOVED lines=40> */
.L_x_393:
[----:B------:R-:W-:Y:S05]  /*1ee0*/  BSYNC.RECONVERGENT B1 ;  /* 0x0000000000017941 */ /* 0x000fea0003800200 */
.L_x_392:
        /* <DEDUP_REMOVED lines=25> */
.L_x_395:
[----:B------:R-:W-:Y:S05]  /*2080*/  BSYNC.RECONVERGENT B1 ;  /* 0x0000000000017941 */ /* 0x000fea0003800200 */
.L_x_394:
        /* <DEDUP_REMOVED lines=24> */
.L_x_397:
[----:B------:R-:W-:Y:S05]  /*2210*/  BSYNC.RECONVERGENT B1 ;  /* 0x0000000000017941 */ /* 0x000fea0003800200 */
.L_x_396:
        /* <DEDUP_REMOVED lines=24> */
.L_x_399:
[----:B------:R-:W-:Y:S05]  /*23a0*/  BSYNC.RECONVERGENT B1 ;  /* 0x0000000000017941 */ /* 0x000fea0003800200 */
.L_x_398:
        /* <DEDUP_REMOVED lines=24> */
.L_x_401:
[----:B------:R-:W-:Y:S05]  /*2530*/  BSYNC.RECONVERGENT B1 ;  /* 0x0000000000017941 */ /* 0x000fea0003800200 */
.L_x_400:
        /* <DEDUP_REMOVED lines=12> */
.L_x_403:
[----:B------:R-:W-:Y:S05]  /*2600*/  BSYNC.RECONVERGENT B1 ;  /* 0x0000000000017941 */ /* 0x000fea0003800200 */
.L_x_402:
        /* <DEDUP_REMOVED lines=30> */
.L_x_405:
[----:B------:R-:W-:Y:S05]  /*27f0*/  BSYNC.RECONVERGENT B1 ;  /* 0x0000000000017941 */ /* 0x000fea0003800200 */
.L_x_404:
        /* <DEDUP_REMOVED lines=27> */
.L_x_407:
[----:B------:R-:W-:Y:S05]  /*29b0*/  BSYNC.RECONVERGENT B1 ;  /* 0x0000000000017941 */ /* 0x000fea0003800200 */
.L_x_406:
        /* <DEDUP_REMOVED lines=27> */
.L_x_409:
[----:B------:R-:W-:Y:S05]  /*2b70*/  BSYNC.RECONVERGENT B1 ;  /* 0x0000000000017941 */ /* 0x000fea0003800200 */
.L_x_408:
        /* <DEDUP_REMOVED lines=27> */
.L_x_411:
[----:B------:R-:W-:Y:S05]  /*2d30*/  BSYNC.RECONVERGENT B1 ;  /* 0x0000000000017941 */ /* 0x000fea0003800200 */
.L_x_410:
        /* <DEDUP_REMOVED lines=27> */
.L_x_413:
[----:B------:R-:W-:Y:S05]  /*2ef0*/  BSYNC.RECONVERGENT B1 ;  /* 0x0000000000017941 */ /* 0x000fea0003800200 */
.L_x_412:
        /* <DEDUP_REMOVED lines=27> */
.L_x_415:
[----:B------:R-:W-:Y:S05]  /*30b0*/  BSYNC.RECONVERGENT B1 ;  /* 0x0000000000017941 */ /* 0x000fea0003800200 */
.L_x_414:
        /* <DEDUP_REMOVED lines=28> */
.L_x_347:
        /* <DEDUP_REMOVED lines=12> */
[----:B------:R-:W5:Y:S01]  /*3340*/  LDG.E.64.CONSTANT R2, desc[UR6][R6.64+0x4008] ;  /* 0x0040080606027981 */ /* 0x000f62000c1e9b00 */
[----:B------:R-:W-:Y:S01]  /*3350*/  UISETP.GE.U32.AND UP0, UPT, UR4, 0xa00, UPT ;  /* 0x00000a000400788c */ /* 0x000fe2000bf06070 */
[----:B------:R-:W-:Y:S01]  /*3360*/  IMAD.MOV.U32 R19, RZ, RZ, 0x500 ;  /* 0x00000500ff137424 */ /* 0x000fe200078e00ff */
        /* <DEDUP_REMOVED lines=29> */
[----:B------:R-:W0:Y:S01]  /*3540*/  LDC.64 R6, c[0x0][0x380] ;  /* 0x0000e000ff067b82 */ /* 0x000e220000000a00 */
[----:B------:R-:W-:Y:S01]  /*3550*/  IMAD.MOV.U32 R23, RZ, RZ, R2 ;  /* 0x000000ffff177224 */ /* 0x000fe200078e0002 */
[----:B------:R-:W1:Y:S01]  /*3560*/  LDCU UR4, c[0x0][0x390] ;  /* 0x00007200ff0477ac */ /* 0x000e620008000800 */
[----:B------:R-:W-:Y:S02]  /*3570*/  IMAD.MOV.U32 R24, RZ, RZ, R3 ;  /* 0x000000ffff187224 */ /* 0x000fe400078e0003 */
[----:B------:R-:W-:Y:S02]  /*3580*/  IMAD.MOV.U32 R18, RZ, RZ, R4 ;  /* 0x000000ffff127224 */ /* 0x000fe400078e0004 */
[----:B------:R-:W-:-:S07]  /*3590*/  IMAD.MOV.U32 R5, RZ, RZ, 0x500 ;  /* 0x00000500ff057424 */ /* 0x000fce00078e00ff */
.L_x_417:
[----:B------:R-:W-:-:S04]  /*35a0*/  IMAD.IADD R17, R0, 0x1, R5 ;  /* 0x0000000100117824 */ /* 0x000fc800078e0205 */
[----:B0-----:R-:W-:-:S05]  /*35b0*/  IMAD.WIDE.U32 R16, R17, 0x10, R6 ;  /* 0x0000001011107825 */ /* 0x001fca00078e0006 */
        /* <DEDUP_REMOVED lines=36> */
[----:B------:R-:W-:Y:S01]  /*3800*/  @P2 SEL R14, R8, R14, P0 ;  /* 0x0000000e080e2207 */ /* 0x000fe20000000000 */
[C---:B------:R-:W-:Y:S01]  /*3810*/  VIADD R8, R5.reuse, 0xa00 ;  /* 0x00000a0005087836 */ /* 0x040fe20000000000 */
[----:B------:R-:W-:Y:S01]  /*3820*/  ISETP.GE.AND P1, PT, R22, R4, PT ;  /* 0x000000041600720c */ /* 0x000fe20003f26270 */
[----:B------:R-:W-:Y:S01]  /*3830*/  VIADD R5, R5, 0x500 ;  /* 0x0000050005057836 */ /* 0x000fe20000000000 */
[----:B------:R-:W-:Y:S02]  /*3840*/  @P2 SEL R15, R9, R15, P0 ;  /* 0x0000000f090f2207 */ /* 0x000fe40000000000 */
[----:B-1----:R-:W-:-:S09]  /*3850*/  ISETP.GT.AND P2, PT, R8, UR4, PT ;  /* 0x0000000408007c0c */ /* 0x002fd2000bf44270 */
        /* <DEDUP_REMOVED lines=8> */
[----:B------:R-:W-:Y:S01]  /*38e0*/  IMAD.MOV.U32 R24, RZ, RZ, R3 ;  /* 0x000000ffff187224 */ /* 0x000fe200078e0003 */
[----:B------:R-:W-:Y:S06]  /*38f0*/  @!P2 BRA `(.L_x_417) ;  /* 0xfffffffc0028a947 */ /* 0x000fec000383ffff */
[----:B------:R-:W-:-:S07]  /*3900*/  IMAD.MOV.U32 R19, RZ, RZ, R5 ;  /* 0x000000ffff137224 */ /* 0x000fce00078e0005 */
.L_x_416:
[----:B------:R-:W-:-:S13]  /*3910*/  ISETP.GE.AND P0, PT, R19, UR4, PT ;  /* 0x0000000413007c0c */ /* 0x000fda000bf06270 */
        /* <DEDUP_REMOVED lines=12> */
[----:B------:R-:W0:Y:S01]  /*39e0*/  LDC.64 R6, c[0x0][0x380] ;  /* 0x0000e000ff067b82 */ /* 0x000e220000000a00 */
[----:B------:R-:W-:Y:S01]  /*39f0*/  LEA.HI R8, R14, 0x1, RZ, 0x18 ;  /* 0x000000010e087811 */ /* 0x000fe200078fc0ff */
[----:B------:R-:W-:Y:S02]  /*3a00*/  IMAD.IADD R13, R0, 0x1, R19 ;  /* 0x00000001000d7824 */ /* 0x000fe400078e0213 */
[----:B------:R-:W-:Y:S01]  /*3a10*/  IMAD.MOV.U32 R18, RZ, RZ, R0 ;  /* 0x000000ffff127224 */ /* 0x000fe200078e0000 */
[----:B------:R-:W-:-:S05]  /*3a20*/  LOP3.LUT R8, R8, 0x3, RZ, 0xc0, !PT ;  /* 0x0000000308087812 */ /* 0x000fca00078ec0ff */
[----:B------:R-:W-:-:S07]  /*3a30*/  IMAD.MOV R12, RZ, RZ, -R8 ;  /* 0x000000ffff0c7224 */ /* 0x000fce00078e0a08 */
.L_x_424:
[----:B0-----:R-:W-:-:S05]  /*3a40*/  IMAD.WIDE.U32 R10, R13, 0x10, R6 ;  /* 0x000000100d0a7825 */ /* 0x001fca00078e0006 */
[----:B------:R-:W2:Y:S04]  /*3a50*/  LDG.E.CONSTANT R21, desc[UR6][R10.64] ;  /* 0x000000060a157981 */ /* 0x000ea8000c1e9900 */
[----:B------:R-:W3:Y:S01]  /*3a60*/  LDG.E.64.CONSTANT R8, desc[UR6][R10.64+0x8] ;  /* 0x000008060a087981 */ /* 0x000ee2000c1e9b00 */
[----:B------:R-:W-:Y:S01]  /*3a70*/  VIADD R12, R12, 0x1 ;  /* 0x000000010c0c7836 */ /* 0x000fe20000000000 */
[----:B------:R-:W-:Y:S01]  /*3a80*/  BSSY.RECONVERGENT B3, `(.L_x_422) ;  /* 0x0000015000037945 */ /* 0x000fe20003800200 */
[----:B------:R-:W-:Y:S02]  /*3a90*/  IMAD.MOV.U32 R15, RZ, RZ, R2 ;  /* 0x000000ffff0f7224 */ /* 0x000fe400078e0002 */
        /* <DEDUP_REMOVED lines=19> */
.L_x_423:
[----:B------:R-:W-:Y:S05]  /*3bd0*/  BSYNC.RECONVERGENT B3 ;  /* 0x0000000000037941 */ /* 0x000fea0003800200 */
.L_x_422:
[----:B------:R-:W-:Y:S02]  /*3be0*/  VIADD R18, R18, 0x100 ;  /* 0x0000010012127836 */ /* 0x000fe40000000000 */
[----:B------:R-:W-:Y:S01]  /*3bf0*/  VIADD R13, R13, 0x100 ;  /* 0x000001000d0d7836 */ /* 0x000fe20000000000 */
[----:B------:R-:W-:Y:S06]  /*3c00*/  @P3 BRA `(.L_x_424) ;  /* 0xfffffffc008c3947 */ /* 0x000fec000383ffff */
.L_x_421:
[----:B------:R-:W-:Y:S05]  /*3c10*/  BSYNC.RECONVERGENT B2 ;  /* 0x0000000000027941 */ /* 0x000fea0003800200 */
.L_x_420:
[----:B------:R-:W-:-:S13]  /*3c20*/  ISETP.GE.U32.AND P0, PT, R14, 0x300, PT ;  /* 0x000003000e00780c */ /* 0x000fda0003f06070 */
[----:B------:R-:W-:Y:S05]  /*3c30*/  @!P0 BRA `(.L_x_419) ;  /* 0x0000000400888947 */ /* 0x000fea0003800000 */
[----:B------:R-:W0:Y:S01]  /*3c40*/  LDCU.64 UR8, c[0x0][0x380] ;  /* 0x00007000ff0877ac */ /* 0x000e220008000a00 */
[----:B------:R-:W1:Y:S01]  /*3c50*/  LDC.64 R6, c[0x0][0x380] ;  /* 0x0000e000ff067b82 */ /* 0x000e620000000a00 */
[C---:B------:R-:W-:Y:S01]  /*3c60*/  IADD3 R13, P0, PT, R18.reuse, R19, RZ ;  /* 0x00000013120d7210 */ /* 0x040fe20007f1e0ff */
[----:B------:R-:W-:-:S04]  /*3c70*/  IMAD.IADD R19, R18, 0x1, R19 ;  /* 0x0000000112137824 */ /* 0x000fc800078e0213 */
[----:B------:R-:W-:Y:S01]  /*3c80*/  IMAD.X R8, RZ, RZ, RZ, P0 ;  /* 0x000000ffff087224 */ /* 0x000fe200000e06ff */
[----:B0-----:R-:W-:-:S04]  /*3c90*/  LEA R12, P1, R13, UR8, 0x4 ;  /* 0x000000080d0c7c11 */ /* 0x001fc8000f8220ff */
[----:B------:R-:W-:Y:S02]  /*3ca0*/  IADD3 R12, P0, PT, R12, 0x3008, RZ ;  /* 0x000030080c0c7810 */ /* 0x000fe40007f1e0ff */
[----:B------:R-:W-:-:S05]  /*3cb0*/  LEA.HI.X R13, R13, UR9, R8, 0x4, P1 ;  /* 0x000000090d0d7c11 */ /* 0x000fca00088f2408 */
[----:B------:R-:W-:-:S07]  /*3cc0*/  IMAD.X R13, RZ, RZ, R13, P0 ;  /* 0x000000ffff0d7224 */ /* 0x000fce00000e060d */
.L_x_433:
[----:B-1----:R-:W-:-:S05]  /*3cd0*/  IMAD.WIDE.U32 R10, R19, 0x10, R6 ;  /* 0x00000010130a7825 */ /* 0x002fca00078e0006 */
[----:B------:R-:W2:Y:S04]  /*3ce0*/  LDG.E.CONSTANT R23, desc[UR6][R10.64] ;  /* 0x000000060a177981 */ /* 0x000ea8000c1e9900 */
[----:B------:R0:W3:Y:S02]  /*3cf0*/  LDG.E.64.CONSTANT R8, desc[UR6][R10.64+0x8] ;  /* 0x000008060a087981 */ /* 0x0000e4000c1e9b00 */
[----:B0-----:R-:W-:Y:S02]  /*3d00*/  IMAD.MOV.U32 R10, RZ, RZ, R12 ;  /* 0x000000ffff0a7224 */ /* 0x001fe400078e000c */
[----:B------:R-:W-:-:S05]  /*3d10*/  IMAD.MOV.U32 R11, RZ, RZ, R13 ;  /* 0x000000ffff0b7224 */ /* 0x000fca00078e000d */
        /* <DEDUP_REMOVED lines=16> */
[CC--:B------:R-:W-:Y:S02]  /*3e20*/  @P2 ISETP.LT.U32.AND P1, PT, R2.reuse, R8.reuse, PT ;  /* 0x000000080200220c */ /* 0x0c0fe40003f21070 */
[CC--:B------:R-:W-:Y:S02]  /*3e30*/  @P2 ISETP.GE.U32.AND P0, PT, R2.reuse, R8.reuse, PT ;  /* 0x000000080200220c */ /* 0x0c0fe40003f06070 */
[CC--:B------:R-:W-:Y:S02]  /*3e40*/  @P2 ISETP.LT.AND.EX P1, PT, R3.reuse, R9.reuse, PT, P1 ;  /* 0x000000090300220c */ /* 0x0c0fe40003f21310 */
[CC--:B------:R-:W-:Y:S02]  /*3e50*/  @P2 ISETP.GE.AND.EX P0, PT, R3.reuse, R9.reuse, PT, P0 ;  /* 0x000000090300220c */ /* 0x0c0fe40003f06300 */
[----:B------:R-:W-:Y:S02]  /*3e60*/  @P2 SEL R27, R2, R8, P1 ;  /* 0x00000008021b2207 */ /* 0x000fe40000800000 */
[----:B------:R-:W-:-:S02]  /*3e70*/  @P2 SEL R29, R3, R9, P1 ;  /* 0x00000009031d2207 */ /* 0x000fc40000800000 */
[----:B------:R-:W-:-:S07]  /*3e80*/  @P2 SEL R22, R4, R23, !P0 ;  /* 0x0000001704162207 */ /* 0x000fce0004000000 */
.L_x_426:
[----:B------:R-:W-:Y:S05]  /*3e90*/  BSYNC.RECONVERGENT B2 ;  /* 0x0000000000027941 */ /* 0x000fea0003800200 */
.L_x_425:
        /* <DEDUP_REMOVED lines=17> */
.L_x_428:
[----:B------:R-:W-:Y:S05]  /*3fb0*/  BSYNC.RECONVERGENT B2 ;  /* 0x0000000000027941 */ /* 0x000fea0003800200 */
.L_x_427:
        /* <DEDUP_REMOVED lines=17> */
.L_x_430:
[----:B------:R-:W-:Y:S05]  /*40d0*/  BSYNC.RECONVERGENT B2 ;  /* 0x0000000000027941 */ /* 0x000fea0003800200 */
.L_x_429:
        /* <DEDUP_REMOVED lines=17> */
.L_x_432:
[----:B------:R-:W-:Y:S05]  /*41f0*/  BSYNC.RECONVERGENT B2 ;  /* 0x0000000000027941 */ /* 0x000fea0003800200 */
.L_x_431:
[----:B------:R-:W-:Y:S01]  /*4200*/  VIADD R18, R18, 0x400 ;  /* 0x0000040012127836 */ /* 0x000fe20000000000 */
[----:B------:R-:W-:Y:S01]  /*4210*/  IADD3 R12, P1, PT, R10, 0x4000, RZ ;  /* 0x000040000a0c7810 */ /* 0x000fe20007f3e0ff */
[----:B------:R-:W-:-:S03]  /*4220*/  VIADD R19, R19, 0x400 ;  /* 0x0000040013137836 */ /* 0x000fc60000000000 */
[----:B------:R-:W-:Y:S01]  /*4230*/  ISETP.GE.AND P0, PT, R18, R5, PT ;  /* 0x000000051200720c */ /* 0x000fe20003f06270 */
[----:B------:R-:W-:-:S12]  /*4240*/  IMAD.X R13, RZ, RZ, R11, P1 ;  /* 0x000000ffff0d7224 */ /* 0x000fd800008e060b */
[----:B------:R-:W-:Y:S05]  /*4250*/  @!P0 BRA `(.L_x_433) ;  /* 0xfffffff8009c8947 */ /* 0x000fea000383ffff */
.L_x_419:
[----:B------:R-:W-:Y:S05]  /*4260*/  BSYNC.RECONVERGENT B1 ;  /* 0x0000000000017941 */ /* 0x000fea0003800200 */
.L_x_418:
        /* <DEDUP_REMOVED lines=31> */
.L_x_435:
[----:B------:R-:W-:Y:S05]  /*4460*/  BSYNC.RECONVERGENT B1 ;  /* 0x0000000000017941 */ /* 0x000fea0003800200 */
.L_x_434:
        /* <DEDUP_REMOVED lines=24> */
.L_x_437:
[----:B------:R-:W-:Y:S05]  /*45f0*/  BSYNC.RECONVERGENT B1 ;  /* 0x0000000000017941 */ /* 0x000fea0003800200 */
.L_x_436:
[----:B0-----:R0:W4:Y:S01]  /*4600*/  SHFL.DOWN PT, R5, R2, 0x4, 0x1f ;  /* 0x08801f0002057f89 */ /* 0x00112200000e0000 */
[----:B------:R-:W-:Y:S01]  /*4610*/  BSSY.RECONVERGENT B1, `(.L_x_438) ;  /* 0x0000017000017945 */ /* 0x000fe20003800200 */
[----:B--2---:R-:W-:Y:S02]  /*4620*/  IMAD.MOV.U32 R3, RZ, RZ, R2 ;  /* 0x000000ffff037224 */ /* 0x004fe400078e0002 */
[----:B------:R0:W2:Y:S01]  /*4630*/  SHFL.DOWN PT, R9, R4, 0x4, 0x1f ;  /* 0x08801f0004097f89 */ /* 0x0000a200000e0000 */
[----:B------:R-:W-:Y:S02]  /*4640*/  IMAD.MOV.U32 R6, RZ, RZ, R4 ;  /* 0x000000ffff067224 */ /* 0x000fe400078e0004 */
[----:B------:R-:W-:Y:S01]  /*4650*/  IMAD.MOV.U32 R7, RZ, RZ, R8 ;  /* 0x000000ffff077224 */ /* 0x000fe200078e0008 */
[----:B------:R0:W0:Y:S01]  /*4660*/  SHFL.DOWN PT, R11, R8, 0x4, 0x1f ;  /* 0x08801f00080b7f89 */ /* 0x00002200000e0000 */
[----:B------:R-:W-:Y:S05]  /*4670*/  @P5 BRA `(.L_x_439) ;  /* 0x0000000000405947 */ /* 0x000fea0003800000 */
[----:B----4-:R-:W-:Y:S01]  /*4680*/  ISETP.GE.AND P0, PT, R2, R5, PT ;  /* 0x000000050200720c */ /* 0x010fe20003f06270 */
[----:B------:R-:W-:Y:S02]  /*4690*/  IMAD.MOV.U32 R3, RZ, RZ, R5 ;  /* 0x000000ffff037224 */ /* 0x000fe400078e0005 */
[----:B--2---:R-:W-:Y:S02]  /*46a0*/  IMAD.MOV.U32 R6, RZ, RZ, R9 ;  /* 0x000000ffff067224 */ /* 0x004fe400078e0009 */
        /* <DEDUP_REMOVED lines=13> */
.L_x_439:
[----:B------:R-:W-:Y:S05]  /*4780*/  BSYNC.RECONVERGENT B1 ;  /* 0x0000000000017941 */ /* 0x000fea0003800200 */
.L_x_438:
        /* <DEDUP_REMOVED lines=24> */
.L_x_441:
[----:B------:R-:W-:Y:S05]  /*4910*/  BSYNC.RECONVERGENT B1 ;  /* 0x0000000000017941 */ /* 0x000fea0003800200 */
.L_x_440:
[----:B0-----:R0:W4:Y:S01]  /*4920*/  SHFL.DOWN PT, R3, R2, 0x10, 0x1f ;  /* 0x0a001f0002037f89 */ /* 0x00112200000e0000 */
[----:B------:R-:W-:Y:S01]  /*4930*/  BSSY.RECONVERGENT B1, `(.L_x_442) ;  /* 0x0000017000017945 */ /* 0x000fe20003800200 */
[----:B------:R-:W-:Y:S02]  /*4940*/  IMAD.MOV.U32 R8, RZ, RZ, R2 ;  /* 0x000000ffff087224 */ /* 0x000fe400078e0002 */
[----:B------:R0:W0:Y:S01]  /*4950*/  SHFL.DOWN PT, R9, R4, 0x10, 0x1f ;  /* 0x0a001f0004097f89 */ /* 0x00002200000e0000 */
[----:B--2---:R-:W-:Y:S02]  /*4960*/  IMAD.MOV.U32 R7, RZ, RZ, R4 ;  /* 0x000000ffff077224 */ /* 0x004fe400078e0004 */
[----:B------:R-:W-:Y:S01]  /*4970*/  IMAD.MOV.U32 R6, RZ, RZ, R5 ;  /* 0x000000ffff067224 */ /* 0x000fe200078e0005 */
[----:B-1----:R1:W2:Y:S01]  /*4980*/  SHFL.DOWN PT, R10, R5, 0x10, 0x1f ;  /* 0x0a001f00050a7f89 */ /* 0x0022a200000e0000 */
[----:B------:R-:W-:Y:S05]  /*4990*/  @P3 BRA `(.L_x_443) ;  /* 0x0000000000403947 */ /* 0x000fea0003800000 */
[----:B----4-:R-:W-:Y:S01]  /*49a0*/  ISETP.GE.AND P0, PT, R2, R3, PT ;  /* 0x000000030200720c */ /* 0x010fe20003f06270 */
[----:B------:R-:W-:Y:S02]  /*49b0*/  IMAD.MOV.U32 R8, RZ, RZ, R3 ;  /* 0x000000ffff087224 */ /* 0x000fe400078e0003 */
[----:B0-----:R-:W-:Y:S02]  /*49c0*/  IMAD.MOV.U32 R7, RZ, RZ, R9 ;  /* 0x000000ffff077224 */ /* 0x001fe400078e0009 */
[----:B--2---:R-:W-:-:S08]  /*49d0*/  IMAD.MOV.U32 R6, RZ, RZ, R10 ;  /* 0x000000ffff067224 */ /* 0x004fd000078e000a */
        /* <DEDUP_REMOVED lines=12> */
.L_x_443:
[----:B------:R-:W-:Y:S05]  /*4aa0*/  BSYNC.RECONVERGENT B1 ;  /* 0x0000000000017941 */ /* 0x000fea0003800200 */
.L_x_442:
[----:B------:R-:W-:Y:S04]  /*4ab0*/  BSSY.RECONVERGENT B1, `(.L_x_444) ;  /* 0x000000c000017945 */ /* 0x000fe80003800200 */
[----:B------:R-:W-:Y:S05]  /*4ac0*/  @P2 BRA `(.L_x_445) ;  /* 0x0000000000282947 */ /* 0x000fea0003800000 */
[----:B0-----:R-:W0:Y:S01]  /*4ad0*/  S2R R4, SR_CgaCtaId ;  /* 0x0000000000047919 */ /* 0x001e220000008800 */
[----:B----4-:R-:W-:Y:S02]  /*4ae0*/  MOV R3, 0x400 ;  /* 0x0000040000037802 */ /* 0x010fe40000000f00 */
[----:B------:R-:W-:-:S04]  /*4af0*/  SHF.R.U32.HI R2, RZ, 0x1, R0 ;  /* 0x00000001ff027819 */ /* 0x000fc80000011600 */
[----:B------:R-:W-:Y:S02]  /*4b00*/  LOP3.LUT R2, R2, 0x1f0, RZ, 0xc0, !PT ;  /* 0x000001f002027812 */ /* 0x000fe400078ec0ff */
[----:B0-----:R-:W-:-:S05]  /*4b10*/  LEA R3, R4, R3, 0x18 ;  /* 0x0000000304037211 */ /* 0x001fca00078ec0ff */
[----:B-1----:R-:W-:Y:S02]  /*4b20*/  IMAD.IADD R5, R2, 0x1, R3 ;  /* 0x0000000102057824 */ /* 0x002fe400078e0203 */
[----:B------:R-:W-:Y:S02]  /*4b30*/  IMAD.MOV.U32 R2, RZ, RZ, R7 ;  /* 0x000000ffff027224 */ /* 0x000fe400078e0007 */
[----:B------:R-:W-:Y:S01]  /*4b40*/  IMAD.MOV.U32 R3, RZ, RZ, R6 ;  /* 0x000000ffff037224 */ /* 0x000fe200078e0006 */
[----:B------:R0:W-:Y:S04]  /*4b50*/  STS [R5+0x8], R8 ;  /* 0x0000080805007388 */ /* 0x0001e80000000800 */
[----:B------:R0:W-:Y:S02]  /*4b60*/  STS.64 [R5+0x10], R2 ;  /* 0x0000100205007388 */ /* 0x0001e40000000a00 */
.L_x_445:
[----:B------:R-:W-:Y:S05]  /*4b70*/  BSYNC.RECONVERGENT B1 ;  /* 0x0000000000017941 */ /* 0x000fea0003800200 */
.L_x_444:
        /* <DEDUP_REMOVED lines=8> */
[----:B-1----:R-:W1:Y:S04]  /*4c00*/  LDS.64 R4, [R24+0x20] ;  /* 0x0000200018047984 */ /* 0x002e680000000a00 */
[----:B------:R4:W2:Y:S04]  /*4c10*/  LDS R18, [R24+0x28] ;  /* 0x0000280018127984 */ /* 0x0008a80000000800 */
[----:B------:R4:W2:Y:S01]  /*4c20*/  LDS R16, [R24+0x38] ;  /* 0x0000380018107984 */ /* 0x0008a20000000800 */
[----:B0-----:R-:W-:Y:S01]  /*4c30*/  ISETP.GE.AND P0, PT, R8, R3, PT ;  /* 0x000000030800720c */ /* 0x001fe20003f06270 */
[----:B------:R-:W-:-:S02]  /*4c40*/  IMAD.MOV.U32 R19, RZ, RZ, R3 ;  /* 0x000000ffff137224 */ /* 0x000fc400078e0003 */
[----:B-1----:R-:W-:Y:S02]  /*4c50*/  IMAD.MOV.U32 R21, RZ, RZ, R4 ;  /* 0x000000ffff157224 */ /* 0x002fe400078e0004 */
[----:B------:R-:W-:-:S08]  /*4c60*/  IMAD.MOV.U32 R20, RZ, RZ, R5 ;  /* 0x000000ffff147224 */ /* 0x000fd000078e0005 */
[----:B--2-4-:R-:W-:Y:S05]  /*4c70*/  @!P0 BRA `(.L_x_447) ;  /* 0x00000000002c8947 */ /* 0x014fea0003800000 */
        /* <DEDUP_REMOVED lines=11> */
.L_x_447:
[----:B------:R-:W-:Y:S05]  /*4d30*/  BSYNC.RECONVERGENT B1 ;  /* 0x0000000000017941 */ /* 0x000fea0003800200 */
.L_x_446:
        /* <DEDUP_REMOVED lines=27> */
.L_x_449:
[----:B------:R-:W-:Y:S05]  /*4ef0*/  BSYNC.RECONVERGENT B1 ;  /* 0x0000000000017941 */ /* 0x000fea0003800200 */
.L_x_448:
        /* <DEDUP_REMOVED lines=17> */
.L_x_451:
[----:B------:R-:W-:Y:S05]  /*5010*/  BSYNC.RECONVERGENT B1 ;  /* 0x0000000000017941 */ /* 0x000fea0003800200 */
.L_x_450:
        /* <DEDUP_REMOVED lines=17> */
.L_x_453:
[----:B------:R-:W-:Y:S05]  /*5130*/  BSYNC.RECONVERGENT B1 ;  /* 0x0000000000017941 */ /* 0x000fea0003800200 */
.L_x_452:
        /* <DEDUP_REMOVED lines=17> */
.L_x_455:
[----:B------:R-:W-:Y:S05]  /*5250*/  BSYNC.RECONVERGENT B1 ;  /* 0x0000000000017941 */ /* 0x000fea0003800200 */
.L_x_454:
        /* <DEDUP_REMOVED lines=17> */
.L_x_457:
[----:B------:R-:W-:Y:S05]  /*5370*/  BSYNC.RECONVERGENT B1 ;  /* 0x0000000000017941 */ /* 0x000fea0003800200 */
.L_x_456:
        /* <DEDUP_REMOVED lines=16> */
.L_x_379:
[----:B------:R-:W-:Y:S05]  /*5480*/  BSYNC.RECONVERGENT B0 ;  /* 0x0000000000007941 */ /* 0x000fea0003800200 */
.L_x_346:
        /* <DEDUP_REMOVED lines=8> */
.L_x_458:
        /* <DEDUP_REMOVED lines=15> */
.L_x_722:


//--------------------- .text._ZN6thrust24THRUST_300001_SM_1000_NS8cuda_cub4core6detail13_kernel_agentINS1_8__reduce10DrainAgentIiEEJN3cub18CUB_300001_SM_10009GridQueueIjEEiEEEvDpT0_ --------------------------
	.section	.text._ZN6thrust24THRUST_300001_SM_1000_NS8cuda_cub4core6detail13_kernel_agentINS1_8__reduce10DrainAgentIiEEJN3cub18CUB_300001_SM_10009GridQueueIjEEiEEEvDpT0_,"ax",@progbits
	.align	128
        .global         _ZN6thrust24THRUST_300001_SM_1000_NS8cuda_cub4core6detail13_kernel_agentINS1_8__reduce10DrainAgentIiEEJN3cub18CUB_300001_SM_10009GridQueueIjEEiEEEvDpT0_
        .type           _ZN6thrust24THRUST_300001_SM_1000_NS8cuda_cub4core6detail13_kernel_agentINS1_8__reduce10DrainAgentIiEEJN3cub18CUB_300001_SM_10009GridQueueIjEEiEEEvDpT0_,@function
        .size           _ZN6thrust24THRUST_300001_SM_1000_NS8cuda_cub4core6detail13_kernel_agentINS1_8__reduce10DrainAgentIiEEJN3cub18CUB_300001_SM_10009GridQueueIjEEiEEEvDpT0_,(.L_x_723 - _ZN6thrust24THRUST_300001_SM_1000_NS8cuda_cub4core6detail13_kernel_agentINS1_8__reduce10DrainAgentIiEEJN3cub18CUB_300001_SM_10009GridQueueIjEEiEEEvDpT0_)
        .other          _ZN6thrust24THRUST_300001_SM_1000_NS8cuda_cub4core6detail13_kernel_agentINS1_8__reduce10DrainAgentIiEEJN3cub18CUB_300001_SM_10009GridQueueIjEEiEEEvDpT0_,@"STO_CUDA_ENTRY STV_DEFAULT"
_ZN6thrust24THRUST_300001_SM_1000_NS8cuda_cub4core6detail13_kernel_agentINS1_8__reduce10DrainAgentIiEEJN3cub18CUB_300001_SM_10009GridQueueIjEEiEEEvDpT0_:
.text._ZN6thrust24THRUST_300001_SM_1000_NS8cuda_cub4core6detail13_kernel_agentINS1_8__reduce10DrainAgentIiEEJN3cub18CUB_300001_SM_10009GridQueueIjEEiEEEvDpT0_:
[----:B------:R-:W-:Y:S08]  /*0000*/  LDC R1, c[0x0][0x37c] ;  /* 0x0000df00ff017b82 */ /* 0x000ff00000000800 */
[----:B------:R-:W0:Y:S01]  /*0010*/  LDC.64 R2, c[0x0][0x380] ;  /* 0x0000e000ff027b82 */ /* 0x000e220000000a00 */
[----:B------:R-:W0:Y:S07]  /*0020*/  LDCU.64 UR4, c[0x0][0x358] ;  /* 0x00006b00ff0477ac */ /* 0x000e2e0008000a00 */
[----:B------:R-:W1:Y:S01]  /*0030*/  LDC R5, c[0x0][0x388] ;  /* 0x0000e200ff057b82 */ /* 0x000e620000000800 */
[----:B0-----:R-:W-:Y:S04]  /*0040*/  STG.E desc[UR4][R2.64+0x4], RZ ;  /* 0x000004ff02007986 */ /* 0x001fe8000c101904 */
[----:B-1----:R-:W-:Y:S01]  /*0050*/  STG.E desc[UR4][R2.64], R5 ;  /* 0x0000000502007986 */ /* 0x002fe2000c101904 */
[----:B------:R-:W-:Y:S05]  /*0060*/  EXIT ;  /* 0x000000000000794d */ /* 0x000fea0003800000 */
.L_x_459:
        /* <DEDUP_REMOVED lines=9> */
.L_x_723:


//--------------------- .text._ZN6thrust24THRUST_300001_SM_1000_NS8cuda_cub4core6detail13_kernel_agentINS1_8__reduce11ReduceAgentINS0_12zip_iteratorIN4cuda3std3__45tupleIJNS0_10device_ptrIiEENS0_17counting_iteratorIlNS0_11use_defaultESF_SF_EEEEEEEPNSB_IJilEEESJ_iNS1_9__extrema9arg_max_fIilNSA_4lessIiEEEEEEJSI_SK_iN3cub18CUB_300001_SM_100013GridEvenShareIiEENSS_9GridQueueIjEESP_EEEvDpT0_ --------------------------
	.section	.text._ZN6thrust24THRUST_300001_SM_1000_NS8cuda_cub4core6detail13_kernel_agentINS1_8__reduce11ReduceAgentINS0_12zip_iteratorIN4cuda3std3__45tupleIJNS0_10device_ptrIiEENS0_17counting_iteratorIlNS0_11use_defaultESF_SF_EEEEEEEPNSB_IJilEEESJ_iNS1_9__extrema9arg_max_fIilNSA_4lessIiEEEEEEJSI_SK_iN3cub18CUB_300001_SM_100013GridEvenShareIiEENSS_9GridQueueIjEESP_EEEvDpT0_,"ax",@progbits
	.align	128
        .global         _ZN6thrust24THRUST_300001_SM_1000_NS8cuda_cub4core6detail13_kernel_agentINS1_8__reduce11ReduceAgentINS0_12zip_iteratorIN4cuda3std3__45tupleIJNS0_10device_ptrIiEENS0_17counting_iteratorIlNS0_11use_defaultESF_SF_EEEEEEEPNSB_IJilEEESJ_iNS1_9__extrema9arg_max_fIilNSA_4lessIiEEEEEEJSI_SK_iN3cub18CUB_300001_SM_100013GridEvenShareIiEENSS_9GridQueueIjEESP_EEEvDpT0_
        .type           _ZN6thrust24THRUST_300001_SM_1000_NS8cuda_cub4core6detail13_kernel_agentINS1_8__reduce11ReduceAgentINS0_12zip_iteratorIN4cuda3std3__45tupleIJNS0_10device_ptrIiEENS0_17counting_iteratorIlNS0_11use_defaultESF_SF_EEEEEEEPNSB_IJilEEESJ_iNS1_9__extrema9arg_max_fIilNSA_4lessIiEEEEEEJSI_SK_iN3cub18CUB_300001_SM_100013GridEvenShareIiEENSS_9GridQueueIjEESP_EEEvDpT0_,@function
        .size           _ZN6thrust24THRUST_300001_SM_1000_NS8cuda_cub4core6detail13_kernel_agentINS1_8__reduce11ReduceAgentINS0_12zip_iteratorIN4cuda3std3__45tupleIJNS0_10device_ptrIiEENS0_17counting_iteratorIlNS0_11use_defaultESF_SF_EEEEEEEPNSB_IJilEEESJ_iNS1_9__extrema9arg_max_fIilNSA_4lessIiEEEEEEJSI_SK_iN3cub18CUB_300001_SM_100013GridEvenShareIiEENSS_9GridQueueIjEESP_EEEvDpT0_,(.L_x_724 - _ZN6thrust24THRUST_300001_SM_1000_NS8cuda_cub4core6detail13_kernel_agentINS1_8__reduce11ReduceAgentINS0_12zip_iteratorIN4cuda3std3__45tupleIJNS0_10device_ptrIiEENS0_17counting_iteratorIlNS0_11use_defaultESF_SF_EEEEEEEPNSB_IJilEEESJ_iNS1_9__extrema9arg_max_fIilNSA_4lessIiEEEEEEJSI_SK_iN3cub18CUB_300001_SM_100013GridEvenShareIiEENSS_9GridQueueIjEESP_EEEvDpT0_)
        .other          _ZN6thrust24THRUST_300001_SM_1000_NS8cuda_cub4core6detail13_kernel_agentINS1_8__reduce11ReduceAgentINS0_12zip_iteratorIN4cuda3std3__45tupleIJNS0_10device_ptrIiEENS0_17counting_iteratorIlNS0_11use_defaultESF_SF_EEEEEEEPNSB_IJilEEESJ_iNS1_9__extrema9arg_max_fIilNSA_4lessIiEEEEEEJSI_SK_iN3cub18CUB_300001_SM_100013GridEvenShareIiEENSS_9GridQueueIjEESP_EEEvDpT0_,@"STO_CUDA_ENTRY STV_DEFAULT"
_ZN6thrust24THRUST_300001_SM_1000_NS8cuda_cub4core6detail13_kernel_agentINS1_8__reduce11ReduceAgentINS0_12zip_iteratorIN4cuda3std3__45tupleIJNS0_10device_ptrIiEENS0_17counting_iteratorIlNS0_11use_defaultESF_SF_EEEEEEEPNSB_IJilEEESJ_iNS1_9__extrema9arg_max_fIilNSA_4lessIiEEEEEEJSI_SK_iN3cub18CUB_300001_SM_100013GridEvenShareIiEENSS_9GridQueueIjEESP_EEEvDpT0_:
.text._ZN6thrust24THRUST_300001_SM_1000_NS8cuda_cub4core6detail13_kernel_agentINS1_8__reduce11ReduceAgentINS0_12zip_iteratorIN4cuda3std3__45tupleIJNS0_10device_ptrIiEENS0_17counting_iteratorIlNS0_11use_defaultESF_SF_EEEEEEEPNSB_IJilEEESJ_iNS1_9__extrema9arg_max_fIilNSA_4lessIiEEEEEEJSI_SK_iN3cub18CUB_300001_SM_100013GridEvenShareIiEENSS_9GridQueueIjEESP_EEEvDpT0_:
[----:B------:R-:W-:Y:S01]  /*0000*/  LDC R1, c[0x0][0x37c] ;  /* 0x0000df00ff017b82 */ /* 0x000fe20000000800 */
[----:B------:R-:W0:Y:S01]  /*0010*/  S2R R0, SR_CTAID.X ;  /* 0x0000000000007919 */ /* 0x000e220000002500 */
[----:B------:R-:W1:Y:S01]  /*0020*/  LDCU UR4, c[0x0][0x398] ;  /* 0x00007300ff0477ac */ /* 0x000e620008000800 */
[----:B------:R-:W-:Y:S01]  /*0030*/  BSSY.RECONVERGENT B0, `(.L_x_460) ;  /* 0x0000586000007945 */ /* 0x000fe20003800200 */
[----:B------:R-:W2:Y:S01]  /*0040*/  LDCU UR6, c[0x0][0x370] ;  /* 0x00006e00ff0677ac */ /* 0x000ea20008000800 */
[----:B------:R-:W3:Y:S01]  /*0050*/  LDCU.64 UR10, c[0x0][0x358] ;  /* 0x00006b00ff0a77ac */ /* 0x000ee20008000a00 */
[----:B-1----:R-:W-:Y:S01]  /*0060*/  IMAD.U32 R4, RZ, RZ, UR4 ;  /* 0x00000004ff047e24 */ /* 0x002fe2000f8e00ff */
[----:B--2---:R-:W-:Y:S01]  /*0070*/  UIMAD UR6, UR6, 0x500, URZ ;  /* 0x00000500060678a4 */ /* 0x004fe2000f8e02ff */
[----:B0-----:R-:W-:-:S04]  /*0080*/  IMAD R5, R0, 0x500, RZ ;  /* 0x0000050000057824 */ /* 0x001fc800078e02ff */
[----:B------:R-:W-:-:S05]  /*0090*/  VIADD R3, R5, 0x500 ;  /* 0x0000050005037836 */ /* 0x000fca0000000000 */
[----:B------:R-:W-:-:S13]  /*00a0*/  ISETP.GT.AND P0, PT, R3, R4, PT ;  /* 0x000000040300720c */ /* 0x000fda0003f04270 */
[----:B---3--:R-:W-:Y:S05]  /*00b0*/  @!P0 BRA `(.L_x_461) ;  /* 0x0000003000b48947 */ /* 0x008fea0003800000 */
[----:B------:R-:W0:Y:S01]  /*00c0*/  S2R R2, SR_TID.X ;  /* 0x0000000000027919 */ /* 0x000e220000002100 */
[----:B------:R-:W-:Y:S01]  /*00d0*/  IMAD.IADD R3, R4, 0x1, -R5 ;  /* 0x0000000104037824 */ /* 0x000fe200078e0a05 */
[----:B------:R-:W1:Y:S01]  /*00e0*/  LDCU.64 UR6, c[0x0][0x388] ;  /* 0x00007100ff0677ac */ /* 0x000e620008000a00 */
[----:B------:R-:W-:Y:S01]  /*00f0*/  BSSY.RECONVERGENT B1, `(.L_x_462) ;  /* 0x000000f000017945 */ /* 0x000fe20003800200 */
[----:B------:R-:W-:Y:S01]  /*0100*/  CS2R R6, SRZ ;  /* 0x0000000000067805 */ /* 0x000fe2000001ff00 */
[----:B------:R-:W-:Y:S01]  /*0110*/  IMAD.MOV.U32 R8, RZ, RZ, RZ ;  /* 0x000000ffff087224 */ /* 0x000fe200078e00ff */
[----:B------:R-:W2:Y:S01]  /*0120*/  LDCU.64 UR8, c[0x0][0x388] ;  /* 0x00007100ff0877ac */ /* 0x000ea20008000a00 */
[----:B0-----:R-:W-:Y:S01]  /*0130*/  ISETP.GE.AND P0, PT, R2, R3, PT ;  /* 0x000000030200720c */ /* 0x001fe20003f06270 */
[----:B------:R-:W-:-:S12]  /*0140*/  IMAD.MOV.U32 R10, RZ, RZ, R2 ;  /* 0x000000ffff0a7224 */ /* 0x000fd800078e0002 */
[----:B-12---:R-:W-:Y:S05]  /*0150*/  @P0 BRA `(.L_x_463) ;  /* 0x0000000000200947 */ /* 0x006fea0003800000 */
[----:B------:R-:W0:Y:S01]  /*0160*/  LDC.64 R12, c[0x0][0x380] ;  /* 0x0000e000ff0c7b82 */ /* 0x000e220000000a00 */
[----:B------:R-:W-:Y:S01]  /*0170*/  IMAD.IADD R9, R5, 0x1, R2 ;  /* 0x0000000105097824 */ /* 0x000fe200078e0202 */
[----:B------:R-:W1:Y:S03]  /*0180*/  LDCU.64 UR4, c[0x0][0x388] ;  /* 0x00007100ff0477ac */ /* 0x000e660008000a00 */
[----:B0-----:R-:W-:-:S05]  /*0190*/  IMAD.WIDE R12, R9, 0x4, R12 ;  /* 0x00000004090c7825 */ /* 0x001fca00078e020c */
[----:B------:R0:W5:Y:S01]  /*01a0*/  LDG.E R7, desc[UR10][R12.64] ;  /* 0x0000000a0c077981 */ /* 0x000162000c1e1900 */
[----:B-1----:R-:W-:Y:S01]  /*01b0*/  IADD3 R6, P0, PT, R9, UR4, RZ ;  /* 0x0000000409067c10 */ /* 0x002fe2000ff1e0ff */
[----:B------:R-:W-:-:S03]  /*01c0*/  VIADD R10, R2, 0x100 ;  /* 0x00000100020a7836 */ /* 0x000fc60000000000 */
[----:B------:R-:W-:-:S09]  /*01d0*/  LEA.HI.X.SX32 R8, R9, UR5, 0x1, P0 ;  /* 0x0000000509087c11 */ /* 0x000fd200080f0eff */
.L_x_463:
[----:B------:R-:W-:Y:S05]  /*01e0*/  BSYNC.RECONVERGENT B1 ;  /* 0x0000000000017941 */ /* 0x000fea0003800200 */
.L_x_462:
[----:B------:R-:W-:Y:S01]  /*01f0*/  ISETP.GE.AND P0, PT, R10, R3, PT ;  /* 0x000000030a00720c */ /* 0x000fe20003f06270 */
[----:B------:R-:W-:-:S12]  /*0200*/  BSSY.RECONVERGENT B1, `(.L_x_464) ;  /* 0x0000091000017945 */ /* 0x000fd80003800200 */
[----:B------:R-:W-:Y:S05]  /*0210*/  @P0 BRA `(.L_x_465) ;  /* 0x00000008003c0947 */ /* 0x000fea0003800000 */
[----:B------:R-:W-:Y:S01]  /*0220*/  LOP3.LUT R9, RZ, R10, RZ, 0x33, !PT ;  /* 0x0000000aff097212 */ /* 0x000fe200078e33ff */
[----:B------:R-:W-:Y:S03]  /*0230*/  BSSY.RECONVERGENT B2, `(.L_x_466) ;  /* 0x0000028000027945 */ /* 0x000fe60003800200 */
[----:B------:R-:W-:-:S04]  /*0240*/  IADD3 R11, PT, PT, -R5, R4, R9 ;  /* 0x00000004050b7210 */ /* 0x000fc80007ffe109 */
[----:B------:R-:W-:-:S04]  /*0250*/  LOP3.LUT R4, R11, 0x300, RZ, 0xc0, !PT ;  /* 0x000003000b047812 */ /* 0x000fc800078ec0ff */
[----:B------:R-:W-:-:S13]  /*0260*/  ISETP.NE.AND P0, PT, R4, 0x300, PT ;  /* 0x000003000400780c */ /* 0x000fda0003f05270 */
[----:B------:R-:W-:Y:S05]  /*0270*/  @!P0 BRA `(.L_x_467) ;  /* 0x00000000008c8947 */ /* 0x000fea0003800000 */
[----:B0-----:R-:W0:Y:S01]  /*0280*/  LDC.64 R12, c[0x0][0x380] ;  /* 0x0000e000ff0c7b82 */ /* 0x001e220000000a00 */
[----:B------:R-:W-:Y:S01]  /*0290*/  LEA.HI R4, R11, 0x1, RZ, 0x18 ;  /* 0x000000010b047811 */ /* 0x000fe200078fc0ff */
[----:B------:R-:W-:-:S03]  /*02a0*/  IMAD.IADD R9, R5, 0x1, R10 ;  /* 0x0000000105097824 */ /* 0x000fc600078e020a */
[----:B------:R-:W-:-:S05]  /*02b0*/  LOP3.LUT R4, R4, 0x3, RZ, 0xc0, !PT ;  /* 0x0000000304047812 */ /* 0x000fca00078ec0ff */
[----:B------:R-:W-:-:S07]  /*02c0*/  IMAD.MOV R4, RZ, RZ, -R4 ;  /* 0x000000ffff047224 */ /* 0x000fce00078e0a04 */
.L_x_470:
[----:B0-----:R-:W-:-:S06]  /*02d0*/  IMAD.WIDE R14, R9, 0x4, R12 ;  /* 0x00000004090e7825 */ /* 0x001fcc00078e020c */
[----:B------:R-:W2:Y:S01]  /*02e0*/  LDG.E R15, desc[UR10][R14.64] ;  /* 0x0000000a0e0f7981 */ /* 0x000ea2000c1e1900 */
[C---:B------:R-:W-:Y:S01]  /*02f0*/  IADD3 R20, P1, PT, R9.reuse, UR6, RZ ;  /* 0x0000000609147c10 */ /* 0x040fe2000ff3e0ff */
[----:B------:R-:W-:Y:S01]  /*0300*/  VIADD R4, R4, 0x1 ;  /* 0x0000000104047836 */ /* 0x000fe20000000000 */
[----:B------:R-:W-:Y:S01]  /*0310*/  BSSY.RECONVERGENT B3, `(.L_x_468) ;  /* 0x0000016000037945 */ /* 0x000fe20003800200 */
[----:B------:R-:W-:Y:S01]  /*0320*/  IMAD.MOV.U32 R17, RZ, RZ, R6 ;  /* 0x000000ffff117224 */ /* 0x000fe200078e0006 */
[----:B------:R-:W-:Y:S01]  /*0330*/  LEA.HI.X.SX32 R19, R9, UR7, 0x1, P1 ;  /* 0x0000000709137c11 */ /* 0x000fe200088f0eff */
[----:B------:R-:W-:Y:S01]  /*0340*/  IMAD.MOV.U32 R18, RZ, RZ, R8 ;  /* 0x000000ffff127224 */ /* 0x000fe200078e0008 */
[----:B------:R-:W-:Y:S01]  /*0350*/  ISETP.NE.AND P2, PT, R4, RZ, PT ;  /* 0x000000ff0400720c */ /* 0x000fe20003f45270 */
[----:B-----5:R-:W-:Y:S02]  /*0360*/  IMAD.MOV.U32 R16, RZ, RZ, R7 ;  /* 0x000000ffff107224 */ /* 0x020fe400078e0007 */
[----:B------:R-:W-:-:S02]  /*0370*/  IMAD.MOV.U32 R6, RZ, RZ, R20 ;  /* 0x000000ffff067224 */ /* 0x000fc400078e0014 */
        /* <DEDUP_REMOVED lines=15> */
.L_x_469:
[----:B------:R-:W-:Y:S05]  /*0470*/  BSYNC.RECONVERGENT B3 ;  /* 0x0000000000037941 */ /* 0x000fea0003800200 */
.L_x_468:
[----:B------:R-:W-:Y:S02]  /*0480*/  VIADD R10, R10, 0x100 ;  /* 0x000001000a0a7836 */ /* 0x000fe40000000000 */
[----:B------:R-:W-:Y:S01]  /*0490*/  VIADD R9, R9, 0x100 ;  /* 0x0000010009097836 */ /* 0x000fe20000000000 */
[----:B------:R-:W-:Y:S06]  /*04a0*/  @P2 BRA `(.L_x_470) ;  /* 0xfffffffc00882947 */ /* 0x000fec000383ffff */
.L_x_467:
[----:B------:R-:W-:Y:S05]  /*04b0*/  BSYNC.RECONVERGENT B2 ;  /* 0x0000000000027941 */ /* 0x000fea0003800200 */
.L_x_466:
[----:B------:R-:W-:-:S13]  /*04c0*/  ISETP.GE.U32.AND P0, PT, R11, 0x300, PT ;  /* 0x000003000b00780c */ /* 0x000fda0003f06070 */
[----:B------:R-:W-:Y:S05]  /*04d0*/  @!P0 BRA `(.L_x_465) ;  /* 0x00000004008c8947 */ /* 0x000fea0003800000 */
[----:B0-----:R-:W0:Y:S01]  /*04e0*/  LDC.64 R12, c[0x0][0x380] ;  /* 0x0000e000ff0c7b82 */ /* 0x001e220000000a00 */
[----:B------:R-:W-:-:S04]  /*04f0*/  IMAD.IADD R9, R5, 0x1, R10 ;  /* 0x0000000105097824 */ /* 0x000fc800078e020a */
[C---:B------:R-:W-:Y:S02]  /*0500*/  VIADD R19, R9.reuse, 0x100 ;  /* 0x0000010009137836 */ /* 0x040fe40000000000 */
[C---:B------:R-:W-:Y:S02]  /*0510*/  VIADD R18, R9.reuse, 0x200 ;  /* 0x0000020009127836 */ /* 0x040fe40000000000 */
[----:B------:R-:W-:Y:S01]  /*0520*/  VIADD R20, R9, 0x300 ;  /* 0x0000030009147836 */ /* 0x000fe20000000000 */
[----:B0-----:R-:W-:-:S05]  /*0530*/  IADD3 R4, P0, PT, R12, 0x800, RZ ;  /* 0x000008000c047810 */ /* 0x001fca0007f1e0ff */
[----:B------:R-:W-:-:S08]  /*0540*/  IMAD.X R5, RZ, RZ, R13, P0 ;  /* 0x000000ffff057224 */ /* 0x000fd000000e060d */
.L_x_479:
[----:B------:R-:W-:-:S05]  /*0550*/  IMAD.WIDE R14, R9, 0x4, R4 ;  /* 0x00000004090e7825 */ /* 0x000fca00078e0204 */
[----:B------:R-:W2:Y:S04]  /*0560*/  LDG.E R22, desc[UR10][R14.64+-0x800] ;  /* 0xfff8000a0e167981 */ /* 0x000ea8000c1e1900 */
[----:B-----5:R0:W5:Y:S04]  /*0570*/  LDG.E R24, desc[UR10][R14.64+-0x400] ;  /* 0xfffc000a0e187981 */ /* 0x020168000c1e1900 */
[----:B------:R0:W5:Y:S04]  /*0580*/  LDG.E R11, desc[UR10][R14.64] ;  /* 0x0000000a0e0b7981 */ /* 0x000168000c1e1900 */
[----:B------:R0:W5:Y:S01]  /*0590*/  LDG.E R12, desc[UR10][R14.64+0x400] ;  /* 0x0004000a0e0c7981 */ /* 0x000162000c1e1900 */
[C---:B------:R-:W-:Y:S01]  /*05a0*/  IADD3 R21, P1, PT, R9.reuse, UR8, RZ ;  /* 0x0000000809157c10 */ /* 0x040fe2000ff3e0ff */
[----:B------:R-:W-:Y:S03]  /*05b0*/  BSSY.RECONVERGENT B2, `(.L_x_471) ;  /* 0x0000012000027945 */ /* 0x000fe60003800200 */
[----:B------:R-:W-:Y:S01]  /*05c0*/  LEA.HI.X.SX32 R23, R9, UR9, 0x1, P1 ;  /* 0x0000000909177c11 */ /* 0x000fe200088f0eff */
[----:B------:R-:W-:-:S04]  /*05d0*/  IMAD.MOV.U32 R16, RZ, RZ, R21 ;  /* 0x000000ffff107224 */ /* 0x000fc800078e0015 */
        /* <DEDUP_REMOVED lines=15> */
.L_x_472:
[----:B------:R-:W-:Y:S05]  /*06d0*/  BSYNC.RECONVERGENT B2 ;  /* 0x0000000000027941 */ /* 0x000fea0003800200 */
.L_x_471:
[----:B-----5:R-:W-:Y:S01]  /*06e0*/  ISETP.GE.AND P0, PT, R13, R24, PT ;  /* 0x000000180d00720c */ /* 0x020fe20003f06270 */
[----:B------:R-:W-:Y:S01]  /*06f0*/  BSSY.RECONVERGENT B2, `(.L_x_473) ;  /* 0x0000012000027945 */ /* 0x000fe20003800200 */
[----:B------:R-:W-:Y:S01]  /*0700*/  IADD3 R15, P1, PT, R19, UR8, RZ ;  /* 0x00000008130f7c10 */ /* 0x000fe2000ff3e0ff */
[----:B------:R-:W-:-:S03]  /*0710*/  IMAD.MOV.U32 R6, RZ, RZ, R24 ;  /* 0x000000ffff067224 */ /* 0x000fc600078e0018 */
[----:B------:R-:W-:Y:S01]  /*0720*/  LEA.HI.X.SX32 R14, R19, UR9, 0x1, P1 ;  /* 0x00000009130e7c11 */ /* 0x000fe200088f0eff */
        /* <DEDUP_REMOVED lines=14> */
.L_x_474:
[----:B------:R-:W-:Y:S05]  /*0810*/  BSYNC.RECONVERGENT B2 ;  /* 0x0000000000027941 */ /* 0x000fea0003800200 */
.L_x_473:
[----:B------:R-:W-:Y:S01]  /*0820*/  ISETP.GE.AND P0, PT, R6, R11, PT ;  /* 0x0000000b0600720c */ /* 0x000fe20003f06270 */
[----:B------:R-:W-:Y:S01]  /*0830*/  BSSY.RECONVERGENT B2, `(.L_x_475) ;  /* 0x0000013000027945 */ /* 0x000fe20003800200 */
[----:B------:R-:W-:Y:S01]  /*0840*/  IADD3 R16, P1, PT, R18, UR8, RZ ;  /* 0x0000000812107c10 */ /* 0x000fe2000ff3e0ff */
[----:B------:R-:W-:Y:S01]  /*0850*/  IMAD.MOV.U32 R13, RZ, RZ, R11 ;  /* 0x000000ffff0d7224 */ /* 0x000fe200078e000b */
[----:B------:R-:W-:Y:S02]  /*0860*/  IADD3 R21, P2, PT, R20, UR8, RZ ;  /* 0x0000000814157c10 */ /* 0x000fe4000ff5e0ff */
        /* <DEDUP_REMOVED lines=15> */
.L_x_476:
[----:B------:R-:W-:Y:S05]  /*0960*/  BSYNC.RECONVERGENT B2 ;  /* 0x0000000000027941 */ /* 0x000fea0003800200 */
.L_x_475:
[----:B------:R-:W-:Y:S01]  /*0970*/  ISETP.GE.AND P0, PT, R13, R12, PT ;  /* 0x0000000c0d00720c */ /* 0x000fe20003f06270 */
[----:B------:R-:W-:Y:S01]  /*0980*/  BSSY.RECONVERGENT B2, `(.L_x_477) ;  /* 0x0000011000027945 */ /* 0x000fe20003800200 */
[----:B------:R-:W-:Y:S01]  /*0990*/  LEA.HI.X.SX32 R16, R20, UR9, 0x1, P2 ;  /* 0x0000000914107c11 */ /* 0x000fe200090f0eff */
        /* <DEDUP_REMOVED lines=15> */
.L_x_478:
[----:B------:R-:W-:Y:S05]  /*0a90*/  BSYNC.RECONVERGENT B2 ;  /* 0x0000000000027941 */ /* 0x000fea0003800200 */
.L_x_477:
[----:B------:R-:W-:Y:S02]  /*0aa0*/  VIADD R10, R10, 0x400 ;  /* 0x000004000a0a7836 */ /* 0x000fe40000000000 */
[----:B------:R-:W-:Y:S02]  /*0ab0*/  VIADD R19, R19, 0x400 ;  /* 0x0000040013137836 */ /* 0x000fe40000000000 */
[----:B------:R-:W-:Y:S01]  /*0ac0*/  VIADD R18, R18, 0x400 ;  /* 0x0000040012127836 */ /* 0x000fe20000000000 */
[----:B------:R-:W-:Y:S01]  /*0ad0*/  ISETP.GE.AND P0, PT, R10, R3, PT ;  /* 0x000000030a00720c */ /* 0x000fe20003f06270 */
[----:B------:R-:W-:Y:S02]  /*0ae0*/  VIADD R20, R20, 0x400 ;  /* 0x0000040014147836 */ /* 0x000fe40000000000 */
[----:B------:R-:W-:-:S10]  /*0af0*/  VIADD R9, R9, 0x400 ;  /* 0x0000040009097836 */ /* 0x000fd40000000000 */
[----:B------:R-:W-:Y:S05]  /*0b00*/  @!P0 BRA `(.L_x_479) ;  /* 0xfffffff800908947 */ /* 0x000fea000383ffff */
.L_x_465:
[----:B------:R-:W-:Y:S05]  /*0b10*/  BSYNC.RECONVERGENT B1 ;  /* 0x0000000000017941 */ /* 0x000fea0003800200 */
.L_x_464:
[----:B------:R-:W-:-:S13]  /*0b20*/  ISETP.GE.AND P0, PT, R3, 0x100, PT ;  /* 0x000001000300780c */ /* 0x000fda0003f06270 */
[----:B------:R-:W-:Y:S05]  /*0b30*/  @!P0 BRA `(.L_x_480) ;  /* 0x00000010008c8947 */ /* 0x000fea0003800000 */
[----:B0-----:R-:W0:Y:S01]  /*0b40*/  S2R R12, SR_LANEID ;  /* 0x00000000000c7919 */ /* 0x001e220000000000 */
[----:B------:R-:W-:Y:S01]  /*0b50*/  BSSY.RECONVERGENT B1, `(.L_x_481) ;  /* 0x000001b000017945 */ /* 0x000fe20003800200 */
[----:B------:R-:W-:Y:S01]  /*0b60*/  IMAD.MOV.U32 R9, RZ, RZ, R6 ;  /* 0x000000ffff097224 */ /* 0x000fe200078e0006 */
[----:B-----5:R1:W2:Y:S01]  /*0b70*/  SHFL.DOWN PT, R4, R7, 0x1, 0x1f ;  /* 0x08201f0007047f89 */ /* 0x0202a200000e0000 */
        /* <DEDUP_REMOVED lines=24> */
.L_x_482:
[----:B------:R-:W-:Y:S05]  /*0d00*/  BSYNC.RECONVERGENT B1 ;  /* 0x0000000000017941 */ /* 0x000fea0003800200 */
.L_x_481:
        /* <DEDUP_REMOVED lines=12> */
[----:B---3--:R-:W-:Y:S02]  /*0dd0*/  IMAD.MOV.U32 R5, RZ, RZ, R12 ;  /* 0x000000ffff057224 */ /* 0x008fe400078e000c */
        /* <DEDUP_REMOVED lines=14> */
.L_x_484:
[----:B------:R-:W-:Y:S05]  /*0ec0*/  BSYNC.RECONVERGENT B1 ;  /* 0x0000000000017941 */ /* 0x000fea0003800200 */
.L_x_483:
[----:B0-----:R0:W4:Y:S01]  /*0ed0*/  SHFL.DOWN PT, R9, R4, 0x4, 0x1f ;  /* 0x08801f0004097f89 */ /* 0x00112200000e0000 */
[----:B------:R-:W-:Y:S01]  /*0ee0*/  BSSY.RECONVERGENT B1, `(.L_x_485) ;  /* 0x0000017000017945 */ /* 0x000fe20003800200 */
[----:B-1----:R-:W-:Y:S02]  /*0ef0*/  IMAD.MOV.U32 R6, RZ, RZ, R5 ;  /* 0x000000ffff067224 */ /* 0x002fe400078e0005 */
[----:B------:R0:W1:Y:S01]  /*0f00*/  SHFL.DOWN PT, R10, R5, 0x4, 0x1f ;  /* 0x08801f00050a7f89 */ /* 0x00006200000e0000 */
[----:B--2---:R-:W-:Y:S02]  /*0f10*/  IMAD.MOV.U32 R7, RZ, RZ, R8 ;  /* 0x000000ffff077224 */ /* 0x004fe400078e0008 */
[----:B------:R-:W-:Y:S01]  /*0f20*/  IMAD.MOV.U32 R3, RZ, RZ, R4 ;  /* 0x000000ffff037224 */ /* 0x000fe200078e0004 */
[----:B------:R0:W2:Y:S01]  /*0f30*/  SHFL.DOWN PT, R11, R8, 0x4, 0x1f ;  /* 0x08801f00080b7f89 */ /* 0x0000a200000e0000 */
[----:B------:R-:W-:Y:S05]  /*0f40*/  @P3 BRA `(.L_x_486) ;  /* 0x0000000000403947 */ /* 0x000fea0003800000 */
[----:B----4-:R-:W-:Y:S01]  /*0f50*/  ISETP.GE.AND P0, PT, R4, R9, PT ;  /* 0x000000090400720c */ /* 0x010fe20003f06270 */
[----:B-1----:R-:W-:Y:S02]  /*0f60*/  IMAD.MOV.U32 R6, RZ, RZ, R10 ;  /* 0x000000ffff067224 */ /* 0x002fe400078e000a */
        /* <DEDUP_REMOVED lines=14> */
.L_x_486:
[----:B------:R-:W-:Y:S05]  /*1050*/  BSYNC.RECONVERGENT B1 ;  /* 0x0000000000017941 */ /* 0x000fea0003800200 */
.L_x_485:
[----:B0-----:R0:W0:Y:S01]  /*1060*/  SHFL.DOWN PT, R8, R3, 0x8, 0x1f ;  /* 0x09001f0003087f89 */ /* 0x00102200000e0000 */
[----:B------:R-:W-:Y:S01]  /*1070*/  BSSY.RECONVERGENT B1, `(.L_x_487) ;  /* 0x0000017000017945 */ /* 0x000fe20003800200 */
[----:B------:R-:W-:Y:S02]  /*1080*/  IMAD.MOV.U32 R5, RZ, RZ, R6 ;  /* 0x000000ffff057224 */ /* 0x000fe400078e0006 */
[----:B--2---:R2:W0:Y:S01]  /*1090*/  SHFL.DOWN PT, R11, R6, 0x8, 0x1f ;  /* 0x09001f00060b7f89 */ /* 0x00442200000e0000 */
        /* <DEDUP_REMOVED lines=20> */
.L_x_488:
[----:B------:R-:W-:Y:S05]  /*11e0*/  BSYNC.RECONVERGENT B1 ;  /* 0x0000000000017941 */ /* 0x000fea0003800200 */
.L_x_487:
[----:B0-----:R0:W4:Y:S01]  /*11f0*/  SHFL.DOWN PT, R3, R4, 0x10, 0x1f ;  /* 0x0a001f0004037f89 */ /* 0x00112200000e0000 */
[----:B------:R-:W-:Y:S01]  /*1200*/  BSSY.RECONVERGENT B1, `(.L_x_489) ;  /* 0x0000017000017945 */ /* 0x000fe20003800200 */
[----:B--2---:R-:W-:Y:S02]  /*1210*/  IMAD.MOV.U32 R7, RZ, RZ, R5 ;  /* 0x000000ffff077224 */ /* 0x004fe400078e0005 */
[----:B-1----:R0:W1:Y:S01]  /*1220*/  SHFL.DOWN PT, R10, R5, 0x10, 0x1f ;  /* 0x0a001f00050a7f89 */ /* 0x00206200000e0000 */
[----:B------:R-:W-:Y:S02]  /*1230*/  IMAD.MOV.U32 R8, RZ, RZ, R9 ;  /* 0x000000ffff087224 */ /* 0x000fe400078e0009 */
[----:B------:R-:W-:Y:S01]  /*1240*/  IMAD.MOV.U32 R6, RZ, RZ, R4 ;  /* 0x000000ffff067224 */ /* 0x000fe200078e0004 */
[----:B---3--:R0:W2:Y:S01]  /*1250*/  SHFL.DOWN PT, R12, R9, 0x10, 0x1f ;  /* 0x0a001f00090c7f89 */ /* 0x0080a200000e0000 */
        /* <DEDUP_REMOVED lines=17> */
.L_x_490:
[----:B------:R-:W-:Y:S05]  /*1370*/  BSYNC.RECONVERGENT B1 ;  /* 0x0000000000017941 */ /* 0x000fea0003800200 */
.L_x_489:
[----:B------:R-:W-:Y:S04]  /*1380*/  BSSY.RECONVERGENT B1, `(.L_x_491) ;  /* 0x000000c000017945 */ /* 0x000fe80003800200 */
[----:B------:R-:W-:Y:S05]  /*1390*/  @P2 BRA `(.L_x_492) ;  /* 0x0000000000282947 */ /* 0x000fea0003800000 */
[----:B0-----:R-:W0:Y:S01]  /*13a0*/  S2R R5, SR_CgaCtaId ;  /* 0x0000000000057919 */ /* 0x001e220000008800 */
[----:B------:R-:W-:Y:S02]  /*13b0*/  MOV R4, 0x400 ;  /* 0x0000040000047802 */ /* 0x000fe40000000f00 */
[----:B----4-:R-:W-:-:S04]  /*13c0*/  SHF.R.U32.HI R3, RZ, 0x1, R2 ;  /* 0x00000001ff037819 */ /* 0x010fc80000011602 */
[----:B------:R-:W-:Y:S02]  /*13d0*/  LOP3.LUT R3, R3, 0x1f0, RZ, 0xc0, !PT ;  /* 0x000001f003037812 */ /* 0x000fe400078ec0ff */
[----:B0-----:R-:W-:Y:S01]  /*13e0*/  LEA R4, R5, R4, 0x18 ;  /* 0x0000000405047211 */ /* 0x001fe200078ec0ff */
[----:B------:R-:W-:-:S04]  /*13f0*/  IMAD.MOV.U32 R5, RZ, RZ, R8 ;  /* 0x000000ffff057224 */ /* 0x000fc800078e0008 */
[----:B------:R-:W-:Y:S02]  /*1400*/  IMAD.IADD R3, R3, 0x1, R4 ;  /* 0x0000000103037824 */ /* 0x000fe400078e0204 */
[----:B------:R-:W-:-:S03]  /*1410*/  IMAD.MOV.U32 R4, RZ, RZ, R7 ;  /* 0x000000ffff047224 */ /* 0x000fc600078e0007 */
[----:B------:R3:W-:Y:S04]  /*1420*/  STS [R3+0x8], R6 ;  /* 0x0000080603007388 */ /* 0x0007e80000000800 */
[----:B------:R3:W-:Y:S02]  /*1430*/  STS.64 [R3+0x10], R4 ;  /* 0x0000100403007388 */ /* 0x0007e40000000a00 */
.L_x_492:
[----:B------:R-:W-:Y:S05]  /*1440*/  BSYNC.RECONVERGENT B1 ;  /* 0x0000000000017941 */ /* 0x000fea0003800200 */
.L_x_491:
[----:B------:R-:W-:Y:S01]  /*1450*/  BAR.SYNC.DEFER_BLOCKING 0x0 ;  /* 0x0000000000007b1d */ /* 0x000fe20000010000 */
[----:B------:R-:W-:-:S13]  /*1460*/  ISETP.NE.AND P2, PT, R2, RZ, PT ;  /* 0x000000ff0200720c */ /* 0x000fda0003f45270 */
[----:B------:R-:W-:Y:S05]  /*1470*/  @P2 BRA `(.L_x_493) ;  /* 0x0000004400042947 */ /* 0x000fea0003800000 */
[----:B---34-:R-:W3:Y:S01]  /*1480*/  S2R R3, SR_CgaCtaId ;  /* 0x0000000000037919 */ /* 0x018ee20000008800 */
[----:B------:R-:W-:Y:S01]  /*1490*/  MOV R2, 0x400 ;  /* 0x0000040000027802 */ /* 0x000fe20000000f00 */
[----:B------:R-:W-:Y:S03]  /*14a0*/  BSSY.RECONVERGENT B1, `(.L_x_494) ;  /* 0x0000016000017945 */ /* 0x000fe60003800200 */
[----:B---3--:R-:W-:-:S05]  /*14b0*/  LEA R26, R3, R2, 0x18 ;  /* 0x00000002031a7211 */ /* 0x008fca00078ec0ff */
[----:B0-----:R-:W0:Y:S04]  /*14c0*/  LDS R5, [R26+0x18] ;  /* 0x000018001a057984 */ /* 0x001e280000000800 */
        /* <DEDUP_REMOVED lines=19> */
.L_x_495:
[----:B------:R-:W-:Y:S05]  /*1600*/  BSYNC.RECONVERGENT B1 ;  /* 0x0000000000017941 */ /* 0x000fea0003800200 */
.L_x_494:
[----:B------:R-:W0:Y:S01]  /*1610*/  LDS.64 R6, [R26+0x30] ;  /* 0x000030001a067984 */ /* 0x000e220000000a00 */
[----:B------:R-:W-:Y:S01]  /*1620*/  ISETP.GE.AND P0, PT, R21, R22, PT ;  /* 0x000000161500720c */ /* 0x000fe20003f06270 */
[----:B------:R-:W-:Y:S01]  /*1630*/  BSSY.RECONVERGENT B1, `(.L_x_496) ;  /* 0x0000019000017945 */ /* 0x000fe20003800200 */
[----:B------:R-:W-:Y:S01]  /*1640*/  IMAD.MOV.U32 R23, RZ, RZ, R22 ;  /* 0x000000ffff177224 */ /* 0x000fe200078e0016 */
[----:B------:R1:W3:Y:S04]  /*1650*/  LDS R20, [R26+0x48] ;  /* 0x000048001a147984 */ /* 0x0002e80000000800 */
[----:B------:R1:W4:Y:S04]  /*1660*/  LDS R19, [R26+0x58] ;  /* 0x000058001a137984 */ /* 0x0003280000000800 */
[----:B------:R1:W1:Y:S04]  /*1670*/  LDS R18, [R26+0x68] ;  /* 0x000068001a127984 */ /* 0x0002680000000800 */
[----:B------:R0:W1:Y:S04]  /*1680*/  LDS R17, [R26+0x78] ;  /* 0x000078001a117984 */ /* 0x0000680000000800 */
[----:B------:R0:W1:Y:S04]  /*1690*/  LDS.64 R8, [R26+0x40] ;  /* 0x000040001a087984 */ /* 0x0000680000000a00 */
[----:B------:R0:W1:Y:S04]  /*16a0*/  LDS.64 R10, [R26+0x50] ;  /* 0x000050001a0a7984 */ /* 0x0000680000000a00 */
[----:B--2---:R2:W1:Y:S04]  /*16b0*/  LDS.64 R12, [R26+0x60] ;  /* 0x000060001a0c7984 */ /* 0x0044680000000a00 */
        /* <DEDUP_REMOVED lines=16> */
.L_x_497:
[----:B------:R-:W-:Y:S05]  /*17c0*/  BSYNC.RECONVERGENT B1 ;  /* 0x0000000000017941 */ /* 0x000fea0003800200 */
.L_x_496:
        /* <DEDUP_REMOVED lines=17> */
.L_x_499:
[----:B------:R-:W-:Y:S05]  /*18e0*/  BSYNC.RECONVERGENT B1 ;  /* 0x0000000000017941 */ /* 0x000fea0003800200 */
.L_x_498:
[----:B---3--:R-:W-:Y:S01]  /*18f0*/  ISETP.GE.AND P0, PT, R3, R20, PT ;  /* 0x000000140300720c */ /* 0x008fe20003f06270 */
        /* <DEDUP_REMOVED lines=16> */
.L_x_501:
[----:B------:R-:W-:Y:S05]  /*1a00*/  BSYNC.RECONVERGENT B1 ;  /* 0x0000000000017941 */ /* 0x000fea0003800200 */
.L_x_500:
        /* <DEDUP_REMOVED lines=17> */
.L_x_503:
[----:B------:R-:W-:Y:S05]  /*1b20*/  BSYNC.RECONVERGENT B1 ;  /* 0x0000000000017941 */ /* 0x000fea0003800200 */
.L_x_502:
        /* <DEDUP_REMOVED lines=17> */
.L_x_505:
[----:B------:R-:W-:Y:S05]  /*1c40*/  BSYNC.RECONVERGENT B1 ;  /* 0x0000000000017941 */ /* 0x000fea0003800200 */
.L_x_504:
        /* <DEDUP_REMOVED lines=18> */
.L_x_480:
[----:B------:R-:W1:Y:S01]  /*1d70*/  S2R R14, SR_LANEID ;  /* 0x00000000000e7919 */ /* 0x000e620000000000 */
[----:B------:R-:W-:Y:S01]  /*1d80*/  LOP3.LUT R4, R2, 0x3e0, RZ, 0xc0, !PT ;  /* 0x000003e002047812 */ /* 0x000fe200078ec0ff */
[----:B------:R-:W-:Y:S01]  /*1d90*/  BSSY.RECONVERGENT B1, `(.L_x_506) ;  /* 0x0000027000017945 */ /* 0x000fe20003800200 */
[----:B------:R-:W-:-:S03]  /*1da0*/  IMAD.MOV.U32 R16, RZ, RZ, R8 ;  /* 0x000000ffff107224 */ /* 0x000fc600078e0008 */
[----:B------:R-:W-:Y:S01]  /*1db0*/  VIADD R10, R4, 0x20 ;  /* 0x00000020040a7836 */ /* 0x000fe20000000000 */
[----:B------:R-:W-:-:S04]  /*1dc0*/  LOP3.LUT R4, RZ, R4, RZ, 0x33, !PT ;  /* 0x00000004ff047212 */ /* 0x000fc800078e33ff */
[----:B------:R-:W-:Y:S01]  /*1dd0*/  ISETP.GT.AND P0, PT, R10, R3, PT ;  /* 0x000000030a00720c */ /* 0x000fe20003f04270 */
[----:B------:R-:W-:-:S05]  /*1de0*/  IMAD.IADD R4, R3, 0x1, R4 ;  /* 0x0000000103047824 */ /* 0x000fca00078e0204 */
[----:B------:R-:W-:-:S05]  /*1df0*/  SEL R5, R4, 0x1f, P0 ;  /* 0x0000001f04057807 */ /* 0x000fca0000000000 */
[----:B------:R2:W3:Y:S04]  /*1e00*/  SHFL.DOWN PT, R9, R6, 0x1, R5 ;  /* 0x0820000006097989 */ /* 0x0004e800000e0005 */
[----:B------:R2:W4:Y:S01]  /*1e10*/  SHFL.DOWN PT, R11, R8, 0x1, R5 ;  /* 0x08200000080b7989 */ /* 0x00052200000e0005 */
[CC--:B-1----:R-:W-:Y:S01]  /*1e20*/  ISETP.GE.AND P0, PT, R14.reuse, R5.reuse, PT ;  /* 0x000000050e00720c */ /* 0x0c2fe20003f06270 */
[C---:B------:R-:W-:Y:S01]  /*1e30*/  VIADD R10, R14.reuse, 0x4 ;  /* 0x000000040e0a7836 */ /* 0x040fe20000000000 */
[C---:B------:R-:W-:Y:S01]  /*1e40*/  ISETP.NE.AND P2, PT, R14.reuse, RZ, PT ;  /* 0x000000ff0e00720c */ /* 0x040fe20003f45270 */
[C---:B------:R-:W-:Y:S02]  /*1e50*/  VIADD R4, R14.reuse, 0x2 ;  /* 0x000000020e047836 */ /* 0x040fe40000000000 */
[----:B0-----:R-:W-:Y:S01]  /*1e60*/  VIADD R12, R14, 0x8 ;  /* 0x000000080e0c7836 */ /* 0x001fe20000000000 */
[-C--:B------:R-:W-:Y:S01]  /*1e70*/  ISETP.GT.AND P5, PT, R10, R5.reuse, PT ;  /* 0x000000050a00720c */ /* 0x080fe20003fa4270 */
[----:B------:R-:W-:Y:S01]  /*1e80*/  VIADD R14, R14, 0x10 ;  /* 0x000000100e0e7836 */ /* 0x000fe20000000000 */
[----:B-----5:R2:W0:Y:S01]  /*1e90*/  SHFL.DOWN PT, R10, R7, 0x1, R5 ;  /* 0x08200000070a7989 */ /* 0x02042200000e0005 */
[-C--:B------:R-:W-:Y:S01]  /*1ea0*/  ISETP.GT.AND P1, PT, R4, R5.reuse, PT ;  /* 0x000000050400720c */ /* 0x080fe20003f24270 */
[----:B------:R-:W-:Y:S01]  /*1eb0*/  IMAD.MOV.U32 R4, RZ, RZ, R7 ;  /* 0x000000ffff047224 */ /* 0x000fe200078e0007 */
[----:B------:R-:W-:-:S02]  /*1ec0*/  ISETP.GT.AND P4, PT, R12, R5, PT ;  /* 0x000000050c00720c */ /* 0x000fc40003f84270 */
[----:B------:R-:W-:Y:S01]  /*1ed0*/  ISETP.GT.AND P3, PT, R14, R5, PT ;  /* 0x000000050e00720c */ /* 0x000fe20003f64270 */
[----:B------:R-:W-:Y:S01]  /*1ee0*/  IMAD.MOV.U32 R14, RZ, RZ, R6 ;  /* 0x000000ffff0e7224 */ /* 0x000fe200078e0006 */
[----:B---3--:R-:W-:Y:S11]  /*1ef0*/  @P0 BRA `(.L_x_507) ;  /* 0x0000000000400947 */ /* 0x008ff60003800000 */
[----:B0-----:R-:W-:Y:S01]  /*1f00*/  ISETP.GE.AND P0, PT, R7, R10, PT ;  /* 0x0000000a0700720c */ /* 0x001fe20003f06270 */
[----:B------:R-:W-:Y:S02]  /*1f10*/  IMAD.MOV.U32 R4, RZ, RZ, R10 ;  /* 0x000000ffff047224 */ /* 0x000fe400078e000a */
[----:B------:R-:W-:Y:S02]  /*1f20*/  IMAD.MOV.U32 R14, RZ, RZ, R9 ;  /* 0x000000ffff0e7224 */ /* 0x000fe400078e0009 */
[----:B----4-:R-:W-:-:S08]  /*1f30*/  IMAD.MOV.U32 R16, RZ, RZ, R11 ;  /* 0x000000ffff107224 */ /* 0x010fd000078e000b */
        /* <DEDUP_REMOVED lines=12> */
.L_x_507:
[----:B------:R-:W-:Y:S05]  /*2000*/  BSYNC.RECONVERGENT B1 ;  /* 0x0000000000017941 */ /* 0x000fea0003800200 */
.L_x_506:
[----:B--2---:R1:W2:Y:S01]  /*2010*/  SHFL.DOWN PT, R7, R4, 0x2, R5 ;  /* 0x0840000004077989 */ /* 0x0042a200000e0005 */
[----:B------:R-:W-:Y:S01]  /*2020*/  BSSY.RECONVERGENT B1, `(.L_x_508) ;  /* 0x0000017000017945 */ /* 0x000fe20003800200 */
[----:B------:R-:W-:Y:S02]  /*2030*/  IMAD.MOV.U32 R6, RZ, RZ, R4 ;  /* 0x000000ffff067224 */ /* 0x000fe400078e0004 */
[----:B------:R1:W3:Y:S01]  /*2040*/  SHFL.DOWN PT, R9, R14, 0x2, R5 ;  /* 0x084000000e097989 */ /* 0x0002e200000e0005 */
[----:B0-----:R-:W-:Y:S02]  /*2050*/  IMAD.MOV.U32 R10, RZ, RZ, R14 ;  /* 0x000000ffff0a7224 */ /* 0x001fe400078e000e */
[----:B------:R-:W-:Y:S01]  /*2060*/  IMAD.MOV.U32 R12, RZ, RZ, R16 ;  /* 0x000000ffff0c7224 */ /* 0x000fe200078e0010 */
[----:B----4-:R1:W0:Y:S01]  /*2070*/  SHFL.DOWN PT, R11, R16, 0x2, R5 ;  /* 0x08400000100b7989 */ /* 0x01022200000e0005 */
[----:B------:R-:W-:Y:S05]  /*2080*/  @P1 BRA `(.L_x_509) ;  /* 0x0000000000401947 */ /* 0x000fea0003800000 */
[----:B--2---:R-:W-:Y:S01]  /*2090*/  ISETP.GE.AND P0, PT, R4, R7, PT ;  /* 0x000000070400720c */ /* 0x004fe20003f06270 */
[----:B------:R-:W-:Y:S02]  /*20a0*/  IMAD.MOV.U32 R6, RZ, RZ, R7 ;  /* 0x000000ffff067224 */ /* 0x000fe400078e0007 */
[----:B---3--:R-:W-:Y:S02]  /*20b0*/  IMAD.MOV.U32 R10, RZ, RZ, R9 ;  /* 0x000000ffff0a7224 */ /* 0x008fe400078e0009 */
        /* <DEDUP_REMOVED lines=13> */
.L_x_509:
[----:B------:R-:W-:Y:S05]  /*2190*/  BSYNC.RECONVERGENT B1 ;  /* 0x0000000000017941 */ /* 0x000fea0003800200 */
.L_x_508:
[----:B--2---:R2:W4:Y:S01]  /*21a0*/  SHFL.DOWN PT, R7, R6, 0x4, R5 ;  /* 0x0880000006077989 */ /* 0x00452200000e0005 */
[----:B------:R-:W-:Y:S01]  /*21b0*/  BSSY.RECONVERGENT B1, `(.L_x_510) ;  /* 0x0000017000017945 */ /* 0x000fe20003800200 */
[----:B-1----:R-:W-:Y:S02]  /*21c0*/  IMAD.MOV.U32 R4, RZ, RZ, R6 ;  /* 0x000000ffff047224 */ /* 0x002fe400078e0006 */
[----:B---3--:R2:W1:Y:S01]  /*21d0*/  SHFL.DOWN PT, R9, R10, 0x4, R5 ;  /* 0x088000000a097989 */ /* 0x00846200000e0005 */
        /* <DEDUP_REMOVED lines=20> */
.L_x_511:
[----:B------:R-:W-:Y:S05]  /*2320*/  BSYNC.RECONVERGENT B1 ;  /* 0x0000000000017941 */ /* 0x000fea0003800200 */
.L_x_510:
        /* <DEDUP_REMOVED lines=24> */
.L_x_513:
[----:B------:R-:W-:Y:S05]  /*24b0*/  BSYNC.RECONVERGENT B1 ;  /* 0x0000000000017941 */ /* 0x000fea0003800200 */
.L_x_512:
[----:B-1----:R1:W2:Y:S01]  /*24c0*/  SHFL.DOWN PT, R9, R10, 0x10, R5 ;  /* 0x0a0000000a097989 */ /* 0x0022a200000e0005 */
[----:B------:R-:W-:Y:S01]  /*24d0*/  BSSY.RECONVERGENT B1, `(.L_x_514) ;  /* 0x0000017000017945 */ /* 0x000fe20003800200 */
[----:B------:R-:W-:Y:S02]  /*24e0*/  IMAD.MOV.U32 R6, RZ, RZ, R10 ;  /* 0x000000ffff067224 */ /* 0x000fe400078e000a */
[----:B0-----:R1:W0:Y:S01]  /*24f0*/  SHFL.DOWN PT, R11, R12, 0x10, R5 ;  /* 0x0a0000000c0b7989 */ /* 0x00122200000e0005 */
[----:B----4-:R-:W-:Y:S02]  /*2500*/  IMAD.MOV.U32 R7, RZ, RZ, R12 ;  /* 0x000000ffff077224 */ /* 0x010fe400078e000c */
[----:B---3--:R-:W-:Y:S01]  /*2510*/  IMAD.MOV.U32 R8, RZ, RZ, R14 ;  /* 0x000000ffff087224 */ /* 0x008fe200078e000e */
[----:B------:R1:W3:Y:S01]  /*2520*/  SHFL.DOWN PT, R13, R14, 0x10, R5 ;  /* 0x0a0000000e0d7989 */ /* 0x0002e200000e0005 */
[----:B------:R-:W-:Y:S05]  /*2530*/  @P3 BRA `(.L_x_515) ;  /* 0x0000000000403947 */ /* 0x000fea0003800000 */
        /* <DEDUP_REMOVED lines=16> */
.L_x_515:
[----:B------:R-:W-:Y:S05]  /*2640*/  BSYNC.RECONVERGENT B1 ;  /* 0x0000000000017941 */ /* 0x000fea0003800200 */
.L_x_514:
[----:B------:R-:W-:Y:S04]  /*2650*/  BSSY.RECONVERGENT B1, `(.L_x_516) ;  /* 0x000000c000017945 */ /* 0x000fe80003800200 */
[----:B------:R-:W-:Y:S05]  /*2660*/  @P2 BRA `(.L_x_517) ;  /* 0x0000000000282947 */ /* 0x000fea0003800000 */
[----:B-1----:R-:W1:Y:S01]  /*2670*/  S2R R10, SR_CgaCtaId ;  /* 0x00000000000a7919 */ /* 0x002e620000008800 */
[----:B------:R-:W-:Y:S02]  /*2680*/  MOV R5, 0x400 ;  /* 0x0000040000057802 */ /* 0x000fe40000000f00 */
[----:B------:R-:W-:-:S04]  /*2690*/  SHF.R.U32.HI R4, RZ, 0x1, R2 ;  /* 0x00000001ff047819 */ /* 0x000fc80000011602 */
[----:B------:R-:W-:Y:S02]  /*26a0*/  LOP3.LUT R4, R4, 0x1f0, RZ, 0xc0, !PT ;  /* 0x000001f004047812 */ /* 0x000fe400078ec0ff */
[----:B-1----:R-:W-:-:S05]  /*26b0*/  LEA R5, R10, R5, 0x18 ;  /* 0x000000050a057211 */ /* 0x002fca00078ec0ff */
[----:B--2---:R-:W-:Y:S02]  /*26c0*/  IMAD.IADD R9, R4, 0x1, R5 ;  /* 0x0000000104097824 */ /* 0x004fe400078e0205 */
[----:B------:R-:W-:Y:S02]  /*26d0*/  IMAD.MOV.U32 R4, RZ, RZ, R7 ;  /* 0x000000ffff047224 */ /* 0x000fe400078e0007 */
[----:B------:R-:W-:Y:S01]  /*26e0*/  IMAD.MOV.U32 R5, RZ, RZ, R8 ;  /* 0x000000ffff057224 */ /* 0x000fe200078e0008 */
[----:B------:R4:W-:Y:S04]  /*26f0*/  STS [R9+0x8], R6 ;  /* 0x0000080609007388 */ /* 0x0009e80000000800 */
[----:B------:R4:W-:Y:S02]  /*2700*/  STS.64 [R9+0x10], R4 ;  /* 0x0000100409007388 */ /* 0x0009e40000000a00 */
.L_x_517:
[----:B------:R-:W-:Y:S05]  /*2710*/  BSYNC.RECONVERGENT B1 ;  /* 0x0000000000017941 */ /* 0x000fea0003800200 */
.L_x_516:
[----:B------:R-:W-:Y:S01]  /*2720*/  BAR.SYNC.DEFER_BLOCKING 0x0 ;  /* 0x0000000000007b1d */ /* 0x000fe20000010000 */
[----:B------:R-:W-:-:S13]  /*2730*/  ISETP.NE.AND P2, PT, R2, RZ, PT ;  /* 0x000000ff0200720c */ /* 0x000fda0003f45270 */
[----:B------:R-:W-:Y:S05]  /*2740*/  @P2 BRA `(.L_x_493) ;  /* 0x0000003000502947 */ /* 0x000fea0003800000 */
[C---:B------:R-:W-:Y:S01]  /*2750*/  ISETP.GE.AND P0, PT, R3.reuse, 0x21, PT ;  /* 0x000000210300780c */ /* 0x040fe20003f06270 */
[----:B------:R-:W-:Y:S01]  /*2760*/  IMAD.MOV.U32 R2, RZ, RZ, R6 ;  /* 0x000000ffff027224 */ /* 0x000fe200078e0006 */
[C---:B------:R-:W-:Y:S01]  /*2770*/  ISETP.GE.AND P5, PT, R3.reuse, 0x41, PT ;  /* 0x000000410300780c */ /* 0x040fe20003fa6270 */
[----:B0-----:R-:W-:Y:S01]  /*2780*/  IMAD.MOV.U32 R11, RZ, RZ, R7 ;  /* 0x000000ffff0b7224 */ /* 0x001fe200078e0007 */
[C---:B------:R-:W-:Y:S01]  /*2790*/  ISETP.GE.AND P4, PT, R3.reuse, 0x61, PT ;  /* 0x000000610300780c */ /* 0x040fe20003f86270 */
[----:B-1----:R-:W-:Y:S01]  /*27a0*/  IMAD.MOV.U32 R10, RZ, RZ, R8 ;  /* 0x000000ffff0a7224 */ /* 0x002fe200078e0008 */
[----:B------:R-:W-:-:S07]  /*27b0*/  ISETP.GE.AND P3, PT, R3, 0x81, PT ;  /* 0x000000810300780c */ /* 0x000fce0003f66270 */
[----:B------:R-:W-:Y:S06]  /*27c0*/  @!P0 BRA `(.L_x_518) ;  /* 0x00000000005c8947 */ /* 0x000fec0003800000 */
[----:B------:R-:W0:Y:S01]  /*27d0*/  S2UR UR5, SR_CgaCtaId ;  /* 0x00000000000579c3 */ /* 0x000e220000008800 */
[----:B------:R-:W-:Y:S01]  /*27e0*/  UMOV UR4, 0x400 ;  /* 0x0000040000047882 */ /* 0x000fe20000000000 */
[----:B------:R-:W-:Y:S01]  /*27f0*/  BSSY.RECONVERGENT B1, `(.L_x_518) ;  /* 0x0000014000017945 */ /* 0x000fe20003800200 */
[----:B0-----:R-:W-:-:S09]  /*2800*/  ULEA UR4, UR5, UR4, 0x18 ;  /* 0x0000000405047291 */ /* 0x001fd2000f8ec0ff */
[----:B----4-:R-:W0:Y:S04]  /*2810*/  LDS R5, [UR4+0x18] ;  /* 0x00001804ff057984 */ /* 0x010e280008000800 */
[----:B---3--:R-:W1:Y:S01]  /*2820*/  LDS.64 R12, [UR4+0x20] ;  /* 0x00002004ff0c7984 */ /* 0x008e620008000a00 */
        /* <DEDUP_REMOVED lines=16> */
.L_x_519:
[----:B------:R-:W-:Y:S05]  /*2930*/  BSYNC.RECONVERGENT B1 ;  /* 0x0000000000017941 */ /* 0x000fea0003800200 */
.L_x_518:
[----:B----4-:R-:W-:Y:S02]  /*2940*/  IMAD.MOV.U32 R4, RZ, RZ, R2 ;  /* 0x000000ffff047224 */ /* 0x010fe400078e0002 */
[----:B--2---:R-:W-:Y:S02]  /*2950*/  IMAD.MOV.U32 R9, RZ, RZ, R11 ;  /* 0x000000ffff097224 */ /* 0x004fe400078e000b */
[----:B------:R-:W-:Y:S01]  /*2960*/  IMAD.MOV.U32 R8, RZ, RZ, R10 ;  /* 0x000000ffff087224 */ /* 0x000fe200078e000a */
[----:B------:R-:W-:Y:S06]  /*2970*/  @!P5 BRA `(.L_x_520) ;  /* 0x00000000005cd947 */ /* 0x000fec0003800000 */
[----:B------:R-:W0:Y:S01]  /*2980*/  S2UR UR5, SR_CgaCtaId ;  /* 0x00000000000579c3 */ /* 0x000e220000008800 */
[----:B------:R-:W-:Y:S01]  /*2990*/  UMOV UR4, 0x400 ;  /* 0x0000040000047882 */ /* 0x000fe20000000000 */
[----:B------:R-:W-:Y:S01]  /*29a0*/  BSSY.RECONVERGENT B1, `(.L_x_520) ;  /* 0x0000014000017945 */ /* 0x000fe20003800200 */
[----:B0-----:R-:W-:-:S09]  /*29b0*/  ULEA UR4, UR5, UR4, 0x18 ;  /* 0x0000000405047291 */ /* 0x001fd2000f8ec0ff */
[----:B------:R-:W0:Y:S04]  /*29c0*/  LDS R5, [UR4+0x28] ;  /* 0x00002804ff057984 */ /* 0x000e280008000800 */
[----:B------:R-:W1:Y:S01]  /*29d0*/  LDS.64 R6, [UR4+0x30] ;  /* 0x00003004ff067984 */ /* 0x000e620008000a00 */
        /* <DEDUP_REMOVED lines=16> */
.L_x_521:
[----:B------:R-:W-:Y:S05]  /*2ae0*/  BSYNC.RECONVERGENT B1 ;  /* 0x0000000000017941 */ /* 0x000fea0003800200 */
.L_x_520:
        /* <DEDUP_REMOVED lines=29> */
.L_x_523:
[----:B------:R-:W-:Y:S05]  /*2cc0*/  BSYNC.RECONVERGENT B1 ;  /* 0x0000000000017941 */ /* 0x000fea0003800200 */
.L_x_522:
        /* <DEDUP_REMOVED lines=26> */
.L_x_525:
[----:B------:R-:W-:Y:S05]  /*2e70*/  BSYNC.RECONVERGENT B1 ;  /* 0x0000000000017941 */ /* 0x000fea0003800200 */
.L_x_524:
        /* <DEDUP_REMOVED lines=26> */
.L_x_527:
[----:B------:R-:W-:Y:S05]  /*3020*/  BSYNC.RECONVERGENT B1 ;  /* 0x0000000000017941 */ /* 0x000fea0003800200 */
.L_x_526:
        /* <DEDUP_REMOVED lines=26> */
.L_x_529:
[----:B------:R-:W-:Y:S05]  /*31d0*/  BSYNC.RECONVERGENT B1 ;  /* 0x0000000000017941 */ /* 0x000fea0003800200 */
.L_x_528:
        /* <DEDUP_REMOVED lines=27> */
.L_x_461:
[----:B------:R-:W0:Y:S01]  /*3390*/  S2R R2, SR_TID.X ;  /* 0x0000000000027919 */ /* 0x000e220000002100 */
[----:B------:R-:W1:Y:S01]  /*33a0*/  LDCU.128 UR12, c[0x0][0x380] ;  /* 0x00007000ff0c77ac */ /* 0x000e620008000c00 */
[----:B------:R-:W-:Y:S02]  /*33b0*/  SHF.R.S32.HI R14, RZ, 0x1f, R5 ;  /* 0x0000001fff0e7819 */ /* 0x000fe40000011405 */
[----:B0-----:R-:W-:-:S04]  /*33c0*/  IADD3 R3, P0, PT, R5, R2, RZ ;  /* 0x0000000205037210 */ /* 0x001fc80007f1e0ff */
[----:B-1----:R-:W-:Y:S01]  /*33d0*/  LEA R6, P1, R3, UR12, 0x2 ;  /* 0x0000000c03067c11 */ /* 0x002fe2000f8210ff */
[----:B------:R-:W-:-:S05]  /*33e0*/  IMAD.X R8, RZ, RZ, R14, P0 ;  /* 0x000000ffff087224 */ /* 0x000fca00000e060e */
[----:B------:R-:W-:-:S05]  /*33f0*/  LEA.HI.X R7, R3, UR13, R8, 0x2, P1 ;  /* 0x0000000d03077c11 */ /* 0x000fca00088f1408 */
[----:B------:R-:W2:Y:S04]  /*3400*/  LDG.E R8, desc[UR10][R6.64] ;  /* 0x0000000a06087981 */ /* 0x000ea8000c1e1900 */
[----:B------:R-:W2:Y:S04]  /*3410*/  LDG.E R9, desc[UR10][R6.64+0x400] ;  /* 0x0004000a06097981 */ /* 0x000ea8000c1e1900 */
[----:B------:R-:W3:Y:S04]  /*3420*/  LDG.E R10, desc[UR10][R6.64+0x800] ;  /* 0x0008000a060a7981 */ /* 0x000ee8000c1e1900 */
[----:B------:R-:W4:Y:S04]  /*3430*/  LDG.E R11, desc[UR10][R6.64+0xc00] ;  /* 0x000c000a060b7981 */ /* 0x000f28000c1e1900 */
[----:B------:R0:W5:Y:S02]  /*3440*/  LDG.E R3, desc[UR10][R6.64+0x1000] ;  /* 0x0010000a06037981 */ /* 0x000164000c1e1900 */
[----:B0-----:R-:W-:-:S02]  /*3450*/  LOP3.LUT R6, R2, 0x400, RZ, 0xfc, !PT ;  /* 0x0000040002067812 */ /* 0x001fc400078efcff */
[CC--:B--2---:R-:W-:Y:S02]  /*3460*/  VIMNMX R13, PT, PT, R8.reuse, R9.reuse, !PT ;  /* 0x00000009080d7248 */ /* 0x0c4fe40007fe0100 */
[----:B------:R-:W-:Y:S01]  /*3470*/  ISETP.GE.AND P0, PT, R8, R9, PT ;  /* 0x000000090800720c */ /* 0x000fe20003f06270 */
[----:B------:R-:W-:Y:S01]  /*3480*/  VIADD R9, R2, 0x200 ;  /* 0x0000020002097836 */ /* 0x000fe20000000000 */
[----:B---3--:R-:W-:Y:S02]  /*3490*/  VIMNMX R12, PT, PT, R10, R13, !PT ;  /* 0x0000000d0a0c7248 */ /* 0x008fe40007fe0100 */
[----:B------:R-:W-:Y:S02]  /*34a0*/  ISETP.GE.AND P2, PT, R13, R10, PT ;  /* 0x0000000a0d00720c */ /* 0x000fe40003f46270 */
[----:B----4-:R-:W-:Y:S02]  /*34b0*/  ISETP.GE.AND P3, PT, R12, R11, PT ;  /* 0x0000000b0c00720c */ /* 0x010fe40003f66270 */
[----:B------:R-:W-:Y:S01]  /*34c0*/  VIMNMX R12, PT, PT, R11, R12, !PT ;  /* 0x0000000c0b0c7248 */ /* 0x000fe20007fe0100 */
[----:B------:R-:W-:-:S03]  /*34d0*/  VIADD R11, R2, 0x100 ;  /* 0x00000100020b7836 */ /* 0x000fc60000000000 */
[----:B-----5:R-:W-:-:S05]  /*34e0*/  ISETP.GE.AND P1, PT, R12, R3, PT ;  /* 0x000000030c00720c */ /* 0x020fca0003f26270 */
[----:B------:R-:W-:Y:S02]  /*34f0*/  @P2 SEL R9, R11, R2, !P0 ;  /* 0x000000020b092207 */ /* 0x000fe40004000000 */
[----:B------:R-:W-:Y:S01]  /*3500*/  IADD3 R8, P2, PT, R5, UR14, RZ ;  /* 0x0000000e05087c10 */ /* 0x000fe2000ff5e0ff */
[----:B------:R-:W-:-:S03]  /*3510*/  @!P3 VIADD R9, R2, 0x300 ;  /* 0x000003000209b836 */ /* 0x000fc60000000000 */
[----:B------:R-:W-:Y:S02]  /*3520*/  IADD3.X R7, PT, PT, R14, UR15, RZ, P2, !PT ;  /* 0x0000000f0e077c10 */ /* 0x000fe400097fe4ff */
[----:B------:R-:W-:Y:S02]  /*3530*/  ISETP.LE.AND P2, PT, R4, UR6, PT ;  /* 0x0000000604007c0c */ /* 0x000fe4000bf43270 */
[C---:B------:R-:W-:Y:S02]  /*3540*/  @P1 ISETP.GE.U32.AND P0, PT, R9.reuse, R6, PT ;  /* 0x000000060900120c */ /* 0x040fe40003f06070 */
[-C--:B------:R-:W-:Y:S02]  /*3550*/  IADD3 R5, P3, PT, R6, R8.reuse, RZ ;  /* 0x0000000806057210 */ /* 0x080fe40007f7e0ff */
[----:B------:R-:W-:Y:S02]  /*3560*/  @P1 IADD3 R8, P4, PT, R9, R8, RZ ;  /* 0x0000000809081210 */ /* 0x000fe40007f9e0ff */
[----:B------:R-:W-:Y:S01]  /*3570*/  @P1 ISETP.GE.U32.AND.EX P0, PT, RZ, RZ, PT, P0 ;  /* 0x000000ffff00120c */ /* 0x000fe20003f06100 */
[----:B------:R-:W-:-:S02]  /*3580*/  IMAD.X R6, RZ, RZ, R7, P3 ;  /* 0x000000ffff067224 */ /* 0x000fc400018e0607 */
        /* <DEDUP_REMOVED lines=17> */
[----:B------:R-:W-:-:S05]  /*36a0*/  IMAD.MOV.U32 R11, RZ, RZ, 0x500 ;  /* 0x00000500ff0b7424 */ /* 0x000fca00078e00ff */
[----:B------:R-:W2:Y:S01]  /*36b0*/  ATOMG.E.ADD.STRONG.GPU PT, R7, desc[UR10][R8.64], R11 ;  /* 0x8000000b080779a8 */ /* 0x000ea200081ef10a */
[----:B------:R-:W0:Y:S01]  /*36c0*/  S2UR UR5, SR_CgaCtaId ;  /* 0x00000000000579c3 */ /* 0x000e220000008800 */
[----:B------:R-:W-:Y:S02]  /*36d0*/  UMOV UR4, 0x400 ;  /* 0x0000040000047882 */ /* 0x000fe40000000000 */
[----:B0-----:R-:W-:Y:S01]  /*36e0*/  ULEA UR4, UR5, UR4, 0x18 ;  /* 0x0000000405047291 */ /* 0x001fe2000f8ec0ff */
[----:B--2---:R-:W-:-:S08]  /*36f0*/  VIADD R7, R7, UR6 ;  /* 0x0000000607077c36 */ /* 0x004fd00008000000 */
[----:B------:R0:W-:Y:S03]  /*3700*/  STS [UR4+0x98], R7 ;  /* 0x00009807ff007988 */ /* 0x0001e60008000804 */
.L_x_532:
[----:B------:R-:W-:Y:S05]  /*3710*/  BSYNC.RECONVERGENT B1 ;  /* 0x0000000000017941 */ /* 0x000fea0003800200 */
.L_x_531:
[----:B------:R-:W1:Y:S08]  /*3720*/  S2UR UR5, SR_CgaCtaId ;  /* 0x00000000000579c3 */ /* 0x000e700000008800 */
[----:B------:R-:W-:Y:S06]  /*3730*/  BAR.SYNC.DEFER_BLOCKING 0x0 ;  /* 0x0000000000007b1d */ /* 0x000fec0000010000 */
[----:B------:R-:W-:-:S02]  /*3740*/  UMOV UR4, 0x400 ;  /* 0x0000040000047882 */ /* 0x000fc40000000000 */
[----:B-1----:R-:W-:-:S06]  /*3750*/  ULEA UR4, UR5, UR4, 0x18 ;  /* 0x0000000405047291 */ /* 0x002fcc000f8ec0ff */
[----:B0-----:R-:W-:-:S05]  /*3760*/  IMAD.U32 R7, RZ, RZ, UR4 ;  /* 0x00000004ff077e24 */ /* 0x001fca000f8e00ff */
[----:B------:R-:W0:Y:S02]  /*3770*/  LDS R11, [R7+0x98] ;  /* 0x00009800070b7984 */ /* 0x000e240000000800 */
[----:B0-----:R-:W-:-:S05]  /*3780*/  VIADD R13, R11, 0x500 ;  /* 0x000005000b0d7836 */ /* 0x001fca0000000000 */
[----:B------:R-:W-:-:S13]  /*3790*/  ISETP.GT.AND P0, PT, R13, R4, PT ;  /* 0x000000040d00720c */ /* 0x000fda0003f04270 */
[----:B------:R-:W-:Y:S05]  /*37a0*/  @P0 BRA `(.L_x_533) ;  /* 0x00000004004c0947 */ /* 0x000fea0003800000 */
[----:B------:R-:W-:Y:S01]  /*37b0*/  BSSY.RECONVERGENT B1, `(.L_x_533) ;  /* 0x0000052000017945 */ /* 0x000fe20003800200 */
[----:B------:R-:W-:Y:S01]  /*37c0*/  IMAD.MOV.U32 R12, RZ, RZ, R3 ;  /* 0x000000ffff0c7224 */ /* 0x000fe200078e0003 */
[----:B------:R-:W0:Y:S01]  /*37d0*/  LDCU UR7, c[0x0][0x398] ;  /* 0x00007300ff0777ac */ /* 0x000e220008000800 */
[----:B------:R-:W-:Y:S02]  /*37e0*/  IMAD.MOV.U32 R16, RZ, RZ, R5 ;  /* 0x000000ffff107224 */ /* 0x000fe400078e0005 */
[----:B------:R-:W-:Y:S01]  /*37f0*/  IMAD.MOV.U32 R23, RZ, RZ, R6 ;  /* 0x000000ffff177224 */ /* 0x000fe200078e0006 */
[----:B------:R-:W1:Y:S06]  /*3800*/  LDCU.128 UR12, c[0x0][0x380] ;  /* 0x00007000ff0c77ac */ /* 0x000e6c0008000c00 */
.L_x_536:
[----:B------:R-:W-:-:S04]  /*3810*/  IADD3 R21, P0, PT, R2, R11, RZ ;  /* 0x0000000b02157210 */ /* 0x000fc80007f1e0ff */
[----:B------:R-:W-:Y:S02]  /*3820*/  LEA.HI.X.SX32 R20, R11, RZ, 0x1, P0 ;  /* 0x000000ff0b147211 */ /* 0x000fe400000f0eff */
[----:B-1----:R-:W-:-:S04]  /*3830*/  LEA R4, P0, R21, UR12, 0x2 ;  /* 0x0000000c15047c11 */ /* 0x002fc8000f8010ff */
[----:B------:R-:W-:-:S05]  /*3840*/  LEA.HI.X R5, R21, UR13, R20, 0x2, P0 ;  /* 0x0000000d15057c11 */ /* 0x000fca00080f1414 */
[----:B------:R-:W2:Y:S04]  /*3850*/  LDG.E R11, desc[UR10][R4.64] ;  /* 0x0000000a040b7981 */ /* 0x000ea8000c1e1900 */
[----:B------:R-:W3:Y:S04]  /*3860*/  LDG.E R14, desc[UR10][R4.64+0x400] ;  /* 0x0004000a040e7981 */ /* 0x000ee8000c1e1900 */
[----:B------:R-:W4:Y:S04]  /*3870*/  LDG.E R13, desc[UR10][R4.64+0x800] ;  /* 0x0008000a040d7981 */ /* 0x000f28000c1e1900 */
[----:B------:R-:W4:Y:S01]  /*3880*/  LDG.E R10, desc[UR10][R4.64+0xc00] ;  /* 0x000c000a040a7981 */ /* 0x000f22000c1e1900 */
[----:B------:R-:W-:-:S03]  /*3890*/  IADD3 R21, P0, PT, R21, UR14, RZ ;  /* 0x0000000e15157c10 */ /* 0x000fc6000ff1e0ff */
[----:B------:R1:W5:Y:S01]  /*38a0*/  LDG.E R3, desc[UR10][R4.64+0x1000] ;  /* 0x0010000a04037981 */ /* 0x000362000c1e1900 */
[----:B------:R-:W-:Y:S01]  /*38b0*/  IADD3.X R20, PT, PT, R20, UR15, RZ, P0, !PT ;  /* 0x0000000f14147c10 */ /* 0x000fe200087fe4ff */
[----:B------:R-:W-:Y:S01]  /*38c0*/  BSSY.RECONVERGENT B2, `(.L_x_534) ;  /* 0x000002a000027945 */ /* 0x000fe20003800200 */
[----:B------:R-:W-:Y:S01]  /*38d0*/  BAR.SYNC.DEFER_BLOCKING 0x0 ;  /* 0x0000000000007b1d */ /* 0x000fe20000010000 */
[C---:B------:R-:W-:Y:S02]  /*38e0*/  IADD3 R18, P3, PT, R21.reuse, 0x100, RZ ;  /* 0x0000010015127810 */ /* 0x040fe40007f7e0ff */
[C---:B------:R-:W-:Y:S02]  /*38f0*/  IADD3 R17, P4, PT, R21.reuse, 0x200, RZ ;  /* 0x0000020015117810 */ /* 0x040fe40007f9e0ff */
[----:B-1----:R-:W-:Y:S01]  /*3900*/  IADD3 R5, P6, PT, R21, 0x400, RZ ;  /* 0x0000040015057810 */ /* 0x002fe20007fde0ff */
[----:B------:R-:W-:Y:S01]  /*3910*/  IMAD.X R19, RZ, RZ, R20, P3 ;  /* 0x000000ffff137224 */ /* 0x000fe200018e0614 */
[----:B------:R-:W-:-:S03]  /*3920*/  ISETP.NE.AND P3, PT, R2, RZ, PT ;  /* 0x000000ff0200720c */ /* 0x000fc60003f65270 */
        /* <DEDUP_REMOVED lines=9> */
[--C-:B------:R-:W-:Y:S02]  /*39c0*/  IMAD.X R16, RZ, RZ, R20.reuse, P4 ;  /* 0x000000ffff107224 */ /* 0x100fe400020e0614 */
[----:B------:R-:W-:Y:S01]  /*39d0*/  IMAD.X R15, RZ, RZ, R20, P5 ;  /* 0x000000ffff0f7224 */ /* 0x000fe200028e0614 */
[----:B------:R-:W-:-:S07]  /*39e0*/  @P2 SEL R20, R23, R20, P0 ;  /* 0x0000001417142207 */ /* 0x000fce0000000000 */
        /* <DEDUP_REMOVED lines=10> */
[----:B------:R-:W-:Y:S02]  /*3a90*/  @P2 SEL R13, R14, R13, P0 ;  /* 0x0000000d0e0d2207 */ /* 0x000fe40000000000 */
[----:B------:R-:W-:Y:S02]  /*3aa0*/  @P2 SEL R17, R18, R17, P0 ;  /* 0x0000001112112207 */ /* 0x000fe40000000000 */
[----:B------:R-:W-:Y:S02]  /*3ab0*/  ISETP.GE.AND P1, PT, R13, R10, PT ;  /* 0x0000000a0d00720c */ /* 0x000fe40003f26270 */
[----:B------:R-:W-:Y:S01]  /*3ac0*/  @P2 SEL R16, R19, R16, P0 ;  /* 0x0000001013102207 */ /* 0x000fe20000000000 */
[----:B------:R-:W-:Y:S10]  /*3ad0*/  @P3 BRA `(.L_x_535) ;  /* 0x0000000000203947 */ /* 0x000ff40003800000 */
[----:B------:R-:W-:-:S05]  /*3ae0*/  IMAD.MOV.U32 R11, RZ, RZ, 0x500 ;  /* 0x00000500ff0b7424 */ /* 0x000fca00078e00ff */
[----:B------:R-:W2:Y:S01]  /*3af0*/  ATOMG.E.ADD.STRONG.GPU PT, R4, desc[UR10][R8.64], R11 ;  /* 0x8000000b080479a8 */ /* 0x000ea200081ef10a */
[----:B------:R-:W1:Y:S01]  /*3b00*/  S2UR UR5, SR_CgaCtaId ;  /* 0x00000000000579c3 */ /* 0x000e620000008800 */
[----:B------:R-:W-:Y:S02]  /*3b10*/  UMOV UR4, 0x400 ;  /* 0x0000040000047882 */ /* 0x000fe40000000000 */
[----:B-1----:R-:W-:-:S06]  /*3b20*/  ULEA UR4, UR5, UR4, 0x18 ;  /* 0x0000000405047291 */ /* 0x002fcc000f8ec0ff */
[----:B------:R-:W-:Y:S02]  /*3b30*/  IMAD.U32 R7, RZ, RZ, UR4 ;  /* 0x00000004ff077e24 */ /* 0x000fe4000f8e00ff */
[----:B--2---:R-:W-:-:S05]  /*3b40*/  VIADD R4, R4, UR6 ;  /* 0x0000000604047c36 */ /* 0x004fca0008000000 */
[----:B------:R1:W-:Y:S02]  /*3b50*/  STS [R7+0x98], R4 ;  /* 0x0000980407007388 */ /* 0x0003e40000000800 */
.L_x_535:
[----:B0-----:R-:W-:Y:S05]  /*3b60*/  BSYNC.RECONVERGENT B2 ;  /* 0x0000000000027941 */ /* 0x001fea0003800200 */
.L_x_534:
[----:B------:R-:W-:Y:S01]  /*3b70*/  BAR.SYNC.DEFER_BLOCKING 0x0 ;  /* 0x0000000000007b1d */ /* 0x000fe20000010000 */
[----:B------:R-:W-:Y:S01]  /*3b80*/  @P1 ISETP.GE.U32.AND P0, PT, R17, R12, PT ;  /* 0x0000000c1100120c */ /* 0x000fe20003f06070 */
[----:B-1----:R-:W-:-:S03]  /*3b90*/  IMAD.U32 R4, RZ, RZ, UR7 ;  /* 0x00000007ff047e24 */ /* 0x002fc6000f8e00ff */
[----:B------:R-:W-:-:S04]  /*3ba0*/  @P1 ISETP.GE.AND.EX P0, PT, R16, R15, PT, P0 ;  /* 0x0000000f1000120c */ /* 0x000fc80003f06300 */
[----:B------:R-:W-:-:S04]  /*3bb0*/  @P1 ISETP.LT.OR P0, PT, R10, R13, !P0 ;  /* 0x0000000d0a00120c */ /* 0x000fc80004701670 */
[----:B------:R-:W-:Y:S02]  /*3bc0*/  @P1 SEL R10, R13, R10, P0 ;  /* 0x0000000a0d0a1207 */ /* 0x000fe40000000000 */
[----:B------:R-:W-:Y:S02]  /*3bd0*/  @P1 SEL R12, R17, R12, P0 ;  /* 0x0000000c110c1207 */ /* 0x000fe40000000000 */
[----:B-----5:R-:W-:Y:S02]  /*3be0*/  ISETP.GE.AND P2, PT, R10, R3, PT ;  /* 0x000000030a00720c */ /* 0x020fe40003f46270 */
[----:B------:R-:W-:Y:S01]  /*3bf0*/  @P1 SEL R15, R16, R15, P0 ;  /* 0x0000000f100f1207 */ /* 0x000fe20000000000 */
[----:B------:R-:W0:Y:S10]  /*3c00*/  LDS R11, [R7+0x98] ;  /* 0x00009800070b7984 */ /* 0x000e340000000800 */
        /* <DEDUP_REMOVED lines=8> */
[----:B------:R-:W-:Y:S02]  /*3c90*/  IMAD.MOV.U32 R23, RZ, RZ, R6 ;  /* 0x000000ffff177224 */ /* 0x000fe400078e0006 */
[----:B0-----:R-:W-:-:S05]  /*3ca0*/  VIADD R13, R11, 0x500 ;  /* 0x000005000b0d7836 */ /* 0x001fca0000000000 */
[----:B------:R-:W-:-:S13]  /*3cb0*/  ISETP.GT.AND P0, PT, R13, R4, PT ;  /* 0x000000040d00720c */ /* 0x000fda0003f04270 */
[----:B------:R-:W-:Y:S05]  /*3cc0*/  @!P0 BRA `(.L_x_536) ;  /* 0xfffffff800d08947 */ /* 0x000fea000383ffff */
[----:B------:R-:W-:Y:S05]  /*3cd0*/  BSYNC.RECONVERGENT B1 ;  /* 0x0000000000017941 */ /* 0x000fea0003800200 */
.L_x_533:
[----:B------:R-:W-:Y:S01]  /*3ce0*/  ISETP.GE.AND P0, PT, R11, R4, PT ;  /* 0x000000040b00720c */ /* 0x000fe20003f06270 */
[----:B------:R-:W0:Y:S01]  /*3cf0*/  LDCU.64 UR6, c[0x0][0x388] ;  /* 0x00007100ff0677ac */ /* 0x000e220008000a00 */
[----:B------:R-:W-:Y:S01]  /*3d00*/  BSSY.RECONVERGENT B1, `(.L_x_530) ;  /* 0x0000097000017945 */ /* 0x000fe20003800200 */
[----:B------:R-:W1:Y:S10]  /*3d10*/  LDCU.64 UR4, c[0x0][0x388] ;  /* 0x00007100ff0477ac */ /* 0x000e740008000a00 */
[----:B------:R-:W-:Y:S05]  /*3d20*/  @P0 BRA `(.L_x_537) ;  /* 0x0000000800500947 */ /* 0x000fea0003800000 */
[----:B------:R-:W-:-:S05]  /*3d30*/  IMAD.IADD R7, R4, 0x1, -R11 ;  /* 0x0000000104077824 */ /* 0x000fca00078e0a0b */
[----:B------:R-:W-:-:S13]  /*3d40*/  ISETP.GE.AND P0, PT, R2, R7, PT ;  /* 0x000000070200720c */ /* 0x000fda0003f06270 */
[----:B------:R-:W-:Y:S05]  /*3d50*/  @P0 BRA `(.L_x_537) ;  /* 0x0000000800440947 */ /* 0x000fea0003800000 */
[----:B------:R-:W-:Y:S01]  /*3d60*/  LOP3.LUT R8, RZ, R2, RZ, 0x33, !PT ;  /* 0x00000002ff087212 */ /* 0x000fe200078e33ff */
[----:B------:R-:W-:Y:S03]  /*3d70*/  BSSY.RECONVERGENT B2, `(.L_x_538) ;  /* 0x000002a000027945 */ /* 0x000fe60003800200 */
[----:B------:R-:W-:-:S04]  /*3d80*/  IADD3 R14, PT, PT, -R11, R4, R8 ;  /* 0x000000040b0e7210 */ /* 0x000fc80007ffe108 */
[----:B------:R-:W-:-:S04]  /*3d90*/  LOP3.LUT R4, R14, 0x300, RZ, 0xc0, !PT ;  /* 0x000003000e047812 */ /* 0x000fc800078ec0ff */
[----:B------:R-:W-:Y:S01]  /*3da0*/  ISETP.NE.AND P0, PT, R4, 0x300, PT ;  /* 0x000003000400780c */ /* 0x000fe20003f05270 */
[----:B------:R-:W-:-:S12]  /*3db0*/  IMAD.MOV.U32 R4, RZ, RZ, R2 ;  /* 0x000000ffff047224 */ /* 0x000fd800078e0002 */
[----:B------:R-:W-:Y:S05]  /*3dc0*/  @!P0 BRA `(.L_x_539) ;  /* 0x0000000000908947 */ /* 0x000fea0003800000 */
[----:B------:R-:W2:Y:S01]  /*3dd0*/  LDC.64 R8, c[0x0][0x380] ;  /* 0x0000e000ff087b82 */ /* 0x000ea20000000a00 */
[----:B------:R-:W-:Y:S01]  /*3de0*/  LEA.HI R4, R14, 0x1, RZ, 0x18 ;  /* 0x000000010e047811 */ /* 0x000fe200078fc0ff */
[----:B------:R-:W-:-:S03]  /*3df0*/  IMAD.IADD R15, R2, 0x1, R11 ;  /* 0x00000001020f7824 */ /* 0x000fc600078e020b */
[----:B------:R-:W-:Y:S01]  /*3e00*/  LOP3.LUT R10, R4, 0x3, RZ, 0xc0, !PT ;  /* 0x00000003040a7812 */ /* 0x000fe200078ec0ff */
[----:B------:R-:W-:-:S04]  /*3e10*/  IMAD.MOV.U32 R4, RZ, RZ, R2 ;  /* 0x000000ffff047224 */ /* 0x000fc800078e0002 */
[----:B------:R-:W-:-:S07]  /*3e20*/  IMAD.MOV R10, RZ, RZ, -R10 ;  /* 0x000000ffff0a7224 */ /* 0x000fce00078e0a0a */
.L_x_542:
[----:B--2---:R-:W-:-:S06]  /*3e30*/  IMAD.WIDE R12, R15, 0x4, R8 ;  /* 0x000000040f0c7825 */ /* 0x004fcc00078e0208 */
[----:B------:R-:W2:Y:S01]  /*3e40*/  LDG.E R13, desc[UR10][R12.64] ;  /* 0x0000000a0c0d7981 */ /* 0x000ea2000c1e1900 */
[C---:B-1----:R-:W-:Y:S01]  /*3e50*/  IADD3 R19, P1, PT, R15.reuse, UR4, RZ ;  /* 0x000000040f137c10 */ /* 0x042fe2000ff3e0ff */
[----:B------:R-:W-:Y:S01]  /*3e60*/  VIADD R10, R10, 0x1 ;  /* 0x000000010a0a7836 */ /* 0x000fe20000000000 */
[----:B------:R-:W-:Y:S01]  /*3e70*/  BSSY.RECONVERGENT B3, `(.L_x_540) ;  /* 0x0000016000037945 */ /* 0x000fe20003800200 */
[----:B------:R-:W-:Y:S01]  /*3e80*/  IMAD.MOV.U32 R16, RZ, RZ, R5 ;  /* 0x000000ffff107224 */ /* 0x000fe200078e0005 */
[----:B------:R-:W-:Y:S01]  /*3e90*/  LEA.HI.X.SX32 R20, R15, UR5, 0x1, P1 ;  /* 0x000000050f147c11 */ /* 0x000fe200088f0eff */
[----:B------:R-:W-:Y:S01]  /*3ea0*/  IMAD.MOV.U32 R17, RZ, RZ, R6 ;  /* 0x000000ffff117224 */ /* 0x000fe200078e0006 */
[----:B------:R-:W-:Y:S01]  /*3eb0*/  ISETP.NE.AND P2, PT, R10, RZ, PT ;  /* 0x000000ff0a00720c */ /* 0x000fe20003f45270 */
[----:B------:R-:W-:Y:S02]  /*3ec0*/  IMAD.MOV.U32 R18, RZ, RZ, R3 ;  /* 0x000000ffff127224 */ /* 0x000fe400078e0003 */
        /* <DEDUP_REMOVED lines=16> */
.L_x_541:
[----:B0-----:R-:W-:Y:S05]  /*3fd0*/  BSYNC.RECONVERGENT B3 ;  /* 0x0000000000037941 */ /* 0x001fea0003800200 */
.L_x_540:
[----:B------:R-:W-:Y:S02]  /*3fe0*/  VIADD R4, R4, 0x100 ;  /* 0x0000010004047836 */ /* 0x000fe40000000000 */
[----:B------:R-:W-:Y:S01]  /*3ff0*/  VIADD R15, R15, 0x100 ;  /* 0x000001000f0f7836 */ /* 0x000fe20000000000 */
[----:B------:R-:W-:Y:S06]  /*4000*/  @P2 BRA `(.L_x_542) ;  /* 0xfffffffc00882947 */ /* 0x000fec000383ffff */
.L_x_539:
[----:B01----:R-:W-:Y:S05]  /*4010*/  BSYNC.RECONVERGENT B2 ;  /* 0x0000000000027941 */ /* 0x003fea0003800200 */
.L_x_538:
[----:B------:R-:W-:-:S13]  /*4020*/  ISETP.GE.U32.AND P0, PT, R14, 0x300, PT ;  /* 0x000003000e00780c */ /* 0x000fda0003f06070 */
[----:B------:R-:W-:Y:S05]  /*4030*/  @!P0 BRA `(.L_x_537) ;  /* 0x00000004008c8947 */ /* 0x000fea0003800000 */
[----:B------:R-:W0:Y:S01]  /*4040*/  LDC.64 R8, c[0x0][0x380] ;  /* 0x0000e000ff087b82 */ /* 0x000e220000000a00 */
[----:B------:R-:W-:-:S04]  /*4050*/  IMAD.IADD R11, R4, 0x1, R11 ;  /* 0x00000001040b7824 */ /* 0x000fc800078e020b */
[C---:B------:R-:W-:Y:S02]  /*4060*/  VIADD R20, R11.reuse, 0x100 ;  /* 0x000001000b147836 */ /* 0x040fe40000000000 */
[C---:B------:R-:W-:Y:S02]  /*4070*/  VIADD R19, R11.reuse, 0x200 ;  /* 0x000002000b137836 */ /* 0x040fe40000000000 */
[----:B------:R-:W-:Y:S01]  /*4080*/  VIADD R18, R11, 0x300 ;  /* 0x000003000b127836 */ /* 0x000fe20000000000 */
[----:B0-----:R-:W-:-:S05]  /*4090*/  IADD3 R8, P0, PT, R8, 0x800, RZ ;  /* 0x0000080008087810 */ /* 0x001fca0007f1e0ff */
[----:B------:R-:W-:-:S08]  /*40a0*/  IMAD.X R9, RZ, RZ, R9, P0 ;  /* 0x000000ffff097224 */ /* 0x000fd000000e0609 */
.L_x_551:
[----:B------:R-:W-:-:S05]  /*40b0*/  IMAD.WIDE R14, R11, 0x4, R8 ;  /* 0x000000040b0e7825 */ /* 0x000fca00078e0208 */
[----:B------:R-:W2:Y:S04]  /*40c0*/  LDG.E R24, desc[UR10][R14.64+-0x800] ;  /* 0xfff8000a0e187981 */ /* 0x000ea8000c1e1900 */
[----:B------:R0:W5:Y:S04]  /*40d0*/  LDG.E R26, desc[UR10][R14.64+-0x400] ;  /* 0xfffc000a0e1a7981 */ /* 0x000168000c1e1900 */
        /* <DEDUP_REMOVED lines=21> */
.L_x_544:
[----:B------:R-:W-:Y:S05]  /*4230*/  BSYNC.RECONVERGENT B2 ;  /* 0x0000000000027941 */ /* 0x000fea0003800200 */
.L_x_543:
        /* <DEDUP_REMOVED lines=19> */
.L_x_546:
[----:B------:R-:W-:Y:S05]  /*4370*/  BSYNC.RECONVERGENT B2 ;  /* 0x0000000000027941 */ /* 0x000fea0003800200 */
.L_x_545:
[----:B------:R-:W-:Y:S01]  /*4380*/  ISETP.GE.AND P0, PT, R3, R10, PT ;  /* 0x0000000a0300720c */ /* 0x000fe20003f06270 */
[----:B------:R-:W-:Y:S01]  /*4390*/  BSSY.RECONVERGENT B2, `(.L_x_547) ;  /* 0x0000013000027945 */ /* 0x000fe20003800200 */
[C---:B------:R-:W-:Y:S01]  /*43a0*/  IADD3 R16, P1, PT, R19.reuse, UR6, RZ ;  /* 0x0000000613107c10 */ /* 0x040fe2000ff3e0ff */
        /* <DEDUP_REMOVED lines=17> */
.L_x_548:
[----:B------:R-:W-:Y:S05]  /*44c0*/  BSYNC.RECONVERGENT B2 ;  /* 0x0000000000027941 */ /* 0x000fea0003800200 */
.L_x_547:
        /* <DEDUP_REMOVED lines=18> */
.L_x_550:
[----:B------:R-:W-:Y:S05]  /*45f0*/  BSYNC.RECONVERGENT B2 ;  /* 0x0000000000027941 */ /* 0x000fea0003800200 */
.L_x_549:
[----:B------:R-:W-:Y:S02]  /*4600*/  VIADD R4, R4, 0x400 ;  /* 0x0000040004047836 */ /* 0x000fe40000000000 */
[----:B------:R-:W-:Y:S02]  /*4610*/  VIADD R20, R20, 0x400 ;  /* 0x0000040014147836 */ /* 0x000fe40000000000 */
[----:B------:R-:W-:Y:S01]  /*4620*/  VIADD R19, R19, 0x400 ;  /* 0x0000040013137836 */ /* 0x000fe20000000000 */
[----:B------:R-:W-:Y:S01]  /*4630*/  ISETP.GE.AND P0, PT, R4, R7, PT ;  /* 0x000000070400720c */ /* 0x000fe20003f06270 */
[----:B------:R-:W-:Y:S02]  /*4640*/  VIADD R18, R18, 0x400 ;  /* 0x0000040012127836 */ /* 0x000fe40000000000 */
[----:B------:R-:W-:-:S10]  /*4650*/  VIADD R11, R11, 0x400 ;  /* 0x000004000b0b7836 */ /* 0x000fd40000000000 */
[----:B------:R-:W-:Y:S05]  /*4660*/  @!P0 BRA `(.L_x_551) ;  /* 0xfffffff800908947 */ /* 0x000fea000383ffff */
.L_x_537:
[----:B01----:R-:W-:Y:S05]  /*4670*/  BSYNC.RECONVERGENT B1 ;  /* 0x0000000000017941 */ /* 0x003fea0003800200 */
.L_x_530:
        /* <DEDUP_REMOVED lines=31> */
.L_x_553:
[----:B------:R-:W-:Y:S05]  /*4870*/  BSYNC.RECONVERGENT B1 ;  /* 0x0000000000017941 */ /* 0x000fea0003800200 */
.L_x_552:
        /* <DEDUP_REMOVED lines=24> */
.L_x_555:
[----:B------:R-:W-:Y:S05]  /*4a00*/  BSYNC.RECONVERGENT B1 ;  /* 0x0000000000017941 */ /* 0x000fea0003800200 */
.L_x_554:
[----:B---3--:R3:W4:Y:S01]  /*4a10*/  SHFL.DOWN PT, R10, R3, 0x4, 0x1f ;  /* 0x08801f00030a7f89 */ /* 0x00872200000e0000 */
[----:B------:R-:W-:Y:S01]  /*4a20*/  BSSY.RECONVERGENT B1, `(.L_x_556) ;  /* 0x0000017000017945 */ /* 0x000fe20003800200 */
[----:B0-----:R-:W-:Y:S02]  /*4a30*/  IMAD.MOV.U32 R4, RZ, RZ, R3 ;  /* 0x000000ffff047224 */ /* 0x001fe400078e0003 */
[----:B------:R3:W0:Y:S01]  /*4a40*/  SHFL.DOWN PT, R12, R5, 0x4, 0x1f ;  /* 0x08801f00050c7f89 */ /* 0x00062200000e0000 */
[----:B--2---:R-:W-:Y:S02]  /*4a50*/  IMAD.MOV.U32 R6, RZ, RZ, R5 ;  /* 0x000000ffff067224 */ /* 0x004fe400078e0005 */
[----:B------:R-:W-:Y:S01]  /*4a60*/  IMAD.MOV.U32 R7, RZ, RZ, R8 ;  /* 0x000000ffff077224 */ /* 0x000fe200078e0008 */
[----:B------:R3:W2:Y:S01]  /*4a70*/  SHFL.DOWN PT, R9, R8, 0x4, 0x1f ;  /* 0x08801f0008097f89 */ /* 0x0006a200000e0000 */
        /* <DEDUP_REMOVED lines=17> */
.L_x_557:
[----:B------:R-:W-:Y:S05]  /*4b90*/  BSYNC.RECONVERGENT B1 ;  /* 0x0000000000017941 */ /* 0x000fea0003800200 */
.L_x_556:
[----:B-1----:R1:W0:Y:S01]  /*4ba0*/  SHFL.DOWN PT, R11, R4, 0x8, 0x1f ;  /* 0x09001f00040b7f89 */ /* 0x00222200000e0000 */
[----:B------:R-:W-:Y:S01]  /*4bb0*/  BSSY.RECONVERGENT B1, `(.L_x_558) ;  /* 0x0000017000017945 */ /* 0x000fe20003800200 */
[----:B---3--:R-:W-:Y:S02]  /*4bc0*/  IMAD.MOV.U32 R3, RZ, RZ, R4 ;  /* 0x000000ffff037224 */ /* 0x008fe400078e0004 */
[----:B------:R1:W3:Y:S01]  /*4bd0*/  SHFL.DOWN PT, R13, R6, 0x8, 0x1f ;  /* 0x09001f00060d7f89 */ /* 0x0002e200000e0000 */
[----:B------:R-:W-:Y:S02]  /*4be0*/  IMAD.MOV.U32 R5, RZ, RZ, R6 ;  /* 0x000000ffff057224 */ /* 0x000fe400078e0006 */
[----:B--2---:R-:W-:Y:S01]  /*4bf0*/  IMAD.MOV.U32 R9, RZ, RZ, R7 ;  /* 0x000000ffff097224 */ /* 0x004fe200078e0007 */
[----:B------:R1:W2:Y:S01]  /*4c00*/  SHFL.DOWN PT, R8, R7, 0x8, 0x1f ;  /* 0x09001f0007087f89 */ /* 0x0002a200000e0000 */
[----:B------:R-:W-:Y:S05]  /*4c10*/  @P4 BRA `(.L_x_559) ;  /* 0x0000000000404947 */ /* 0x000fea0003800000 */
[----:B0-----:R-:W-:Y:S01]  /*4c20*/  ISETP.GE.AND P0, PT, R4, R11, PT ;  /* 0x0000000b0400720c */ /* 0x001fe20003f06270 */
[----:B------:R-:W-:Y:S02]  /*4c30*/  IMAD.MOV.U32 R3, RZ, RZ, R11 ;  /* 0x000000ffff037224 */ /* 0x000fe400078e000b */
[----:B---3--:R-:W-:Y:S02]  /*4c40*/  IMAD.MOV.U32 R5, RZ, RZ, R13 ;  /* 0x000000ffff057224 */ /* 0x008fe400078e000d */
        /* <DEDUP_REMOVED lines=13> */
.L_x_559:
[----:B------:R-:W-:Y:S05]  /*4d20*/  BSYNC.RECONVERGENT B1 ;  /* 0x0000000000017941 */ /* 0x000fea0003800200 */
.L_x_558:
[----:B-1----:R1:W1:Y:S01]  /*4d30*/  SHFL.DOWN PT, R4, R3, 0x10, 0x1f ;  /* 0x0a001f0003047f89 */ /* 0x00226200000e0000 */
[----:B------:R-:W-:Y:S01]  /*4d40*/  BSSY.RECONVERGENT B1, `(.L_x_560) ;  /* 0x0000017000017945 */ /* 0x000fe20003800200 */
[----:B------:R-:W-:Y:S02]  /*4d50*/  IMAD.MOV.U32 R6, RZ, RZ, R3 ;  /* 0x000000ffff067224 */ /* 0x000fe400078e0003 */
[----:B----4-:R4:W1:Y:S01]  /*4d60*/  SHFL.DOWN PT, R10, R5, 0x10, 0x1f ;  /* 0x0a001f00050a7f89 */ /* 0x01086200000e0000 */
[----:B------:R-:W-:Y:S02]  /*4d70*/  IMAD.MOV.U32 R7, RZ, RZ, R5 ;  /* 0x000000ffff077224 */ /* 0x000fe400078e0005 */
[----:B--2---:R-:W-:Y:S01]  /*4d80*/  IMAD.MOV.U32 R8, RZ, RZ, R9 ;  /* 0x000000ffff087224 */ /* 0x004fe200078e0009 */
[----:B0-----:R4:W0:Y:S01]  /*4d90*/  SHFL.DOWN PT, R12, R9, 0x10, 0x1f ;  /* 0x0a001f00090c7f89 */ /* 0x00182200000e0000 */
        /* <DEDUP_REMOVED lines=17> */
.L_x_561:
[----:B------:R-:W-:Y:S05]  /*4eb0*/  BSYNC.RECONVERGENT B1 ;  /* 0x0000000000017941 */ /* 0x000fea0003800200 */
.L_x_560:
[----:B------:R-:W-:Y:S04]  /*4ec0*/  BSSY.RECONVERGENT B1, `(.L_x_562) ;  /* 0x000000c000017945 */ /* 0x000fe80003800200 */
[----:B------:R-:W-:Y:S05]  /*4ed0*/  @P2 BRA `(.L_x_563) ;  /* 0x0000000000282947 */ /* 0x000fea0003800000 */
[----:B----4-:R-:W2:Y:S01]  /*4ee0*/  S2R R5, SR_CgaCtaId ;  /* 0x0000000000057919 */ /* 0x010ea20000008800 */
[----:B-1----:R-:W-:Y:S02]  /*4ef0*/  MOV R4, 0x400 ;  /* 0x0000040000047802 */ /* 0x002fe40000000f00 */
[----:B------:R-:W-:-:S04]  /*4f00*/  SHF.R.U32.HI R3, RZ, 0x1, R2 ;  /* 0x00000001ff037819 */ /* 0x000fc80000011602 */
[----:B------:R-:W-:Y:S02]  /*4f10*/  LOP3.LUT R3, R3, 0x1f0, RZ, 0xc0, !PT ;  /* 0x000001f003037812 */ /* 0x000fe400078ec0ff */
[----:B--2---:R-:W-:Y:S01]  /*4f20*/  LEA R4, R5, R4, 0x18 ;  /* 0x0000000405047211 */ /* 0x004fe200078ec0ff */
[----:B------:R-:W-:-:S04]  /*4f30*/  IMAD.MOV.U32 R5, RZ, RZ, R8 ;  /* 0x000000ffff057224 */ /* 0x000fc800078e0008 */
[----:B------:R-:W-:Y:S02]  /*4f40*/  IMAD.IADD R3, R3, 0x1, R4 ;  /* 0x0000000103037824 */ /* 0x000fe400078e0204 */
[----:B------:R-:W-:-:S03]  /*4f50*/  IMAD.MOV.U32 R4, RZ, RZ, R7 ;  /* 0x000000ffff047224 */ /* 0x000fc600078e0007 */
[----:B------:R2:W-:Y:S04]  /*4f60*/  STS [R3+0x8], R6 ;  /* 0x0000080603007388 */ /* 0x0005e80000000800 */
[----:B------:R2:W-:Y:S02]  /*4f70*/  STS.64 [R3+0x10], R4 ;  /* 0x0000100403007388 */ /* 0x0005e40000000a00 */
.L_x_563:
[----:B------:R-:W-:Y:S05]  /*4f80*/  BSYNC.RECONVERGENT B1 ;  /* 0x0000000000017941 */ /* 0x000fea0003800200 */
.L_x_562:
        /* <DEDUP_REMOVED lines=27> */
.L_x_565:
[----:B------:R-:W-:Y:S05]  /*5140*/  BSYNC.RECONVERGENT B1 ;  /* 0x0000000000017941 */ /* 0x000fea0003800200 */
.L_x_564:
        /* <DEDUP_REMOVED lines=27> */
.L_x_567:
[----:B------:R-:W-:Y:S05]  /*5300*/  BSYNC.RECONVERGENT B1 ;  /* 0x0000000000017941 */ /* 0x000fea0003800200 */
.L_x_566:
        /* <DEDUP_REMOVED lines=17> */
.L_x_569:
[----:B------:R-:W-:Y:S05]  /*5420*/  BSYNC.RECONVERGENT B1 ;  /* 0x0000000000017941 */ /* 0x000fea0003800200 */
.L_x_568:
        /* <DEDUP_REMOVED lines=17> */
.L_x_571:
[----:B------:R-:W-:Y:S05]  /*5540*/  BSYNC.RECONVERGENT B1 ;  /* 0x0000000000017941 */ /* 0x000fea0003800200 */
.L_x_570:
        /* <DEDUP_REMOVED lines=17> */
.L_x_573:
[----:B------:R-:W-:Y:S05]  /*5660*/  BSYNC.RECONVERGENT B1 ;  /* 0x0000000000017941 */ /* 0x000fea0003800200 */
.L_x_572:
        /* <DEDUP_REMOVED lines=17> */
.L_x_575:
[----:B------:R-:W-:Y:S05]  /*5780*/  BSYNC.RECONVERGENT B1 ;  /* 0x0000000000017941 */ /* 0x000fea0003800200 */
.L_x_574:
        /* <DEDUP_REMOVED lines=16> */
.L_x_493:
[----:B------:R-:W-:Y:S05]  /*5890*/  BSYNC.RECONVERGENT B0 ;  /* 0x0000000000007941 */ /* 0x000fea0003800200 */
.L_x_460:
[----:B------:R-:W-:Y:S05]  /*58a0*/  @P2 EXIT ;  /* 0x000000000000294d */ /* 0x000fea0003800000 */
[----:B-1234-:R-:W1:Y:S01]  /*58b0*/  LDC.64 R2, c[0x0][0x390] ;  /* 0x0000e400ff027b82 */ /* 0x01ee620000000a00 */
[----:B0-----:R-:W-:Y:S02]  /*58c0*/  IMAD.MOV.U32 R9, RZ, RZ, R8 ;  /* 0x000000ffff097224 */ /* 0x001fe400078e0008 */
[----:B------:R-:W-:Y:S02]  /*58d0*/  IMAD.MOV.U32 R8, RZ, RZ, R7 ;  /* 0x000000ffff087224 */ /* 0x000fe400078e0007 */
[----:B-1----:R-:W-:-:S05]  /*58e0*/  IMAD.WIDE.U32 R2, R0, 0x10, R2 ;  /* 0x0000001000027825 */ /* 0x002fca00078e0002 */
[----:B------:R-:W-:Y:S04]  /*58f0*/  STG.E.64 desc[UR10][R2.64+0x8], R8 ;  /* 0x0000080802007986 */ /* 0x000fe8000c101b0a */
[----:B------:R-:W-:Y:S01]  /*5900*/  STG.E desc[UR10][R2.64], R6 ;  /* 0x0000000602007986 */ /* 0x000fe2000c10190a */
[----:B------:R-:W-:Y:S05]  /*5910*/  EXIT ;  /* 0x000000000000794d */ /* 0x000fea0003800000 */
.L_x_576:
        /* <DEDUP_REMOVED lines=14> */
.L_x_724:


//--------------------- .text._ZN6thrust24THRUST_300001_SM_1000_NS8cuda_cub4core6detail13_kernel_agentINS1_8__reduce11ReduceAgentINS0_12zip_iteratorIN4cuda3std3__45tupleIJNS0_10device_ptrIiEENS0_17counting_iteratorIlNS0_11use_defaultESF_SF_EEEEEEEPNSB_IJilEEESJ_iNS1_9__extrema9arg_max_fIilNSA_4lessIiEEEEEEJSI_SK_iSP_EEEvDpT0_ --------------------------
	.section	.text._ZN6thrust24THRUST_300001_SM_1000_NS8cuda_cub4core6detail13_kernel_agentINS1_8__reduce11ReduceAgentINS0_12zip_iteratorIN4cuda3std3__45tupleIJNS0_10device_ptrIiEENS0_17counting_iteratorIlNS0_11use_defaultESF_SF_EEEEEEEPNSB_IJilEEESJ_iNS1_9__extrema9arg_max_fIilNSA_4lessIiEEEEEEJSI_SK_iSP_EEEvDpT0_,"ax",@progbits
	.align	128
        .global         _ZN6thrust24THRUST_300001_SM_1000_NS8cuda_cub4core6detail13_kernel_agentINS1_8__reduce11ReduceAgentINS0_12zip_iteratorIN4cuda3std3__45tupleIJNS0_10device_ptrIiEENS0_17counting_iteratorIlNS0_11use_defaultESF_SF_EEEEEEEPNSB_IJilEEESJ_iNS1_9__extrema9arg_max_fIilNSA_4lessIiEEEEEEJSI_SK_iSP_EEEvDpT0_
        .type           _ZN6thrust24THRUST_300001_SM_1000_NS8cuda_cub4core6detail13_kernel_agentINS1_8__reduce11ReduceAgentINS0_12zip_iteratorIN4cuda3std3__45tupleIJNS0_10device_ptrIiEENS0_17counting_iteratorIlNS0_11use_defaultESF_SF_EEEEEEEPNSB_IJilEEESJ_iNS1_9__extrema9arg_max_fIilNSA_4lessIiEEEEEEJSI_SK_iSP_EEEvDpT0_,@function
        .size           _ZN6thrust24THRUST_300001_SM_1000_NS8cuda_cub4core6detail13_kernel_agentINS1_8__reduce11ReduceAgentINS0_12zip_iteratorIN4cuda3std3__45tupleIJNS0_10device_ptrIiEENS0_17counting_iteratorIlNS0_11use_defaultESF_SF_EEEEEEEPNSB_IJilEEESJ_iNS1_9__extrema9arg_max_fIilNSA_4lessIiEEEEEEJSI_SK_iSP_EEEvDpT0_,(.L_x_725 - _ZN6thrust24THRUST_300001_SM_1000_NS8cuda_cub4core6detail13_kernel_agentINS1_8__reduce11ReduceAgentINS0_12zip_iteratorIN4cuda3std3__45tupleIJNS0_10device_ptrIiEENS0_17counting_iteratorIlNS0_11use_defaultESF_SF_EEEEEEEPNSB_IJilEEESJ_iNS1_9__extrema9arg_max_fIilNSA_4lessIiEEEEEEJSI_SK_iSP_EEEvDpT0_)
        .other          _ZN6thrust24THRUST_300001_SM_1000_NS8cuda_cub4core6detail13_kernel_agentINS1_8__reduce11ReduceAgentINS0_12zip_iteratorIN4cuda3std3__45tupleIJNS0_10device_ptrIiEENS0_17counting_iteratorIlNS0_11use_defaultESF_SF_EEEEEEEPNSB_IJilEEESJ_iNS1_9__extrema9arg_max_fIilNSA_4lessIiEEEEEEJSI_SK_iSP_EEEvDpT0_,@"STO_CUDA_ENTRY STV_DEFAULT"
_ZN6thrust24THRUST_300001_SM_1000_NS8cuda_cub4core6detail13_kernel_agentINS1_8__reduce11ReduceAgentINS0_12zip_iteratorIN4cuda3std3__45tupleIJNS0_10device_ptrIiEENS0_17counting_iteratorIlNS0_11use_defaultESF_SF_EEEEEEEPNSB_IJilEEESJ_iNS1_9__extrema9arg_max_fIilNSA_4lessIiEEEEEEJSI_SK_iSP_EEEvDpT0_:
.text._ZN6thrust24THRUST_300001_SM_1000_NS8cuda_cub4core6detail13_kernel_agentINS1_8__reduce11ReduceAgentINS0_12zip_iteratorIN4cuda3std3__45tupleIJNS0_10device_ptrIiEENS0_17counting_iteratorIlNS0_11use_defaultESF_SF_EEEEEEEPNSB_IJilEEESJ_iNS1_9__extrema9arg_max_fIilNSA_4lessIiEEEEEEJSI_SK_iSP_EEEvDpT0_:
        /* <DEDUP_REMOVED lines=23> */
.L_x_580:
[----:B0-----:R-:W-:Y:S05]  /*0170*/  BSYNC.RECONVERGENT B1 ;  /* 0x0000000000017941 */ /* 0x001fea0003800200 */
.L_x_579:
        /* <DEDUP_REMOVED lines=17> */
.L_x_587:
        /* <DEDUP_REMOVED lines=24> */
.L_x_586:
[----:B------:R-:W-:Y:S05]  /*0410*/  BSYNC.RECONVERGENT B3 ;  /* 0x0000000000037941 */ /* 0x000fea0003800200 */
.L_x_585:
[----:B------:R-:W-:Y:S01]  /*0420*/  IADD3 R5, P0, PT, R5, 0x100, RZ ;  /* 0x0000010005057810 */ /* 0x000fe20007f1e0ff */
[----:B------:R-:W-:Y:S02]  /*0430*/  VIADD R9, R9, 0x100 ;  /* 0x0000010009097836 */ /* 0x000fe40000000000 */
[----:B------:R-:W-:Y:S02]  /*0440*/  IMAD.X R3, RZ, RZ, R3, P3 ;  /* 0x000000ffff037224 */ /* 0x000fe400018e0603 */
[----:B------:R-:W-:Y:S01]  /*0450*/  IMAD.X R10, RZ, RZ, R10, P0 ;  /* 0x000000ffff0a7224 */ /* 0x000fe200000e060a */
[----:B------:R-:W-:Y:S07]  /*0460*/  @P2 BRA `(.L_x_587) ;  /* 0xfffffffc00882947 */ /* 0x000fee000383ffff */
.L_x_584:
[----:B------:R-:W-:Y:S05]  /*0470*/  BSYNC.RECONVERGENT B2 ;  /* 0x0000000000027941 */ /* 0x000fea0003800200 */
.L_x_583:
[----:B------:R-:W-:-:S13]  /*0480*/  ISETP.GE.U32.AND P0, PT, R11, 0x300, PT ;  /* 0x000003000b00780c */ /* 0x000fda0003f06070 */
[----:B------:R-:W-:Y:S05]  /*0490*/  @!P0 BRA `(.L_x_582) ;  /* 0x00000004007c8947 */ /* 0x000fea0003800000 */
[----:B------:R-:W0:Y:S01]  /*04a0*/  LDC.64 R4, c[0x0][0x380] ;  /* 0x0000e000ff047b82 */ /* 0x000e220000000a00 */
[----:B------:R-:W-:-:S07]  /*04b0*/  VIADD R10, R9, 0x200 ;  /* 0x00000200090a7836 */ /* 0x000fce0000000000 */
[----:B------:R-:W1:Y:S02]  /*04c0*/  LDC.64 R2, c[0x0][0x388] ;  /* 0x0000e200ff027b82 */ /* 0x000e640000000a00 */
.L_x_596:
        /* <DEDUP_REMOVED lines=26> */
.L_x_589:
[----:B------:R-:W-:Y:S05]  /*0670*/  BSYNC.RECONVERGENT B2 ;  /* 0x0000000000027941 */ /* 0x000fea0003800200 */
.L_x_588:
        /* <DEDUP_REMOVED lines=20> */
.L_x_591:
[----:B------:R-:W-:Y:S05]  /*07c0*/  BSYNC.RECONVERGENT B2 ;  /* 0x0000000000027941 */ /* 0x000fea0003800200 */
.L_x_590:
        /* <DEDUP_REMOVED lines=20> */
.L_x_593:
[----:B------:R-:W-:Y:S05]  /*0910*/  BSYNC.RECONVERGENT B2 ;  /* 0x0000000000027941 */ /* 0x000fea0003800200 */
.L_x_592:
        /* <DEDUP_REMOVED lines=18> */
.L_x_595:
[----:B------:R-:W-:Y:S05]  /*0a40*/  BSYNC.RECONVERGENT B2 ;  /* 0x0000000000027941 */ /* 0x000fea0003800200 */
.L_x_594:
[C---:B------:R-:W-:Y:S02]  /*0a50*/  VIADD R9, R10.reuse, 0x200 ;  /* 0x000002000a097836 */ /* 0x040fe40000000000 */
[----:B------:R-:W-:-:S03]  /*0a60*/  VIADD R10, R10, 0x400 ;  /* 0x000004000a0a7836 */ /* 0x000fc60000000000 */
[----:B------:R-:W-:-:S13]  /*0a70*/  ISETP.GE.AND P0, PT, R9, UR5, PT ;  /* 0x0000000509007c0c */ /* 0x000fda000bf06270 */
[----:B------:R-:W-:Y:S05]  /*0a80*/  @!P0 BRA `(.L_x_596) ;  /* 0xfffffff800908947 */ /* 0x000fea000383ffff */
.L_x_582:
[----:B------:R-:W-:Y:S05]  /*0a90*/  BSYNC.RECONVERGENT B1 ;  /* 0x0000000000017941 */ /* 0x000fea0003800200 */
.L_x_581:
        /* <DEDUP_REMOVED lines=31> */
.L_x_599:
[----:B------:R-:W-:Y:S05]  /*0c90*/  BSYNC.RECONVERGENT B1 ;  /* 0x0000000000017941 */ /* 0x000fea0003800200 */
.L_x_598:
        /* <DEDUP_REMOVED lines=27> */
.L_x_601:
[----:B------:R-:W-:Y:S05]  /*0e50*/  BSYNC.RECONVERGENT B1 ;  /* 0x0000000000017941 */ /* 0x000fea0003800200 */
.L_x_600:
        /* <DEDUP_REMOVED lines=24> */
.L_x_603:
[----:B------:R-:W-:Y:S05]  /*0fe0*/  BSYNC.RECONVERGENT B1 ;  /* 0x0000000000017941 */ /* 0x000fea0003800200 */
.L_x_602:
        /* <DEDUP_REMOVED lines=24> */
.L_x_605:
[----:B------:R-:W-:Y:S05]  /*1170*/  BSYNC.RECONVERGENT B1 ;  /* 0x0000000000017941 */ /* 0x000fea0003800200 */
.L_x_604:
        /* <DEDUP_REMOVED lines=24> */
.L_x_607:
[----:B------:R-:W-:Y:S05]  /*1300*/  BSYNC.RECONVERGENT B1 ;  /* 0x0000000000017941 */ /* 0x000fea0003800200 */
.L_x_606:
        /* <DEDUP_REMOVED lines=12> */
.L_x_609:
[----:B------:R-:W-:Y:S05]  /*13d0*/  BSYNC.RECONVERGENT B1 ;  /* 0x0000000000017941 */ /* 0x000fea0003800200 */
.L_x_608:
        /* <DEDUP_REMOVED lines=27> */
.L_x_612:
[----:B------:R-:W-:Y:S05]  /*1590*/  BSYNC.RECONVERGENT B1 ;  /* 0x0000000000017941 */ /* 0x000fea0003800200 */
.L_x_611:
        /* <DEDUP_REMOVED lines=27> */
.L_x_614:
[----:B------:R-:W-:Y:S05]  /*1750*/  BSYNC.RECONVERGENT B1 ;  /* 0x0000000000017941 */ /* 0x000fea0003800200 */
.L_x_613:
        /* <DEDUP_REMOVED lines=17> */
.L_x_616:
[----:B------:R-:W-:Y:S05]  /*1870*/  BSYNC.RECONVERGENT B1 ;  /* 0x0000000000017941 */ /* 0x000fea0003800200 */
.L_x_615:
        /* <DEDUP_REMOVED lines=17> */
.L_x_618:
[----:B------:R-:W-:Y:S05]  /*1990*/  BSYNC.RECONVERGENT B1 ;  /* 0x0000000000017941 */ /* 0x000fea0003800200 */
.L_x_617:
        /* <DEDUP_REMOVED lines=17> */
.L_x_620:
[----:B------:R-:W-:Y:S05]  /*1ab0*/  BSYNC.RECONVERGENT B1 ;  /* 0x0000000000017941 */ /* 0x000fea0003800200 */
.L_x_619:
        /* <DEDUP_REMOVED lines=17> */
.L_x_622:
[----:B------:R-:W-:Y:S05]  /*1bd0*/  BSYNC.RECONVERGENT B1 ;  /* 0x0000000000017941 */ /* 0x000fea0003800200 */
.L_x_621:
        /* <DEDUP_REMOVED lines=18> */
.L_x_597:
        /* <DEDUP_REMOVED lines=41> */
.L_x_624:
[----:B------:R-:W-:Y:S05]  /*1f90*/  BSYNC.RECONVERGENT B1 ;  /* 0x0000000000017941 */ /* 0x000fea0003800200 */
.L_x_623:
        /* <DEDUP_REMOVED lines=24> */
.L_x_626:
[----:B------:R-:W-:Y:S05]  /*2120*/  BSYNC.RECONVERGENT B1 ;  /* 0x0000000000017941 */ /* 0x000fea0003800200 */
.L_x_625:
        /* <DEDUP_REMOVED lines=24> */
.L_x_628:
[----:B------:R-:W-:Y:S05]  /*22b0*/  BSYNC.RECONVERGENT B1 ;  /* 0x0000000000017941 */ /* 0x000fea0003800200 */
.L_x_627:
        /* <DEDUP_REMOVED lines=24> */
.L_x_630:
[----:B------:R-:W-:Y:S05]  /*2440*/  BSYNC.RECONVERGENT B1 ;  /* 0x0000000000017941 */ /* 0x000fea0003800200 */
.L_x_629:
        /* <DEDUP_REMOVED lines=24> */
.L_x_632:
[----:B------:R-:W-:Y:S05]  /*25d0*/  BSYNC.RECONVERGENT B1 ;  /* 0x0000000000017941 */ /* 0x000fea0003800200 */
.L_x_631:
        /* <DEDUP_REMOVED lines=12> */
.L_x_634:
[----:B------:R-:W-:Y:S05]  /*26a0*/  BSYNC.RECONVERGENT B1 ;  /* 0x0000000000017941 */ /* 0x000fea0003800200 */
.L_x_633:
        /* <DEDUP_REMOVED lines=30> */
.L_x_636:
[----:B------:R-:W-:Y:S05]  /*2890*/  BSYNC.RECONVERGENT B1 ;  /* 0x0000000000017941 */ /* 0x000fea0003800200 */
.L_x_635:
        /* <DEDUP_REMOVED lines=27> */
.L_x_638:
[----:B------:R-:W-:Y:S05]  /*2a50*/  BSYNC.RECONVERGENT B1 ;  /* 0x0000000000017941 */ /* 0x000fea0003800200 */
.L_x_637:
        /* <DEDUP_REMOVED lines=27> */
.L_x_640:
[----:B------:R-:W-:Y:S05]  /*2c10*/  BSYNC.RECONVERGENT B1 ;  /* 0x0000000000017941 */ /* 0x000fea0003800200 */
.L_x_639:
        /* <DEDUP_REMOVED lines=27> */
.L_x_642:
[----:B------:R-:W-:Y:S05]  /*2dd0*/  BSYNC.RECONVERGENT B1 ;  /* 0x0000000000017941 */ /* 0x000fea0003800200 */
.L_x_641:
        /* <DEDUP_REMOVED lines=27> */
.L_x_644:
[----:B------:R-:W-:Y:S05]  /*2f90*/  BSYNC.RECONVERGENT B1 ;  /* 0x0000000000017941 */ /* 0x000fea0003800200 */
.L_x_643:
        /* <DEDUP_REMOVED lines=27> */
.L_x_646:
[----:B------:R-:W-:Y:S05]  /*3150*/  BSYNC.RECONVERGENT B1 ;  /* 0x0000000000017941 */ /* 0x000fea0003800200 */
.L_x_645:
        /* <DEDUP_REMOVED lines=28> */
.L_x_578:
        /* <DEDUP_REMOVED lines=9> */
[----:B------:R-:W-:Y:S01]  /*33b0*/  UISETP.GE.U32.AND UP0, UPT, UR4, 0xa00, UPT ;  /* 0x00000a000400788c */ /* 0x000fe2000bf06070 */
[----:B---3--:R-:W-:-:S02]  /*33c0*/  VIMNMX R10, PT, PT, R4, R5, !PT ;  /* 0x00000005040a7248 */ /* 0x008fc40007fe0100 */
[----:B------:R-:W-:Y:S01]  /*33d0*/  ISETP.GE.AND P0, PT, R4, R5, PT ;  /* 0x000000050400720c */ /* 0x000fe20003f06270 */
[----:B------:R-:W-:Y:S01]  /*33e0*/  VIADD R5, R0, 0x200 ;  /* 0x0000020000057836 */ /* 0x000fe20000000000 */
[----:B----4-:R-:W-:Y:S02]  /*33f0*/  VIMNMX R9, PT, PT, R7, R10, !PT ;  /* 0x0000000a07097248 */ /* 0x010fe40007fe0100 */
[----:B------:R-:W-:Y:S02]  /*3400*/  ISETP.GE.AND P2, PT, R10, R7, PT ;  /* 0x000000070a00720c */ /* 0x000fe40003f46270 */
[----:B-----5:R-:W-:Y:S02]  /*3410*/  ISETP.GE.AND P3, PT, R9, R8, PT ;  /* 0x000000080900720c */ /* 0x020fe40003f66270 */
[----:B------:R-:W-:Y:S01]  /*3420*/  VIMNMX R7, PT, PT, R8, R9, !PT ;  /* 0x0000000908077248 */ /* 0x000fe20007fe0100 */
[C---:B------:R-:W-:Y:S01]  /*3430*/  VIADD R9, R0.reuse, 0x100 ;  /* 0x0000010000097836 */ /* 0x040fe20000000000 */
[----:B------:R-:W-:-:S02]  /*3440*/  LOP3.LUT R8, R0, 0x400, RZ, 0xfc, !PT ;  /* 0x0000040000087812 */ /* 0x000fc400078efcff */
[----:B--2---:R-:W-:-:S05]  /*3450*/  ISETP.GE.AND P1, PT, R7, R6, PT ;  /* 0x000000060700720c */ /* 0x004fca0003f26270 */
[----:B------:R-:W-:Y:S02]  /*3460*/  @P2 SEL R5, R9, R0, !P0 ;  /* 0x0000000009052207 */ /* 0x000fe40004000000 */
[----:B------:R-:W-:-:S06]  /*3470*/  @!P3 VIADD R5, R0, 0x300 ;  /* 0x000003000005b836 */ /* 0x000fcc0000000000 */
        /* <DEDUP_REMOVED lines=13> */
[----:B------:R-:W0:Y:S01]  /*3550*/  LDCU UR4, c[0x0][0x398] ;  /* 0x00007300ff0477ac */ /* 0x000e220008000800 */
[----:B------:R-:W-:Y:S02]  /*3560*/  IMAD.MOV.U32 R21, RZ, RZ, R8 ;  /* 0x000000ffff157224 */ /* 0x000fe400078e0008 */
[----:B------:R-:W-:Y:S01]  /*3570*/  IMAD.MOV.U32 R20, RZ, RZ, R9 ;  /* 0x000000ffff147224 */ /* 0x000fe200078e0009 */
[----:B------:R-:W1:Y:S01]  /*3580*/  LDCU.64 UR6, c[0x0][0x388] ;  /* 0x00007100ff0677ac */ /* 0x000e620008000a00 */
[----:B------:R-:W-:-:S07]  /*3590*/  IMAD.MOV.U32 R7, RZ, RZ, 0x500 ;  /* 0x00000500ff077424 */ /* 0x000fce00078e00ff */
.L_x_648:
[----:B------:R-:W-:-:S05]  /*35a0*/  IMAD.WIDE.U32 R4, R7, 0x4, R2 ;  /* 0x0000000407047825 */ /* 0x000fca00078e0002 */
[----:B------:R-:W2:Y:S04]  /*35b0*/  LDG.E R11, desc[UR8][R4.64] ;  /* 0x00000008040b7981 */ /* 0x000ea8000c1e1900 */
[----:B------:R-:W3:Y:S04]  /*35c0*/  LDG.E R12, desc[UR8][R4.64+0x400] ;  /* 0x00040008040c7981 */ /* 0x000ee8000c1e1900 */
[----:B------:R-:W4:Y:S04]  /*35d0*/  LDG.E R13, desc[UR8][R4.64+0x800] ;  /* 0x00080008040d7981 */ /* 0x000f28000c1e1900 */
[----:B------:R-:W5:Y:S04]  /*35e0*/  LDG.E R14, desc[UR8][R4.64+0xc00] ;  /* 0x000c0008040e7981 */ /* 0x000f68000c1e1900 */
[----:B------:R0:W5:Y:S01]  /*35f0*/  LDG.E R6, desc[UR8][R4.64+0x1000] ;  /* 0x0010000804067981 */ /* 0x000162000c1e1900 */
[----:B-1----:R-:W-:-:S04]  /*3600*/  IADD3 R18, P0, P1, R0, UR6, R7 ;  /* 0x0000000600127c10 */ /* 0x002fc8000f91e007 */
[----:B------:R-:W-:Y:S02]  /*3610*/  IADD3.X R19, PT, PT, RZ, UR7, RZ, P0, P1 ;  /* 0x00000007ff137c10 */ /* 0x000fe400087e24ff */
[C---:B------:R-:W-:Y:S02]  /*3620*/  IADD3 R17, P3, PT, R18.reuse, 0x100, RZ ;  /* 0x0000010012117810 */ /* 0x040fe40007f7e0ff */
[C---:B------:R-:W-:Y:S02]  /*3630*/  IADD3 R15, P5, PT, R18.reuse, 0x300, RZ ;  /* 0x00000300120f7810 */ /* 0x040fe40007fbe0ff */
[----:B------:R-:W-:Y:S01]  /*3640*/  IADD3 R8, P6, PT, R18, 0x400, RZ ;  /* 0x0000040012087810 */ /* 0x000fe20007fde0ff */
[--C-:B------:R-:W-:Y:S02]  /*3650*/  IMAD.X R16, RZ, RZ, R19.reuse, P3 ;  /* 0x000000ffff107224 */ /* 0x100fe400018e0613 */
[--C-:B0-----:R-:W-:Y:S02]  /*3660*/  IMAD.X R4, RZ, RZ, R19.reuse, P5 ;  /* 0x000000ffff047224 */ /* 0x101fe400028e0613 */
        /* <DEDUP_REMOVED lines=23> */
[----:B-----5:R-:W-:Y:S02]  /*37e0*/  ISETP.GE.AND P1, PT, R13, R14, PT ;  /* 0x0000000e0d00720c */ /* 0x020fe40003f26270 */
[----:B------:R-:W-:-:S11]  /*37f0*/  @P2 SEL R5, R16, R5, P0 ;  /* 0x0000000510052207 */ /* 0x000fd60000000000 */
[----:B------:R-:W-:-:S04]  /*3800*/  @P1 ISETP.GE.U32.AND P0, PT, R10, R15, PT ;  /* 0x0000000f0a00120c */ /* 0x000fc80003f06070 */
[----:B------:R-:W-:-:S04]  /*3810*/  @P1 ISETP.GE.AND.EX P0, PT, R5, R4, PT, P0 ;  /* 0x000000040500120c */ /* 0x000fc80003f06300 */
[----:B------:R-:W-:-:S04]  /*3820*/  @P1 ISETP.LT.OR P0, PT, R14, R13, !P0 ;  /* 0x0000000d0e00120c */ /* 0x000fc80004701670 */
[----:B------:R-:W-:Y:S02]  /*3830*/  @P1 SEL R14, R13, R14, P0 ;  /* 0x0000000e0d0e1207 */ /* 0x000fe40000000000 */
[----:B------:R-:W-:Y:S01]  /*3840*/  @P1 SEL R15, R10, R15, P0 ;  /* 0x0000000f0a0f1207 */ /* 0x000fe20000000000 */
[----:B------:R-:W-:Y:S01]  /*3850*/  VIADD R10, R7, 0xa00 ;  /* 0x00000a00070a7836 */ /* 0x000fe20000000000 */
[----:B------:R-:W-:Y:S02]  /*3860*/  ISETP.GE.AND P2, PT, R14, R6, PT ;  /* 0x000000060e00720c */ /* 0x000fe40003f46270 */
[----:B------:R-:W-:Y:S01]  /*3870*/  @P1 SEL R4, R5, R4, P0 ;  /* 0x0000000405041207 */ /* 0x000fe20000000000 */
[----:B------:R-:W-:Y:S01]  /*3880*/  VIADD R5, R7, 0x500 ;  /* 0x0000050007057836 */ /* 0x000fe20000000000 */
[----:B------:R-:W-:-:S03]  /*3890*/  ISETP.GT.AND P1, PT, R10, UR4, PT ;  /* 0x000000040a007c0c */ /* 0x000fc6000bf24270 */
[----:B------:R-:W-:-:S06]  /*38a0*/  IMAD.MOV.U32 R7, RZ, RZ, R5 ;  /* 0x000000ffff077224 */ /* 0x000fcc00078e0005 */
        /* <DEDUP_REMOVED lines=10> */
.L_x_647:
        /* <DEDUP_REMOVED lines=14> */
[----:B------:R-:W-:Y:S01]  /*3a30*/  IMAD.IADD R11, R0, 0x1, R5 ;  /* 0x00000001000b7824 */ /* 0x000fe200078e0205 */
[----:B------:R-:W-:-:S04]  /*3a40*/  LEA.HI R4, R13, 0x1, RZ, 0x18 ;  /* 0x000000010d047811 */ /* 0x000fc800078fc0ff */
[----:B------:R-:W-:Y:S01]  /*3a50*/  LOP3.LUT R10, R4, 0x3, RZ, 0xc0, !PT ;  /* 0x00000003040a7812 */ /* 0x000fe200078ec0ff */
[----:B------:R-:W-:-:S04]  /*3a60*/  IMAD.MOV.U32 R4, RZ, RZ, R0 ;  /* 0x000000ffff047224 */ /* 0x000fc800078e0000 */
[----:B------:R-:W-:Y:S02]  /*3a70*/  IMAD.MOV R10, RZ, RZ, -R10 ;  /* 0x000000ffff0a7224 */ /* 0x000fe400078e0a0a */
[C---:B0-----:R-:W-:Y:S01]  /*3a80*/  IMAD.WIDE.U32 R2, R11.reuse, 0x4, R2 ;  /* 0x000000040b027825 */ /* 0x041fe200078e0002 */
[----:B------:R-:W-:-:S05]  /*3a90*/  IADD3 R11, P0, PT, R11, UR6, RZ ;  /* 0x000000060b0b7c10 */ /* 0x000fca000ff1e0ff */
[----:B------:R-:W-:-:S08]  /*3aa0*/  IMAD.X R12, RZ, RZ, UR7, P0 ;  /* 0x00000007ff0c7e24 */ /* 0x000fd000080e06ff */
.L_x_655:
[----:B------:R0:W2:Y:S01]  /*3ab0*/  LDG.E R17, desc[UR8][R2.64] ;  /* 0x0000000802117981 */ /* 0x0000a2000c1e1900 */
[----:B------:R-:W-:Y:S01]  /*3ac0*/  VIADD R10, R10, 0x1 ;  /* 0x000000010a0a7836 */ /* 0x000fe20000000000 */
[----:B------:R-:W-:Y:S01]  /*3ad0*/  BSSY.RECONVERGENT B3, `(.L_x_653) ;  /* 0x0000016000037945 */ /* 0x000fe20003800200 */
[----:B------:R-:W-:Y:S02]  /*3ae0*/  IMAD.MOV.U32 R14, RZ, RZ, R8 ;  /* 0x000000ffff0e7224 */ /* 0x000fe400078e0008 */
[----:B------:R-:W-:Y:S01]  /*3af0*/  IMAD.MOV.U32 R15, RZ, RZ, R9 ;  /* 0x000000ffff0f7224 */ /* 0x000fe200078e0009 */
[----:B------:R-:W-:Y:S01]  /*3b00*/  ISETP.NE.AND P2, PT, R10, RZ, PT ;  /* 0x000000ff0a00720c */ /* 0x000fe20003f45270 */
[----:B------:R-:W-:Y:S02]  /*3b10*/  IMAD.MOV.U32 R16, RZ, RZ, R6 ;  /* 0x000000ffff107224 */ /* 0x000fe400078e0006 */
        /* <DEDUP_REMOVED lines=17> */
.L_x_654:
[----:B------:R-:W-:Y:S05]  /*3c30*/  BSYNC.RECONVERGENT B3 ;  /* 0x0000000000037941 */ /* 0x000fea0003800200 */
.L_x_653:
[----:B------:R-:W-:Y:S01]  /*3c40*/  IADD3 R11, P0, PT, R11, 0x100, RZ ;  /* 0x000001000b0b7810 */ /* 0x000fe20007f1e0ff */
[----:B------:R-:W-:Y:S02]  /*3c50*/  VIADD R4, R4, 0x100 ;  /* 0x0000010004047836 */ /* 0x000fe40000000000 */
[----:B------:R-:W-:Y:S02]  /*3c60*/  IMAD.X R3, RZ, RZ, R3, P3 ;  /* 0x000000ffff037224 */ /* 0x000fe400018e0603 */
[----:B------:R-:W-:Y:S01]  /*3c70*/  IMAD.X R12, RZ, RZ, R12, P0 ;  /* 0x000000ffff0c7224 */ /* 0x000fe200000e060c */
[----:B------:R-:W-:Y:S07]  /*3c80*/  @P2 BRA `(.L_x_655) ;  /* 0xfffffffc00882947 */ /* 0x000fee000383ffff */
.L_x_652:
[----:B------:R-:W-:Y:S05]  /*3c90*/  BSYNC.RECONVERGENT B2 ;  /* 0x0000000000027941 */ /* 0x000fea0003800200 */
.L_x_651:
[----:B------:R-:W-:-:S13]  /*3ca0*/  ISETP.GE.U32.AND P0, PT, R13, 0x300, PT ;  /* 0x000003000d00780c */ /* 0x000fda0003f06070 */
[----:B------:R-:W-:Y:S05]  /*3cb0*/  @!P0 BRA `(.L_x_650) ;  /* 0x0000000400bc8947 */ /* 0x000fea0003800000 */
[----:B------:R-:W0:Y:S01]  /*3cc0*/  LDCU.128 UR12, c[0x0][0x380] ;  /* 0x00007000ff0c77ac */ /* 0x000e220008000c00 */
[----:B------:R-:W1:Y:S01]  /*3cd0*/  LDC.64 R14, c[0x0][0x380] ;  /* 0x0000e000ff0e7b82 */ /* 0x000e620000000a00 */
[C---:B------:R-:W-:Y:S01]  /*3ce0*/  IADD3 R12, P1, PT, R4.reuse, R5, RZ ;  /* 0x00000005040c7210 */ /* 0x040fe20007f3e0ff */
[C---:B------:R-:W-:Y:S02]  /*3cf0*/  IMAD.IADD R10, R4.reuse, 0x1, R5 ;  /* 0x00000001040a7824 */ /* 0x040fe400078e0205 */
[----:B------:R-:W-:Y:S02]  /*3d00*/  VIADD R13, R4, 0x200 ;  /* 0x00000200040d7836 */ /* 0x000fe40000000000 */
[----:B------:R-:W-:Y:S02]  /*3d10*/  IMAD.X R5, RZ, RZ, RZ, P1 ;  /* 0x000000ffff057224 */ /* 0x000fe400008e06ff */
[----:B------:R-:W2:Y:S01]  /*3d20*/  LDC.64 R2, c[0x0][0x388] ;  /* 0x0000e200ff027b82 */ /* 0x000ea20000000a00 */
[----:B0-----:R-:W-:-:S02]  /*3d30*/  LEA R17, P2, R12, UR12, 0x2 ;  /* 0x0000000c0c117c11 */ /* 0x001fc4000f8410ff */
[----:B------:R-:W-:Y:S02]  /*3d40*/  IADD3 R11, P0, PT, R10, UR14, RZ ;  /* 0x0000000e0a0b7c10 */ /* 0x000fe4000ff1e0ff */
[----:B------:R-:W-:Y:S02]  /*3d50*/  IADD3 R17, P1, PT, R17, 0xc00, RZ ;  /* 0x00000c0011117810 */ /* 0x000fe40007f3e0ff */
[----:B------:R-:W-:Y:S01]  /*3d60*/  LEA.HI.X R5, R12, UR13, R5, 0x2, P2 ;  /* 0x0000000d0c057c11 */ /* 0x000fe200090f1405 */
[----:B-1----:R-:W-:-:S04]  /*3d70*/  IMAD.WIDE.U32 R14, R10, 0x4, R14 ;  /* 0x000000040a0e7825 */ /* 0x002fc800078e000e */
[----:B------:R-:W-:Y:S02]  /*3d80*/  IMAD.X R12, RZ, RZ, UR15, P0 ;  /* 0x0000000fff0c7e24 */ /* 0x000fe400080e06ff */
[----:B------:R-:W-:-:S07]  /*3d90*/  IMAD.X R5, RZ, RZ, R5, P1 ;  /* 0x000000ffff057224 */ /* 0x000fce00008e0605 */
.L_x_664:
[----:B------:R-:W3:Y:S01]  /*3da0*/  LDG.E R23, desc[UR8][R14.64] ;  /* 0x000000080e177981 */ /* 0x000ee2000c1e1900 */
[----:B------:R-:W-:-:S05]  /*3db0*/  IMAD.MOV.U32 R4, RZ, RZ, R17 ;  /* 0x000000ffff047224 */ /* 0x000fca00078e0011 */
[----:B------:R0:W5:Y:S04]  /*3dc0*/  LDG.E R25, desc[UR8][R4.64+-0x800] ;  /* 0xfff8000804197981 */ /* 0x000168000c1e1900 */
[----:B------:R0:W5:Y:S04]  /*3dd0*/  LDG.E R16, desc[UR8][R4.64+-0x400] ;  /* 0xfffc000804107981 */ /* 0x000168000c1e1900 */
[----:B------:R0:W5:Y:S01]  /*3de0*/  LDG.E R17, desc[UR8][R4.64] ;  /* 0x0000000804117981 */ /* 0x000162000c1e1900 */
[----:B------:R-:W-:Y:S01]  /*3df0*/  BSSY.RECONVERGENT B2, `(.L_x_656) ;  /* 0x0000012000027945 */ /* 0x000fe20003800200 */
[----:B------:R-:W-:-:S02]  /*3e00*/  IMAD.MOV.U32 R20, RZ, RZ, R11 ;  /* 0x000000ffff147224 */ /* 0x000fc400078e000b */
[----:B------:R-:W-:Y:S02]  /*3e10*/  IMAD.MOV.U32 R21, RZ, RZ, R12 ;  /* 0x000000ffff157224 */ /* 0x000fe400078e000c */
[----:B------:R-:W-:Y:S01]  /*3e20*/  VIADD R19, R10, 0x100 ;  /* 0x000001000a137836 */ /* 0x000fe20000000000 */
[----:B---3--:R-:W-:Y:S01]  /*3e30*/  ISETP.GE.AND P0, PT, R6, R23, PT ;  /* 0x000000170600720c */ /* 0x008fe20003f06270 */
        /* <DEDUP_REMOVED lines=13> */
.L_x_657:
[----:B------:R-:W-:Y:S05]  /*3f10*/  BSYNC.RECONVERGENT B2 ;  /* 0x0000000000027941 */ /* 0x000fea0003800200 */
.L_x_656:
[----:B-----5:R-:W-:Y:S01]  /*3f20*/  ISETP.GE.AND P0, PT, R18, R25, PT ;  /* 0x000000191200720c */ /* 0x020fe20003f06270 */
[----:B------:R-:W-:Y:S01]  /*3f30*/  BSSY.RECONVERGENT B2, `(.L_x_658) ;  /* 0x0000013000027945 */ /* 0x000fe20003800200 */
[----:B--2---:R-:W-:Y:S01]  /*3f40*/  IADD3 R23, P1, PT, R19, R2, RZ ;  /* 0x0000000213177210 */ /* 0x004fe20007f3e0ff */
[----:B------:R-:W-:Y:S02]  /*3f50*/  VIADD R19, R10, 0x200 ;  /* 0x000002000a137836 */ /* 0x000fe40000000000 */
[----:B------:R-:W-:Y:S02]  /*3f60*/  IMAD.MOV.U32 R9, RZ, RZ, R25 ;  /* 0x000000ffff097224 */ /* 0x000fe400078e0019 */
[----:B------:R-:W-:Y:S02]  /*3f70*/  IMAD.X R22, RZ, RZ, R3, P1 ;  /* 0x000000ffff167224 */ /* 0x000fe400008e0603 */
[----:B------:R-:W-:Y:S02]  /*3f80*/  IMAD.MOV.U32 R8, RZ, RZ, R23 ;  /* 0x000000ffff087224 */ /* 0x000fe400078e0017 */
[----:B------:R-:W-:-:S02]  /*3f90*/  IMAD.MOV.U32 R6, RZ, RZ, R22 ;  /* 0x000000ffff067224 */ /* 0x000fc400078e0016 */
        /* <DEDUP_REMOVED lines=12> */
.L_x_659:
[----:B------:R-:W-:Y:S05]  /*4060*/  BSYNC.RECONVERGENT B2 ;  /* 0x0000000000027941 */ /* 0x000fea0003800200 */
.L_x_658:
[----:B------:R-:W-:Y:S01]  /*4070*/  ISETP.GE.AND P0, PT, R9, R16, PT ;  /* 0x000000100900720c */ /* 0x000fe20003f06270 */
[----:B------:R-:W-:Y:S01]  /*4080*/  VIADD R21, R10, 0x300 ;  /* 0x000003000a157836 */ /* 0x000fe20000000000 */
[-C--:B------:R-:W-:Y:S01]  /*4090*/  IADD3 R23, P1, PT, R19, R2.reuse, RZ ;  /* 0x0000000213177210 */ /* 0x080fe20007f3e0ff */
[----:B------:R-:W-:Y:S01]  /*40a0*/  BSSY.RECONVERGENT B2, `(.L_x_660) ;  /* 0x0000012000027945 */ /* 0x000fe20003800200 */
[----:B------:R-:W-:Y:S02]  /*40b0*/  IMAD.MOV.U32 R18, RZ, RZ, R16 ;  /* 0x000000ffff127224 */ /* 0x000fe400078e0010 */
[----:B------:R-:W-:Y:S01]  /*40c0*/  IADD3 R22, P2, PT, R21, R2, RZ ;  /* 0x0000000215167210 */ /* 0x000fe20007f5e0ff */
[----:B------:R-:W-:Y:S02]  /*40d0*/  IMAD.X R21, RZ, RZ, R3, P1 ;  /* 0x000000ffff157224 */ /* 0x000fe400008e0603 */
[----:B------:R-:W-:Y:S02]  /*40e0*/  IMAD.MOV.U32 R19, RZ, RZ, R23 ;  /* 0x000000ffff137224 */ /* 0x000fe400078e0017 */
[----:B------:R-:W-:-:S02]  /*40f0*/  IMAD.MOV.U32 R20, RZ, RZ, R21 ;  /* 0x000000ffff147224 */ /* 0x000fc400078e0015 */
        /* <DEDUP_REMOVED lines=12> */
.L_x_661:
[----:B------:R-:W-:Y:S05]  /*41c0*/  BSYNC.RECONVERGENT B2 ;  /* 0x0000000000027941 */ /* 0x000fea0003800200 */
.L_x_660:
[----:B------:R-:W-:Y:S01]  /*41d0*/  ISETP.GE.AND P0, PT, R18, R17, PT ;  /* 0x000000111200720c */ /* 0x000fe20003f06270 */
[----:B------:R-:W-:Y:S01]  /*41e0*/  IMAD.X R21, RZ, RZ, R3, P2 ;  /* 0x000000ffff157224 */ /* 0x000fe200010e0603 */
[----:B------:R-:W-:Y:S01]  /*41f0*/  BSSY.RECONVERGENT B2, `(.L_x_662) ;  /* 0x0000010000027945 */ /* 0x000fe20003800200 */
        /* <DEDUP_REMOVED lines=15> */
.L_x_663:
[----:B------:R-:W-:Y:S05]  /*42f0*/  BSYNC.RECONVERGENT B2 ;  /* 0x0000000000027941 */ /* 0x000fea0003800200 */
.L_x_662:
[C---:B------:R-:W-:Y:S01]  /*4300*/  VIADD R16, R13.reuse, 0x200 ;  /* 0x000002000d107836 */ /* 0x040fe20000000000 */
[----:B------:R-:W-:Y:S01]  /*4310*/  IADD3 R17, P2, PT, R4, 0x1000, RZ ;  /* 0x0000100004117810 */ /* 0x000fe20007f5e0ff */
[----:B------:R-:W-:Y:S01]  /*4320*/  VIADD R13, R13, 0x400 ;  /* 0x000004000d0d7836 */ /* 0x000fe20000000000 */
[----:B------:R-:W-:Y:S01]  /*4330*/  IADD3 R11, P1, PT, R11, 0x400, RZ ;  /* 0x000004000b0b7810 */ /* 0x000fe20007f3e0ff */
[----:B------:R-:W-:Y:S01]  /*4340*/  VIADD R10, R10, 0x400 ;  /* 0x000004000a0a7836 */ /* 0x000fe20000000000 */
[----:B------:R-:W-:Y:S01]  /*4350*/  ISETP.GE.AND P0, PT, R16, R7, PT ;  /* 0x000000071000720c */ /* 0x000fe20003f06270 */
[----:B------:R-:W-:Y:S01]  /*4360*/  IMAD.X R5, RZ, RZ, R5, P2 ;  /* 0x000000ffff057224 */ /* 0x000fe200010e0605 */
[----:B------:R-:W-:Y:S01]  /*4370*/  IADD3 R14, P2, PT, R14, 0x1000, RZ ;  /* 0x000010000e0e7810 */ /* 0x000fe20007f5e0ff */
[----:B------:R-:W-:-:S04]  /*4380*/  IMAD.X R12, RZ, RZ, R12, P1 ;  /* 0x000000ffff0c7224 */ /* 0x000fc800008e060c */
[----:B------:R-:W-:-:S06]  /*4390*/  IMAD.X R15, RZ, RZ, R15, P2 ;  /* 0x000000ffff0f7224 */ /* 0x000fcc00010e060f */
[----:B------:R-:W-:Y:S05]  /*43a0*/  @!P0 BRA `(.L_x_664) ;  /* 0xfffffff8007c8947 */ /* 0x000fea000383ffff */
.L_x_650:
[----:B------:R-:W-:Y:S05]  /*43b0*/  BSYNC.RECONVERGENT B1 ;  /* 0x0000000000017941 */ /* 0x000fea0003800200 */
.L_x_649:
        /* <DEDUP_REMOVED lines=31> */
.L_x_666:
[----:B------:R-:W-:Y:S05]  /*45b0*/  BSYNC.RECONVERGENT B1 ;  /* 0x0000000000017941 */ /* 0x000fea0003800200 */
.L_x_665:
        /* <DEDUP_REMOVED lines=24> */
.L_x_668:
[----:B------:R-:W-:Y:S05]  /*4740*/  BSYNC.RECONVERGENT B1 ;  /* 0x0000000000017941 */ /* 0x000fea0003800200 */
.L_x_667:
[----:B------:R4:W3:Y:S01]  /*4750*/  SHFL.DOWN PT, R8, R3, 0x4, 0x1f ;  /* 0x08801f0003087f89 */ /* 0x0008e200000e0000 */
[----:B------:R-:W-:Y:S01]  /*4760*/  BSSY.RECONVERGENT B1, `(.L_x_669) ;  /* 0x0000017000017945 */ /* 0x000fe20003800200 */
[----:B0-----:R-:W-:Y:S02]  /*4770*/  IMAD.MOV.U32 R2, RZ, RZ, R3 ;  /* 0x000000ffff027224 */ /* 0x001fe400078e0003 */
[----:B-1----:R4:W0:Y:S01]  /*4780*/  SHFL.DOWN PT, R9, R4, 0x4, 0x1f ;  /* 0x08801f0004097f89 */ /* 0x00282200000e0000 */
[----:B--2---:R-:W-:Y:S02]  /*4790*/  IMAD.MOV.U32 R6, RZ, RZ, R4 ;  /* 0x000000ffff067224 */ /* 0x004fe400078e0004 */
[----:B------:R-:W-:Y:S01]  /*47a0*/  IMAD.MOV.U32 R7, RZ, RZ, R5 ;  /* 0x000000ffff077224 */ /* 0x000fe200078e0005 */
[----:B------:R4:W1:Y:S01]  /*47b0*/  SHFL.DOWN PT, R10, R5, 0x4, 0x1f ;  /* 0x08801f00050a7f89 */ /* 0x00086200000e0000 */
[----:B------:R-:W-:Y:S05]  /*47c0*/  @P5 BRA `(.L_x_670) ;  /* 0x0000000000405947 */ /* 0x000fea0003800000 */
[----:B---3--:R-:W-:Y:S01]  /*47d0*/  ISETP.GE.AND P0, PT, R3, R8, PT ;  /* 0x000000080300720c */ /* 0x008fe20003f06270 */
        /* <DEDUP_REMOVED lines=15> */
.L_x_670:
[----:B------:R-:W-:Y:S05]  /*48d0*/  BSYNC.RECONVERGENT B1 ;  /* 0x0000000000017941 */ /* 0x000fea0003800200 */
.L_x_669:
        /* <DEDUP_REMOVED lines=24> */
.L_x_672:
[----:B------:R-:W-:Y:S05]  /*4a60*/  BSYNC.RECONVERGENT B1 ;  /* 0x0000000000017941 */ /* 0x000fea0003800200 */
.L_x_671:
[----:B0-----:R0:W0:Y:S01]  /*4a70*/  SHFL.DOWN PT, R2, R3, 0x10, 0x1f ;  /* 0x0a001f0003027f89 */ /* 0x00102200000e0000 */
[----:B------:R-:W-:Y:S01]  /*4a80*/  BSSY.RECONVERGENT B1, `(.L_x_673) ;  /* 0x0000017000017945 */ /* 0x000fe20003800200 */
[----:B----4-:R-:W-:Y:S02]  /*4a90*/  IMAD.MOV.U32 R8, RZ, RZ, R3 ;  /* 0x000000ffff087224 */ /* 0x010fe400078e0003 */
[----:B--2---:R2:W4:Y:S01]  /*4aa0*/  SHFL.DOWN PT, R9, R4, 0x10, 0x1f ;  /* 0x0a001f0004097f89 */ /* 0x00452200000e0000 */
[----:B------:R-:W-:Y:S02]  /*4ab0*/  IMAD.MOV.U32 R7, RZ, RZ, R4 ;  /* 0x000000ffff077224 */ /* 0x000fe400078e0004 */
[----:B------:R-:W-:Y:S01]  /*4ac0*/  IMAD.MOV.U32 R6, RZ, RZ, R5 ;  /* 0x000000ffff067224 */ /* 0x000fe200078e0005 */
[----:B-1----:R2:W1:Y:S01]  /*4ad0*/  SHFL.DOWN PT, R10, R5, 0x10, 0x1f ;  /* 0x0a001f00050a7f89 */ /* 0x00246200000e0000 */
[----:B------:R-:W-:Y:S05]  /*4ae0*/  @P3 BRA `(.L_x_674) ;  /* 0x0000000000403947 */ /* 0x000fea0003800000 */
[----:B0-----:R-:W-:Y:S01]  /*4af0*/  ISETP.GE.AND P0, PT, R3, R2, PT ;  /* 0x000000020300720c */ /* 0x001fe20003f06270 */
[----:B------:R-:W-:Y:S02]  /*4b00*/  IMAD.MOV.U32 R8, RZ, RZ, R2 ;  /* 0x000000ffff087224 */ /* 0x000fe400078e0002 */
[----:B----4-:R-:W-:Y:S02]  /*4b10*/  IMAD.MOV.U32 R7, RZ, RZ, R9 ;  /* 0x000000ffff077224 */ /* 0x010fe400078e0009 */
        /* <DEDUP_REMOVED lines=13> */
.L_x_674:
[----:B------:R-:W-:Y:S05]  /*4bf0*/  BSYNC.RECONVERGENT B1 ;  /* 0x0000000000017941 */ /* 0x000fea0003800200 */
.L_x_673:
        /* <DEDUP_REMOVED lines=12> */
.L_x_676:
[----:B------:R-:W-:Y:S05]  /*4cc0*/  BSYNC.RECONVERGENT B1 ;  /* 0x0000000000017941 */ /* 0x000fea0003800200 */
.L_x_675:
[----:B------:R-:W-:Y:S01]  /*4cd0*/  BAR.SYNC.DEFER_BLOCKING 0x0 ;  /* 0x0000000000007b1d */ /* 0x000fe20000010000 */
[----:B------:R-:W-:-:S13]  /*4ce0*/  ISETP.NE.AND P1, PT, R0, RZ, PT ;  /* 0x000000ff0000720c */ /* 0x000fda0003f25270 */
[----:B------:R-:W-:Y:S05]  /*4cf0*/  @P1 BRA `(.L_x_610) ;  /* 0x0000000800341947 */ /* 0x000fea0003800000 */
[----:B0-----:R-:W0:Y:S01]  /*4d00*/  S2R R3, SR_CgaCtaId ;  /* 0x0000000000037919 */ /* 0x001e220000008800 */
[----:B------:R-:W-:Y:S01]  /*4d10*/  MOV R0, 0x400 ;  /* 0x0000040000007802 */ /* 0x000fe20000000f00 */
[----:B------:R-:W-:Y:S03]  /*4d20*/  BSSY.RECONVERGENT B1, `(.L_x_677) ;  /* 0x0000016000017945 */ /* 0x000fe60003800200 */
[----:B0-----:R-:W-:-:S05]  /*4d30*/  LEA R24, R3, R0, 0x18 ;  /* 0x0000000003187211 */ /* 0x001fca00078ec0ff */
[----:B------:R-:W0:Y:S04]  /*4d40*/  LDS R3, [R24+0x18] ;  /* 0x0000180018037984 */ /* 0x000e280000000800 */
[----:B--2---:R-:W2:Y:S04]  /*4d50*/  LDS.64 R4, [R24+0x20] ;  /* 0x0000200018047984 */ /* 0x004ea80000000a00 */
[----:B------:R0:W1:Y:S04]  /*4d60*/  LDS R18, [R24+0x28] ;  /* 0x0000280018127984 */ /* 0x0000680000000800 */
[----:B------:R0:W1:Y:S02]  /*4d70*/  LDS R16, [R24+0x38] ;  /* 0x0000380018107984 */ /* 0x0000640000000800 */
[----:B0-----:R-:W-:Y:S01]  /*4d80*/  ISETP.GE.AND P0, PT, R8, R3, PT ;  /* 0x000000030800720c */ /* 0x001fe20003f06270 */
[----:B------:R-:W-:-:S02]  /*4d90*/  IMAD.MOV.U32 R19, RZ, RZ, R3 ;  /* 0x000000ffff137224 */ /* 0x000fc400078e0003 */
[----:B--2---:R-:W-:Y:S02]  /*4da0*/  IMAD.MOV.U32 R21, RZ, RZ, R4 ;  /* 0x000000ffff157224 */ /* 0x004fe400078e0004 */
[----:B------:R-:W-:-:S08]  /*4db0*/  IMAD.MOV.U32 R20, RZ, RZ, R5 ;  /* 0x000000ffff147224 */ /* 0x000fd000078e0005 */
[----:B-1----:R-:W-:Y:S05]  /*4dc0*/  @!P0 BRA `(.L_x_678) ;  /* 0x00000000002c8947 */ /* 0x002fea0003800000 */
        /* <DEDUP_REMOVED lines=11> */
.L_x_678:
[----:B------:R-:W-:Y:S05]  /*4e80*/  BSYNC.RECONVERGENT B1 ;  /* 0x0000000000017941 */ /* 0x000fea0003800200 */
.L_x_677:
        /* <DEDUP_REMOVED lines=8> */
[----:B------:R0:W1:Y:S04]  /*4f10*/  LDS.64 R6, [R24+0x40] ;  /* 0x0000400018067984 */ /* 0x0000680000000a00 */
[----:B----4-:R4:W1:Y:S04]  /*4f20*/  LDS.64 R8, [R24+0x50] ;  /* 0x0000500018087984 */ /* 0x0108680000000a00 */
[----:B---3--:R4:W3:Y:S04]  /*4f30*/  LDS.64 R10, [R24+0x60] ;  /* 0x00006000180a7984 */ /* 0x0088e80000000a00 */
        /* <DEDUP_REMOVED lines=16> */
.L_x_680:
[----:B------:R-:W-:Y:S05]  /*5040*/  BSYNC.RECONVERGENT B1 ;  /* 0x0000000000017941 */ /* 0x000fea0003800200 */
.L_x_679:
        /* <DEDUP_REMOVED lines=17> */
.L_x_682:
[----:B------:R-:W-:Y:S05]  /*5160*/  BSYNC.RECONVERGENT B1 ;  /* 0x0000000000017941 */ /* 0x000fea0003800200 */
.L_x_681:
        /* <DEDUP_REMOVED lines=17> */
.L_x_684:
[----:B------:R-:W-:Y:S05]  /*5280*/  BSYNC.RECONVERGENT B1 ;  /* 0x0000000000017941 */ /* 0x000fea0003800200 */
.L_x_683:
[----:B------:R-:W-:Y:S01]  /*5290*/  ISETP.GE.AND P0, PT, R6, R15, PT ;  /* 0x0000000f0600720c */ /* 0x000fe20003f06270 */
[----:B------:R-:W-:Y:S01]  /*52a0*/  BSSY.RECONVERGENT B1, `(.L_x_685) ;  /* 0x0000010000017945 */ /* 0x000fe20003800200 */
[----:B------:R-:W-:Y:S02]  /*52b0*/  IMAD.MOV.U32 R5, RZ, RZ, R15 ;  /* 0x000000ffff057224 */ /* 0x000fe400078e000f */
[----:B---3--:R-:W-:Y:S02]  /*52c0*/  IMAD.MOV.U32 R7, RZ, RZ, R10 ;  /* 0x000000ffff077224 */ /* 0x008fe400078e000a */
        /* <DEDUP_REMOVED lines=13> */
.L_x_686:
[----:B------:R-:W-:Y:S05]  /*53a0*/  BSYNC.RECONVERGENT B1 ;  /* 0x0000000000017941 */ /* 0x000fea0003800200 */
.L_x_685:
        /* <DEDUP_REMOVED lines=17> */
.L_x_688:
[----:B------:R-:W-:Y:S05]  /*54c0*/  BSYNC.RECONVERGENT B1 ;  /* 0x0000000000017941 */ /* 0x000fea0003800200 */
.L_x_687:
        /* <DEDUP_REMOVED lines=16> */
.L_x_610:
[----:B------:R-:W-:Y:S05]  /*55d0*/  BSYNC.RECONVERGENT B0 ;  /* 0x0000000000007941 */ /* 0x000fea0003800200 */
.L_x_577:
[----:B------:R-:W-:Y:S05]  /*55e0*/  @P1 EXIT ;  /* 0x000000000000194d */ /* 0x000fea0003800000 */
[----:B0-234-:R-:W0:Y:S01]  /*55f0*/  LDC.64 R2, c[0x0][0x390] ;  /* 0x0000e400ff027b82 */ /* 0x01de220000000a00 */
[----:B------:R-:W-:-:S04]  /*5600*/  LOP3.LUT R7, R7, R6, RZ, 0x3c, !PT ;  /* 0x0000000607077212 */ /* 0x000fc800078e3cff */
[----:B------:R-:W-:-:S04]  /*5610*/  LOP3.LUT R6, R7, R6, RZ, 0x3c, !PT ;  /* 0x0000000607067212 */ /* 0x000fc800078e3cff */
[----:B------:R-:W-:-:S05]  /*5620*/  LOP3.LUT R7, R7, R6, RZ, 0x3c, !PT ;  /* 0x0000000607077212 */ /* 0x000fca00078e3cff */
[----:B0-----:R-:W-:Y:S04]  /*5630*/  STG.E.64 desc[UR8][R2.64+0x8], R6 ;  /* 0x0000080602007986 */ /* 0x001fe8000c101b08 */
[----:B------:R-:W-:Y:S01]  /*5640*/  STG.E desc[UR8][R2.64], R8 ;  /* 0x0000000802007986 */ /* 0x000fe2000c101908 */
[----:B------:R-:W-:Y:S05]  /*5650*/  EXIT ;  /* 0x000000000000794d */ /* 0x000fea0003800000 */
.L_x_689:
        /* <DEDUP_REMOVED lines=10> */
.L_x_725:


//--------------------- .text._Z16extractSubMatrixPdPiS0_S0_S0_S0_S0_S0_S0_iii --------------------------
	.section	.text._Z16extractSubMatrixPdPiS0_S0_S0_S0_S0_S0_S0_iii,"ax",@progbits
	.align	128
        .global         _Z16extractSubMatrixPdPiS0_S0_S0_S0_S0_S0_S0_iii
        .type           _Z16extractSubMatrixPdPiS0_S0_S0_S0_S0_S0_S0_iii,@function
        .size           _Z16extractSubMatrixPdPiS0_S0_S0_S0_S0_S0_S0_iii,(.L_x_726 - _Z16extractSubMatrixPdPiS0_S0_S0_S0_S0_S0_S0_iii)
        .other          _Z16extractSubMatrixPdPiS0_S0_S0_S0_S0_S0_S0_iii,@"STO_CUDA_ENTRY STV_DEFAULT"
_Z16extractSubMatrixPdPiS0_S0_S0_S0_S0_S0_S0_iii:
.text._Z16extractSubMatrixPdPiS0_S0_S0_S0_S0_S0_S0_iii:
[----:B------:R-:W-:Y:S01]  /*0000*/  LDC R1, c[0x0][0x37c] ;  /* 0x0000df00ff017b82 */ /* 0x000fe20000000800 */
[----:B------:R-:W0:Y:S07]  /*0010*/  S2R R0, SR_TID.X ;  /* 0x0000000000007919 */ /* 0x000e2e0000002100 */
[----:B------:R-:W0:Y:S01]  /*0020*/  S2UR UR4, SR_CTAID.X ;  /* 0x00000000000479c3 */ /* 0x000e220000002500 */
[----:B------:R-:W1:Y:S07]  /*0030*/  LDCU UR5, c[0x0][0x3d0] ;  /* 0x00007a00ff0577ac */ /* 0x000e6e0008000800 */
[----:B------:R-:W0:Y:S02]  /*0040*/  LDC R5, c[0x0][0x360] ;  /* 0x0000d800ff057b82 */ /* 0x000e240000000800 */
[----:B0-----:R-:W-:-:S05]  /*0050*/  IMAD R5, R5, UR4, R0 ;  /* 0x0000000405057c24 */ /* 0x001fca000f8e0200 */
[----:B-1----:R-:W-:-:S13]  /*0060*/  ISETP.GE.AND P0, PT, R5, UR5, PT ;  /* 0x0000000505007c0c */ /* 0x002fda000bf06270 */
[----:B------:R-:W-:Y:S05]  /*0070*/  @P0 EXIT ;  /* 0x000000000000094d */ /* 0x000fea0003800000 */
[----:B------:R-:W0:Y:S01]  /*0080*/  LDC.64 R2, c[0x0][0x3b0] ;  /* 0x0000ec00ff027b82 */ /* 0x000e220000000a00 */
[----:B------:R-:W1:Y:S01]  /*0090*/  LDCU.64 UR6, c[0x0][0x358] ;  /* 0x00006b00ff0677ac */ /* 0x000e620008000a00 */
[----:B------:R-:W2:Y:S06]  /*00a0*/  LDCU UR4, c[0x0][0x3c8] ;  /* 0x00007900ff0477ac */ /* 0x000eac0008000800 */
[----:B------:R-:W3:Y:S08]  /*00b0*/  LDC.64 R10, c[0x0][0x3a0] ;  /* 0x0000e800ff0a7b82 */ /* 0x000ef00000000a00 */
[----:B------:R-:W4:Y:S01]  /*00c0*/  LDC.64 R8, c[0x0][0x3c8] ;  /* 0x0000f200ff087b82 */ /* 0x000f220000000a00 */
[----:B0-----:R-:W-:-:S05]  /*00d0*/  IMAD.WIDE R2, R5, 0x4, R2 ;  /* 0x0000000405027825 */ /* 0x001fca00078e0202 */
[----:B-1----:R-:W2:Y:S01]  /*00e0*/  LDG.E R4, desc[UR6][R2.64] ;  /* 0x0000000602047981 */ /* 0x002ea2000c1e1900 */
[----:B---3--:R-:W-:-:S05]  /*00f0*/  IMAD.WIDE R10, R5, 0x4, R10 ;  /* 0x00000004050a7825 */ /* 0x008fca00078e020a */
[----:B------:R0:W5:Y:S04]  /*0100*/  LDG.E R0, desc[UR6][R10.64] ;  /* 0x000000060a007981 */ /* 0x000168000c1e1900 */
[----:B------:R0:W5:Y:S01]  /*0110*/  LDG.E R7, desc[UR6][R10.64+0x4] ;  /* 0x000004060a077981 */ /* 0x000162000c1e1900 */
[----:B----4-:R-:W-:Y:S01]  /*0120*/  IMAD R6, R8, R9, RZ ;  /* 0x0000000908067224 */ /* 0x010fe200078e02ff */
[----:B------:R-:W-:Y:S04]  /*0130*/  BSSY.RECONVERGENT B0, `(.L_x_690) ;  /* 0x000000e000007945 */ /* 0x000fe80003800200 */
[----:B------:R-:W-:-:S02]  /*0140*/  ISETP.GE.AND P0, PT, R6, 0x1, PT ;  /* 0x000000010600780c */ /* 0x000fc40003f06270 */
[----:B--2---:R-:W-:-:S13]  /*0150*/  ISETP.GE.AND P1, PT, R4, 0x1, PT ;  /* 0x000000010400780c */ /* 0x004fda0003f26270 */
[----:B0-----:R-:W-:Y:S05]  /*0160*/  @!P1 BRA `(.L_x_691) ;  /* 0x0000000000289947 */ /* 0x001fea0003800000 */
[----:B------:R-:W0:Y:S01]  /*0170*/  LDC.64 R12, c[0x0][0x3b8] ;  /* 0x0000ee00ff0c7b82 */ /* 0x000e220000000a00 */
[----:B------:R-:W-:-:S07]  /*0180*/  IMAD.MOV.U32 R4, RZ, RZ, RZ ;  /* 0x000000ffff047224 */ /* 0x000fce00078e00ff */
.L_x_692:
[----:B------:R-:W-:Y:S02]  /*0190*/  IMAD R11, R5, UR4, R4 ;  /* 0x00000004050b7c24 */ /* 0x000fe4000f8e0204 */
[----:B------:R-:W-:Y:S02]  /*01a0*/  IMAD.MOV.U32 R15, RZ, RZ, -0x1 ;  /* 0xffffffffff0f7424 */ /* 0x000fe400078e00ff */
[----:B0-----:R-:W-:-:S05]  /*01b0*/  IMAD.WIDE R10, R11, 0x4, R12 ;  /* 0x000000040b0a7825 */ /* 0x001fca00078e020c */
[----:B------:R1:W-:Y:S04]  /*01c0*/  STG.E desc[UR6][R10.64], R15 ;  /* 0x0000000f0a007986 */ /* 0x0003e8000c101906 */
[----:B------:R-:W2:Y:S01]  /*01d0*/  LDG.E R9, desc[UR6][R2.64] ;  /* 0x0000000602097981 */ /* 0x000ea2000c1e1900 */
[----:B------:R-:W-:-:S04]  /*01e0*/  IADD3 R4, PT, PT, R4, 0x1, RZ ;  /* 0x0000000104047810 */ /* 0x000fc80007ffe0ff */
[----:B--2---:R-:W-:-:S13]  /*01f0*/  ISETP.GE.AND P1, PT, R4, R9, PT ;  /* 0x000000090400720c */ /* 0x004fda0003f26270 */
[----:B-1----:R-:W-:Y:S05]  /*0200*/  @!P1 BRA `(.L_x_692) ;  /* 0xfffffffc00e09947 */ /* 0x002fea000383ffff */
.L_x_691:
[----:B------:R-:W-:Y:S05]  /*0210*/  BSYNC.RECONVERGENT B0 ;  /* 0x0000000000007941 */ /* 0x000fea0003800200 */
.L_x_690:
[----:B------:R-:W-:Y:S05]  /*0220*/  @!P0 BRA `(.L_x_693) ;  /* 0x0000000000d88947 */ /* 0x000fea0003800000 */
[C---:B------:R-:W-:Y:S01]  /*0230*/  ISETP.GE.U32.AND P1, PT, R6.reuse, 0x8, PT ;  /* 0x000000080600780c */ /* 0x040fe20003f26070 */
[----:B------:R-:W-:Y:S01]  /*0240*/  IMAD R4, R5, R6, RZ ;  /* 0x0000000605047224 */ /* 0x000fe200078e02ff */
[----:B------:R-:W-:Y:S01]  /*0250*/  LOP3.LUT R14, R6, 0x7, RZ, 0xc0, !PT ;  /* 0x00000007060e7812 */ /* 0x000fe200078ec0ff */
[----:B------:R-:W-:-:S03]  /*0260*/  IMAD.MOV.U32 R9, RZ, RZ, RZ ;  /* 0x000000ffff097224 */ /* 0x000fc600078e00ff */
[----:B------:R-:W-:-:S07]  /*0270*/  ISETP.NE.AND P0, PT, R14, RZ, PT ;  /* 0x000000ff0e00720c */ /* 0x000fce0003f05270 */
[----:B------:R-:W-:Y:S06]  /*0280*/  @!P1 BRA `(.L_x_694) ;  /* 0x0000000000449947 */ /* 0x000fec0003800000 */
[----:B------:R-:W0:Y:S01]  /*0290*/  LDC.64 R12, c[0x0][0x3c0] ;  /* 0x0000f000ff0c7b82 */ /* 0x000e220000000a00 */
[----:B------:R-:W-:Y:S01]  /*02a0*/  LOP3.LUT R9, R6, 0x7ffffff8, RZ, 0xc0, !PT ;  /* 0x7ffffff806097812 */ /* 0x000fe200078ec0ff */
[----:B------:R-:W-:Y:S01]  /*02b0*/  UMOV UR4, URZ ;  /* 0x000000ff00047c82 */ /* 0x000fe20008000000 */
[----:B------:R-:W-:-:S07]  /*02c0*/  MOV R15, 0xffffffff ;  /* 0xffffffff000f7802 */ /* 0x000fce0000000f00 */
.L_x_695:
[----:B-1----:R-:W-:Y:S01]  /*02d0*/  VIADD R11, R4, UR4 ;  /* 0x00000004040b7c36 */ /* 0x002fe20008000000 */
[----:B------:R-:W-:-:S03]  /*02e0*/  UIADD3 UR4, UPT, UPT, UR4, 0x8, URZ ;  /* 0x0000000804047890 */ /* 0x000fc6000fffe0ff */
[----:B0-----:R-:W-:-:S03]  /*02f0*/  IMAD.WIDE R10, R11, 0x4, R12 ;  /* 0x000000040b0a7825 */ /* 0x001fc600078e020c */
[----:B------:R-:W-:Y:S02]  /*0300*/  ISETP.NE.AND P1, PT, R9, UR4, PT ;  /* 0x0000000409007c0c */ /* 0x000fe4000bf25270 */
[----:B------:R1:W-:Y:S04]  /*0310*/  STG.E desc[UR6][R10.64], R15 ;  /* 0x0000000f0a007986 */ /* 0x0003e8000c101906 */
[----:B------:R1:W-:Y:S04]  /*0320*/  STG.E desc[UR6][R10.64+0x4], R15 ;  /* 0x0000040f0a007986 */ /* 0x0003e8000c101906 */
[----:B------:R1:W-:Y:S04]  /*0330*/  STG.E desc[UR6][R10.64+0x8], R15 ;  /* 0x0000080f0a007986 */ /* 0x0003e8000c101906 */
[----:B------:R1:W-:Y:S04]  /*0340*/  STG.E desc[UR6][R10.64+0xc], R15 ;  /* 0x00000c0f0a007986 */ /* 0x0003e8000c101906 */
[----:B------:R1:W-:Y:S04]  /*0350*/  STG.E desc[UR6][R10.64+0x10], R15 ;  /* 0x0000100f0a007986 */ /* 0x0003e8000c101906 */
[----:B------:R1:W-:Y:S04]  /*0360*/  STG.E desc[UR6][R10.64+0x14], R15 ;  /* 0x0000140f0a007986 */ /* 0x0003e8000c101906 */
[----:B------:R1:W-:Y:S04]  /*0370*/  STG.E desc[UR6][R10.64+0x18], R15 ;  /* 0x0000180f0a007986 */ /* 0x0003e8000c101906 */
[----:B------:R1:W-:Y:S01]  /*0380*/  STG.E desc[UR6][R10.64+0x1c], R15 ;  /* 0x00001c0f0a007986 */ /* 0x0003e2000c101906 */
[----:B------:R-:W-:Y:S05]  /*0390*/  @P1 BRA `(.L_x_695) ;  /* 0xfffffffc00cc1947 */ /* 0x000fea000383ffff */
.L_x_694:
[----:B------:R-:W-:Y:S05]  /*03a0*/  @!P0 BRA `(.L_x_693) ;  /* 0x0000000000788947 */ /* 0x000fea0003800000 */
[----:B------:R-:W-:Y:S02]  /*03b0*/  ISETP.GE.U32.AND P0, PT, R14, 0x4, PT ;  /* 0x000000040e00780c */ /* 0x000fe40003f06070 */
[----:B------:R-:W-:-:S04]  /*03c0*/  LOP3.LUT R12, R6, 0x3, RZ, 0xc0, !PT ;  /* 0x00000003060c7812 */ /* 0x000fc800078ec0ff */
[----:B------:R-:W-:-:S07]  /*03d0*/  ISETP.NE.AND P1, PT, R12, RZ, PT ;  /* 0x000000ff0c00720c */ /* 0x000fce0003f25270 */
[----:B------:R-:W-:Y:S06]  /*03e0*/  @!P0 BRA `(.L_x_696) ;  /* 0x0000000000248947 */ /* 0x000fec0003800000 */
[----:B-1----:R-:W0:Y:S01]  /*03f0*/  LDC.64 R10, c[0x0][0x3c0] ;  /* 0x0000f000ff0a7b82 */ /* 0x002e220000000a00 */
[----:B------:R-:W-:Y:S01]  /*0400*/  IADD3 R13, PT, PT, R4, R9, RZ ;  /* 0x00000009040d7210 */ /* 0x000fe20007ffe0ff */
[----:B------:R-:W-:Y:S01]  /*0410*/  IMAD.MOV.U32 R15, RZ, RZ, -0x1 ;  /* 0xffffffffff0f7424 */ /* 0x000fe200078e00ff */
[----:B------:R-:W-:-:S03]  /*0420*/  IADD3 R9, PT, PT, R9, 0x4, RZ ;  /* 0x0000000409097810 */ /* 0x000fc60007ffe0ff */
[----:B0-----:R-:W-:-:S05]  /*0430*/  IMAD.WIDE R10, R13, 0x4, R10 ;  /* 0x000000040d0a7825 */ /* 0x001fca00078e020a */
[----:B------:R0:W-:Y:S04]  /*0440*/  STG.E desc[UR6][R10.64], R15 ;  /* 0x0000000f0a007986 */ /* 0x0001e8000c101906 */
[----:B------:R0:W-:Y:S04]  /*0450*/  STG.E desc[UR6][R10.64+0x4], R15 ;  /* 0x0000040f0a007986 */ /* 0x0001e8000c101906 */
[----:B------:R0:W-:Y:S04]  /*0460*/  STG.E desc[UR6][R10.64+0x8], R15 ;  /* 0x0000080f0a007986 */ /* 0x0001e8000c101906 */
[----:B------:R0:W-:Y:S02]  /*0470*/  STG.E desc[UR6][R10.64+0xc], R15 ;  /* 0x00000c0f0a007986 */ /* 0x0001e4000c101906 */
.L_x_696:
[----:B------:R-:W-:Y:S05]  /*0480*/  @!P1 BRA `(.L_x_693) ;  /* 0x0000000000409947 */ /* 0x000fea0003800000 */
[----:B------:R-:W-:Y:S02]  /*0490*/  LOP3.LUT R6, R6, 0x1, RZ, 0xc0, !PT ;  /* 0x0000000106067812 */ /* 0x000fe400078ec0ff */
[----:B------:R-:W-:Y:S02]  /*04a0*/  ISETP.NE.AND P0, PT, R12, 0x1, PT ;  /* 0x000000010c00780c */ /* 0x000fe40003f05270 */
[----:B------:R-:W-:-:S13]  /*04b0*/  ISETP.NE.U32.AND P1, PT, R6, 0x1, PT ;  /* 0x000000010600780c */ /* 0x000fda0003f25070 */
[----:B01----:R-:W0:Y:S01]  /*04c0*/  @!P1 LDC.64 R10, c[0x0][0x3c0] ;  /* 0x0000f000ff0a9b82 */ /* 0x003e220000000a00 */
[----:B------:R-:W-:Y:S05]  /*04d0*/  @!P0 BRA `(.L_x_697) ;  /* 0x00000000001c8947 */ /* 0x000fea0003800000 */
[----:B------:R-:W1:Y:S01]  /*04e0*/  LDC.64 R12, c[0x0][0x3c0] ;  /* 0x0000f000ff0c7b82 */ /* 0x000e620000000a00 */
[----:B------:R-:W-:Y:S01]  /*04f0*/  IMAD.IADD R15, R4, 0x1, R9 ;  /* 0x00000001040f7824 */ /* 0x000fe200078e0209 */
[----:B------:R-:W-:Y:S01]  /*0500*/  MOV R17, 0xffffffff ;  /* 0xffffffff00117802 */ /* 0x000fe20000000f00 */
[----:B------:R-:W-:Y:S02]  /*0510*/  VIADD R9, R9, 0x2 ;  /* 0x0000000209097836 */ /* 0x000fe40000000000 */
[----:B-1----:R-:W-:-:S05]  /*0520*/  IMAD.WIDE R12, R15, 0x4, R12 ;  /* 0x000000040f0c7825 */ /* 0x002fca00078e020c */
[----:B------:R1:W-:Y:S04]  /*0530*/  STG.E desc[UR6][R12.64], R17 ;  /* 0x000000110c007986 */ /* 0x0003e8000c101906 */
[----:B------:R1:W-:Y:S02]  /*0540*/  STG.E desc[UR6][R12.64+0x4], R17 ;  /* 0x000004110c007986 */ /* 0x0003e4000c101906 */
.L_x_697:
[----:B------:R-:W-:Y:S01]  /*0550*/  @!P1 IADD3 R9, PT, PT, R4, R9, RZ ;  /* 0x0000000904099210 */ /* 0x000fe20007ffe0ff */
[----:B-1----:R-:W-:-:S04]  /*0560*/  @!P1 IMAD.MOV.U32 R13, RZ, RZ, -0x1 ;  /* 0xffffffffff0d9424 */ /* 0x002fc800078e00ff */
[----:B0-----:R-:W-:-:S05]  /*0570*/  @!P1 IMAD.WIDE R10, R9, 0x4, R10 ;  /* 0x00000004090a9825 */ /* 0x001fca00078e020a */
[----:B------:R2:W-:Y:S02]  /*0580*/  @!P1 STG.E desc[UR6][R10.64], R13 ;  /* 0x0000000d0a009986 */ /* 0x0005e4000c101906 */
.L_x_693:
[----:B-----5:R-:W-:Y:S01]  /*0590*/  ISETP.GE.AND P0, PT, R0, R7, PT ;  /* 0x000000070000720c */ /* 0x020fe20003f06270 */
[----:B------:R-:W-:Y:S01]  /*05a0*/  BSSY.RECONVERGENT B0, `(.L_x_698) ;  /* 0x0000039000007945 */ /* 0x000fe20003800200 */
[----:B------:R-:W-:-:S11]  /*05b0*/  HFMA2 R4, -RZ, RZ, 0, 0 ;  /* 0x00000000ff047431 */ /* 0x000fd600000001ff */
[----:B------:R-:W-:Y:S05]  /*05c0*/  @P0 BRA `(.L_x_699) ;  /* 0x0000000000d80947 */ /* 0x000fea0003800000 */
[----:B------:R-:W-:Y:S01]  /*05d0*/  IMAD R9, R5, R8, RZ ;  /* 0x0000000805097224 */ /* 0x000fe200078e02ff */
[----:B------:R-:W-:Y:S01]  /*05e0*/  MOV R6, R0 ;  /* 0x0000000000067202 */ /* 0x000fe20000000f00 */
[----:B------:R-:W-:-:S07]  /*05f0*/  IMAD.MOV.U32 R4, RZ, RZ, RZ ;  /* 0x000000ffff047224 */ /* 0x000fce00078e00ff */
.L_x_707:
[----:B012---:R-:W0:Y:S08]  /*0600*/  LDC.64 R10, c[0x0][0x398] ;  /* 0x0000e600ff0a7b82 */ /* 0x007e300000000a00 */
[----:B------:R-:W1:Y:S01]  /*0610*/  LDC.64 R12, c[0x0][0x390] ;  /* 0x0000e400ff0c7b82 */ /* 0x000e620000000a00 */
[----:B0-----:R-:W-:-:S06]  /*0620*/  IMAD.WIDE R10, R6, 0x4, R10 ;  /* 0x00000004060a7825 */ /* 0x001fcc00078e020a */
[----:B------:R-:W1:Y:S02]  /*0630*/  LDG.E R11, desc[UR6][R10.64] ;  /* 0x000000060a0b7981 */ /* 0x000e64000c1e1900 */
[----:B-1----:R-:W-:-:S05]  /*0640*/  IMAD.WIDE R12, R11, 0x4, R12 ;  /* 0x000000040b0c7825 */ /* 0x002fca00078e020c */
[----:B------:R-:W2:Y:S04]  /*0650*/  LDG.E R11, desc[UR6][R12.64] ;  /* 0x000000060c0b7981 */ /* 0x000ea8000c1e1900 */
[----:B------:R-:W2:Y:S01]  /*0660*/  LDG.E R8, desc[UR6][R12.64+0x4] ;  /* 0x000004060c087981 */ /* 0x000ea2000c1e1900 */
[----:B------:R-:W-:Y:S01]  /*0670*/  BSSY.RECONVERGENT B1, `(.L_x_700) ;  /* 0x0000028000017945 */ /* 0x000fe20003800200 */
[----:B--2---:R-:W-:-:S13]  /*0680*/  ISETP.GE.AND P0, PT, R11, R8, PT ;  /* 0x000000080b00720c */ /* 0x004fda0003f06270 */
[----:B------:R-:W-:Y:S05]  /*0690*/  @P0 BRA `(.L_x_701) ;  /* 0x0000000000940947 */ /* 0x000fea0003800000 */
[----:B------:R-:W-:-:S07]  /*06a0*/  IMAD.IADD R10, R6, 0x1, -R0 ;  /* 0x00000001060a7824 */ /* 0x000fce00078e0a00 */
.L_x_706:
[----:B0-----:R-:W0:Y:S02]  /*06b0*/  LDC.64 R12, c[0x0][0x388] ;  /* 0x0000e200ff0c7b82 */ /* 0x001e240000000a00 */
[----:B0-----:R-:W-:-:S05]  /*06c0*/  IMAD.WIDE R12, R11, 0x4, R12 ;  /* 0x000000040b0c7825 */ /* 0x001fca00078e020c */
[----:B------:R0:W5:Y:S01]  /*06d0*/  LDG.E R19, desc[UR6][R12.64] ;  /* 0x000000060c137981 */ /* 0x000162000c1e1900 */
[----:B------:R-:W-:Y:S01]  /*06e0*/  ISETP.GE.AND P0, PT, R4, 0x1, PT ;  /* 0x000000010400780c */ /* 0x000fe20003f06270 */
[----:B------:R-:W-:-:S12]  /*06f0*/  BSSY.RECONVERGENT B2, `(.L_x_702) ;  /* 0x0000012000027945 */ /* 0x000fd80003800200 */
[----:B0-----:R-:W-:Y:S05]  /*0700*/  @!P0 BRA `(.L_x_703) ;  /* 0x00000000002c8947 */ /* 0x001fea0003800000 */
[----:B------:R-:W0:Y:S01]  /*0710*/  LDC.64 R12, c[0x0][0x3b8] ;  /* 0x0000ee00ff0c7b82 */ /* 0x000e220000000a00 */
[----:B------:R-:W-:Y:S01]  /*0720*/  IADD3 R16, PT, PT, -R4, RZ, RZ ;  /* 0x000000ff04107210 */ /* 0x000fe20007ffe1ff */
[----:B------:R-:W-:-:S07]  /*0730*/  IMAD.MOV.U32 R17, RZ, RZ, R9 ;  /* 0x000000ffff117224 */ /* 0x000fce00078e0009 */
.L_x_705:
[----:B0-----:R-:W-:-:S06]  /*0740*/  IMAD.WIDE R14, R17, 0x4, R12 ;  /* 0x00000004110e7825 */ /* 0x001fcc00078e020c */
[----:B------:R-:W2:Y:S02]  /*0750*/  LDG.E R14, desc[UR6][R14.64] ;  /* 0x000000060e0e7981 */ /* 0x000ea4000c1e1900 */
[----:B--2--5:R-:W-:-:S13]  /*0760*/  ISETP.NE.AND P0, PT, R14, R19, PT ;  /* 0x000000130e00720c */ /* 0x024fda0003f05270 */
[----:B------:R-:W-:Y:S05]  /*0770*/  @!P0 BRA `(.L_x_704) ;  /* 0x0000000000248947 */ /* 0x000fea0003800000 */
[----:B------:R-:W-:Y:S01]  /*0780*/  IADD3 R16, PT, PT, R16, 0x1, RZ ;  /* 0x0000000110107810 */ /* 0x000fe20007ffe0ff */
[----:B------:R-:W-:-:S03]  /*0790*/  VIADD R17, R17, 0x1 ;  /* 0x0000000111117836 */ /* 0x000fc60000000000 */
[----:B------:R-:W-:-:S13]  /*07a0*/  ISETP.NE.AND P0, PT, R16, RZ, PT ;  /* 0x000000ff1000720c */ /* 0x000fda0003f05270 */
[----:B------:R-:W-:Y:S05]  /*07b0*/  @P0 BRA `(.L_x_705) ;  /* 0xfffffffc00e00947 */ /* 0x000fea000383ffff */
.L_x_703:
[----:B------:R-:W0:Y:S01]  /*07c0*/  LDC.64 R12, c[0x0][0x3b8] ;  /* 0x0000ee00ff0c7b82 */ /* 0x000e220000000a00 */
[C---:B------:R-:W-:Y:S01]  /*07d0*/  IADD3 R15, PT, PT, R4.reuse, R9, RZ ;  /* 0x00000009040f7210 */ /* 0x040fe20007ffe0ff */
[----:B------:R-:W-:-:S04]  /*07e0*/  VIADD R4, R4, 0x1 ;  /* 0x0000000104047836 */ /* 0x000fc80000000000 */
[----:B0-----:R-:W-:-:S05]  /*07f0*/  IMAD.WIDE R12, R15, 0x4, R12 ;  /* 0x000000040f0c7825 */ /* 0x001fca00078e020c */
[----:B-----5:R0:W-:Y:S02]  /*0800*/  STG.E desc[UR6][R12.64], R19 ;  /* 0x000000130c007986 */ /* 0x0201e4000c101906 */
.L_x_704:
[----:B------:R-:W-:Y:S05]  /*0810*/  BSYNC.RECONVERGENT B2 ;  /* 0x0000000000027941 */ /* 0x000fea0003800200 */
.L_x_702:
[----:B------:R-:W1:Y:S01]  /*0820*/  LDC.64 R14, c[0x0][0x380] ;  /* 0x0000e000ff0e7b82 */ /* 0x000e620000000a00 */
[----:B------:R-:W2:Y:S07]  /*0830*/  LDCU.64 UR4, c[0x0][0x3c8] ;  /* 0x00007900ff0477ac */ /* 0x000eae0008000a00 */
[----:B0-----:R-:W0:Y:S01]  /*0840*/  LDC.64 R12, c[0x0][0x3c0] ;  /* 0x0000f000ff0c7b82 */ /* 0x001e220000000a00 */
[----:B-1----:R-:W-:-:S06]  /*0850*/  IMAD.WIDE R14, R11, 0x8, R14 ;  /* 0x000000080b0e7825 */ /* 0x002fcc00078e020e */
[----:B------:R-:W3:Y:S01]  /*0860*/  LDG.E.64 R14, desc[UR6][R14.64] ;  /* 0x000000060e0e7981 */ /* 0x000ee2000c1e1b00 */
[----:B--2---:R-:W-:Y:S01]  /*0870*/  IMAD R17, R5, UR5, R4 ;  /* 0x0000000505117c24 */ /* 0x004fe2000f8e0204 */
[----:B------:R-:W-:-:S03]  /*0880*/  IADD3 R11, PT, PT, R11, 0x1, RZ ;  /* 0x000000010b0b7810 */ /* 0x000fc60007ffe0ff */
[----:B------:R-:W-:Y:S01]  /*0890*/  IMAD R17, R17, UR4, R10 ;  /* 0x0000000411117c24 */ /* 0x000fe2000f8e020a */
[----:B------:R-:W-:-:S03]  /*08a0*/  ISETP.NE.AND P0, PT, R11, R8, PT ;  /* 0x000000080b00720c */ /* 0x000fc60003f05270 */
[----:B0-----:R-:W-:Y:S01]  /*08b0*/  IMAD.WIDE R12, R17, 0x4, R12 ;  /* 0x00000004110c7825 */ /* 0x001fe200078e020c */
[----:B---3--:R-:W0:Y:S04]  /*08c0*/  F2I.F64.TRUNC R19, R14 ;  /* 0x0000000e00137311 */ /* 0x008e28000030d100 */
[----:B0-----:R0:W-:Y:S05]  /*08d0*/  STG.E desc[UR6][R12.64], R19 ;  /* 0x000000130c007986 */ /* 0x0011ea000c101906 */
[----:B------:R-:W-:Y:S05]  /*08e0*/  @P0 BRA `(.L_x_706) ;  /* 0xfffffffc00700947 */ /* 0x000fea000383ffff */
.L_x_701:
[----:B------:R-:W-:Y:S05]  /*08f0*/  BSYNC.RECONVERGENT B1 ;  /* 0x0000000000017941 */ /* 0x000fea0003800200 */
.L_x_700:
[----:B------:R-:W-:-:S04]  /*0900*/  IADD3 R6, PT, PT, R6, 0x1, RZ ;  /* 0x0000000106067810 */ /* 0x000fc80007ffe0ff */
[----:B------:R-:W-:-:S13]  /*0910*/  ISETP.NE.AND P0, PT, R6, R7, PT ;  /* 0x000000070600720c */ /* 0x000fda0003f05270 */
[----:B------:R-:W-:Y:S05]  /*0920*/  @P0 BRA `(.L_x_707) ;  /* 0xfffffffc00340947 */ /* 0x000fea000383ffff */
.L_x_699:
[----:B------:R-:W-:Y:S05]  /*0930*/  BSYNC.RECONVERGENT B0 ;  /* 0x0000000000007941 */ /* 0x000fea0003800200 */
.L_x_698:
[----:B------:R-:W-:Y:S01]  /*0940*/  STG.E desc[UR6][R2.64], R4 ;  /* 0x0000000402007986 */ /* 0x000fe2000c101906 */
[----:B------:R-:W-:Y:S05]  /*0950*/  EXIT ;  /* 0x000000000000794d */ /* 0x000fea0003800000 */
.L_x_708:
        /* <DEDUP_REMOVED lines=10> */
.L_x_726:


//--------------------- .text._Z17getSkAndRkMaxSizePiS_S_S_S_i --------------------------
	.section	.text._Z17getSkAndRkMaxSizePiS_S_S_S_i,"ax",@progbits
	.align	128
        .global         _Z17getSkAndRkMaxSizePiS_S_S_S_i
        .type           _Z17getSkAndRkMaxSizePiS_S_S_S_i,@function
        .size           _Z17getSkAndRkMaxSizePiS_S_S_S_i,(.L_x_727 - _Z17getSkAndRkMaxSizePiS_S_S_S_i)
        .other          _Z17getSkAndRkMaxSizePiS_S_S_S_i,@"STO_CUDA_ENTRY STV_DEFAULT"
_Z17getSkAndRkMaxSizePiS_S_S_S_i:
.text._Z17getSkAndRkMaxSizePiS_S_S_S_i:
        /* <DEDUP_REMOVED lines=10> */
[----:B0-----:R-:W-:-:S05]  /*00a0*/  IMAD.WIDE R2, R0, 0x4, R2 ;  /* 0x0000000400027825 */ /* 0x001fca00078e0202 */
[----:B-1----:R-:W2:Y:S04]  /*00b0*/  LDG.E R17, desc[UR4][R2.64] ;  /* 0x0000000402117981 */ /* 0x002ea8000c1e1900 */
[----:B------:R-:W2:Y:S01]  /*00c0*/  LDG.E R4, desc[UR4][R2.64+0x4] ;  /* 0x0000040402047981 */ /* 0x000ea2000c1e1900 */
[----:B------:R-:W-:Y:S01]  /*00d0*/  BSSY.RECONVERGENT B0, `(.L_x_709) ;  /* 0x000007d000007945 */ /* 0x000fe20003800200 */
[----:B------:R-:W-:Y:S01]  /*00e0*/  IMAD.MOV.U32 R23, RZ, RZ, RZ ;  /* 0x000000ffff177224 */ /* 0x000fe200078e00ff */
[C---:B--2---:R-:W-:Y:S01]  /*00f0*/  ISETP.GT.AND P0, PT, R4.reuse, R17, PT ;  /* 0x000000110400720c */ /* 0x044fe20003f04270 */
[----:B------:R-:W-:-:S12]  /*0100*/  IMAD.IADD R16, R4, 0x1, -R17 ;  /* 0x0000000104107824 */ /* 0x000fd800078e0a11 */
[----:B------:R-:W-:Y:S05]  /*0110*/  @!P0 BRA `(.L_x_710) ;  /* 0x0000000400e08947 */ /* 0x000fea0003800000 */
[----:B------:R-:W-:Y:S01]  /*0120*/  IADD3 R4, PT, PT, -R4, R17, RZ ;  /* 0x0000001104047210 */ /* 0x000fe20007ffe1ff */
[----:B------:R-:W-:Y:S01]  /*0130*/  BSSY.RECONVERGENT B1, `(.L_x_711) ;  /* 0x000003b000017945 */ /* 0x000fe20003800200 */
[----:B------:R-:W-:Y:S01]  /*0140*/  LOP3.LUT R26, R16, 0x7, RZ, 0xc0, !PT ;  /* 0x00000007101a7812 */ /* 0x000fe200078ec0ff */
[----:B------:R-:W-:Y:S01]  /*0150*/  IMAD.MOV.U32 R23, RZ, RZ, RZ ;  /* 0x000000ffff177224 */ /* 0x000fe200078e00ff */
[----:B------:R-:W-:Y:S02]  /*0160*/  ISETP.GT.U32.AND P1, PT, R4, -0x8, PT ;  /* 0xfffffff80400780c */ /* 0x000fe40003f24070 */
[----:B------:R-:W-:-:S11]  /*0170*/  ISETP.NE.AND P0, PT, R26, RZ, PT ;  /* 0x000000ff1a00720c */ /* 0x000fd60003f05270 */
[----:B------:R-:W-:Y:S05]  /*0180*/  @P1 BRA `(.L_x_712) ;  /* 0x0000000000d41947 */ /* 0x000fea0003800000 */
[----:B------:R-:W0:Y:S01]  /*0190*/  LDC.64 R2, c[0x0][0x380] ;  /* 0x0000e000ff027b82 */ /* 0x000e220000000a00 */
[----:B------:R-:W-:Y:S01]  /*01a0*/  LOP3.LUT R19, R16, 0xfffffff8, RZ, 0xc0, !PT ;  /* 0xfffffff810137812 */ /* 0x000fe200078ec0ff */
[----:B------:R-:W-:-:S04]  /*01b0*/  HFMA2 R23, -RZ, RZ, 0, 0 ;  /* 0x00000000ff177431 */ /* 0x000fc800000001ff */
[----:B------:R-:W-:Y:S01]  /*01c0*/  IMAD.MOV R19, RZ, RZ, -R19 ;  /* 0x000000ffff137224 */ /* 0x000fe200078e0a13 */
[----:B0-----:R-:W-:-:S04]  /*01d0*/  IADD3 R2, P1, PT, R2, 0x10, RZ ;  /* 0x0000001002027810 */ /* 0x001fc80007f3e0ff */
[----:B------:R-:W-:-:S09]  /*01e0*/  IADD3.X R3, PT, PT, RZ, R3, RZ, P1, !PT ;  /* 0x00000003ff037210 */ /* 0x000fd20000ffe4ff */
.L_x_713:
[----:B------:R-:W-:Y:S01]  /*01f0*/  IMAD.WIDE R28, R17, 0x4, R2 ;  /* 0x00000004111c7825 */ /* 0x000fe200078e0202 */
[----:B------:R-:W0:Y:S04]  /*0200*/  LDC.64 R4, c[0x0][0x390] ;  /* 0x0000e400ff047b82 */ /* 0x000e280000000a00 */
[----:B------:R-:W0:Y:S04]  /*0210*/  LDG.E R7, desc[UR4][R28.64+-0x10] ;  /* 0xfffff0041c077981 */ /* 0x000e28000c1e1900 */
[----:B------:R-:W2:Y:S04]  /*0220*/  LDG.E R15, desc[UR4][R28.64+-0xc] ;  /* 0xfffff4041c0f7981 */ /* 0x000ea8000c1e1900 */
[----:B------:R-:W3:Y:S04]  /*0230*/  LDG.E R8, desc[UR4][R28.64+-0x8] ;  /* 0xfffff8041c087981 */ /* 0x000ee8000c1e1900 */
[----:B------:R-:W4:Y:S04]  /*0240*/  LDG.E R9, desc[UR4][R28.64+-0x4] ;  /* 0xfffffc041c097981 */ /* 0x000f28000c1e1900 */
[----:B------:R-:W5:Y:S04]  /*0250*/  LDG.E R11, desc[UR4][R28.64] ;  /* 0x000000041c0b7981 */ /* 0x000f68000c1e1900 */
[----:B------:R-:W4:Y:S04]  /*0260*/  LDG.E R13, desc[UR4][R28.64+0x4] ;  /* 0x000004041c0d7981 */ /* 0x000f28000c1e1900 */
[----:B------:R-:W4:Y:S04]  /*0270*/  LDG.E R27, desc[UR4][R28.64+0x8] ;  /* 0x000008041c1b7981 */ /* 0x000f28000c1e1900 */
[----:B------:R-:W4:Y:S01]  /*0280*/  LDG.E R25, desc[UR4][R28.64+0xc] ;  /* 0x00000c041c197981 */ /* 0x000f22000c1e1900 */
[----:B0-----:R-:W-:-:S04]  /*0290*/  IMAD.WIDE R6, R7, 0x4, R4 ;  /* 0x0000000407067825 */ /* 0x001fc800078e0204 */
[--C-:B--2---:R-:W-:Y:S01]  /*02a0*/  IMAD.WIDE R14, R15, 0x4, R4.reuse ;  /* 0x000000040f0e7825 */ /* 0x104fe200078e0204 */
[----:B------:R-:W2:Y:S04]  /*02b0*/  LDG.E R21, desc[UR4][R6.64] ;  /* 0x0000000406157981 */ /* 0x000ea8000c1e1900 */
[----:B------:R3:W2:Y:S04]  /*02c0*/  LDG.E R20, desc[UR4][R6.64+0x4] ;  /* 0x0000040406147981 */ /* 0x0006a8000c1e1900 */
[----:B------:R-:W2:Y:S01]  /*02d0*/  LDG.E R18, desc[UR4][R14.64] ;  /* 0x000000040e127981 */ /* 0x000ea2000c1e1900 */
[----:B-----5:R-:W-:-:S03]  /*02e0*/  IMAD.WIDE R10, R11, 0x4, R4 ;  /* 0x000000040b0a7825 */ /* 0x020fc600078e0204 */
[----:B------:R0:W2:Y:S01]  /*02f0*/  LDG.E R24, desc[UR4][R14.64+0x4] ;  /* 0x000004040e187981 */ /* 0x0000a2000c1e1900 */
[----:B---3--:R-:W-:-:S04]  /*0300*/  IMAD.WIDE R6, R8, 0x4, R4 ;  /* 0x0000000408067825 */ /* 0x008fc800078e0204 */
[--C-:B----4-:R-:W-:Y:S01]  /*0310*/  IMAD.WIDE R8, R9, 0x4, R4.reuse ;  /* 0x0000000409087825 */ /* 0x110fe200078e0204 */
[----:B------:R-:W3:Y:S03]  /*0320*/  LDG.E R22, desc[UR4][R6.64] ;  /* 0x0000000406167981 */ /* 0x000ee6000c1e1900 */
[--C-:B------:R-:W-:Y:S01]  /*0330*/  IMAD.WIDE R12, R13, 0x4, R4.reuse ;  /* 0x000000040d0c7825 */ /* 0x100fe200078e0204 */
[----:B------:R1:W4:Y:S03]  /*0340*/  LDG.E R28, desc[UR4][R6.64+0x4] ;  /* 0x00000404061c7981 */ /* 0x000326000c1e1900 */
[--C-:B0-----:R-:W-:Y:S01]  /*0350*/  IMAD.WIDE R14, R27, 0x4, R4.reuse ;  /* 0x000000041b0e7825 */ /* 0x101fe200078e0204 */
[----:B------:R-:W1:Y:S03]  /*0360*/  LDG.E R29, desc[UR4][R8.64] ;  /* 0x00000004081d7981 */ /* 0x000e66000c1e1900 */
[----:B------:R-:W-:Y:S01]  /*0370*/  IMAD.WIDE R4, R25, 0x4, R4 ;  /* 0x0000000419047825 */ /* 0x000fe200078e0204 */
[----:B------:R-:W5:Y:S04]  /*0380*/  LDG.E R27, desc[UR4][R14.64] ;  /* 0x000000040e1b7981 */ /* 0x000f68000c1e1900 */
[----:B------:R-:W1:Y:S04]  /*0390*/  LDG.E R6, desc[UR4][R10.64] ;  /* 0x000000040a067981 */ /* 0x000e68000c1e1900 */
[----:B------:R-:W4:Y:S04]  /*03a0*/  LDG.E R9, desc[UR4][R8.64+0x4] ;  /* 0x0000040408097981 */ /* 0x000f28000c1e1900 */
[----:B------:R-:W5:Y:S04]  /*03b0*/  LDG.E R7, desc[UR4][R12.64] ;  /* 0x000000040c077981 */ /* 0x000f68000c1e1900 */
[----:B------:R-:W5:Y:S04]  /*03c0*/  LDG.E R10, desc[UR4][R10.64+0x4] ;  /* 0x000004040a0a7981 */ /* 0x000f68000c1e1900 */
[----:B------:R-:W5:Y:S04]  /*03d0*/  LDG.E R25, desc[UR4][R4.64] ;  /* 0x0000000404197981 */ /* 0x000f68000c1e1900 */
[----:B------:R-:W5:Y:S04]  /*03e0*/  LDG.E R13, desc[UR4][R12.64+0x4] ;  /* 0x000004040c0d7981 */ /* 0x000f68000c1e1900 */
[----:B------:R-:W5:Y:S04]  /*03f0*/  LDG.E R14, desc[UR4][R14.64+0x4] ;  /* 0x000004040e0e7981 */ /* 0x000f68000c1e1900 */
[----:B------:R-:W5:Y:S01]  /*0400*/  LDG.E R4, desc[UR4][R4.64+0x4] ;  /* 0x0000040404047981 */ /* 0x000f62000c1e1900 */
[----:B------:R-:W-:-:S05]  /*0410*/  VIADD R19, R19, 0x8 ;  /* 0x0000000813137836 */ /* 0x000fca0000000000 */
[----:B------:R-:W-:Y:S01]  /*0420*/  ISETP.NE.AND P1, PT, R19, RZ, PT ;  /* 0x000000ff1300720c */ /* 0x000fe20003f25270 */
[----:B------:R-:W-:Y:S01]  /*0430*/  VIADD R17, R17, 0x8 ;  /* 0x0000000811117836 */ /* 0x000fe20000000000 */
[----:B--2---:R-:W-:Y:S02]  /*0440*/  IADD3 R20, PT, PT, R24, R23, R20 ;  /* 0x0000001718147210 */ /* 0x004fe40007ffe014 */
[----:B---3--:R-:W-:-:S04]  /*0450*/  IADD3 R18, PT, PT, R22, R21, R18 ;  /* 0x0000001516127210 */ /* 0x008fc80007ffe012 */
[----:B-1----:R-:W-:Y:S02]  /*0460*/  IADD3 R6, PT, PT, R6, R18, R29 ;  /* 0x0000001206067210 */ /* 0x002fe40007ffe01d */
[----:B----4-:R-:W-:Y:S02]  /*0470*/  IADD3 R9, PT, PT, R9, R20, R28 ;  /* 0x0000001409097210 */ /* 0x010fe40007ffe01c */
[----:B-----5:R-:W-:-:S04]  /*0480*/  IADD3 R6, PT, PT, R27, R6, R7 ;  /* 0x000000061b067210 */ /* 0x020fc80007ffe007 */
[----:B------:R-:W-:Y:S02]  /*0490*/  IADD3 R6, PT, PT, R6, R25, RZ ;  /* 0x0000001906067210 */ /* 0x000fe40007ffe0ff */
[----:B------:R-:W-:-:S04]  /*04a0*/  IADD3 R9, PT, PT, R13, R9, R10 ;  /* 0x000000090d097210 */ /* 0x000fc80007ffe00a */
[----:B------:R-:W-:-:S04]  /*04b0*/  IADD3 R9, PT, PT, -R6, R9, R14 ;  /* 0x0000000906097210 */ /* 0x000fc80007ffe10e */
[----:B------:R-:W-:Y:S01]  /*04c0*/  IADD3 R23, PT, PT, R4, R9, RZ ;  /* 0x0000000904177210 */ /* 0x000fe20007ffe0ff */
[----:B------:R-:W-:Y:S06]  /*04d0*/  @P1 BRA `(.L_x_713) ;  /* 0xfffffffc00441947 */ /* 0x000fec000383ffff */
.L_x_712:
[----:B------:R-:W-:Y:S05]  /*04e0*/  BSYNC.RECONVERGENT B1 ;  /* 0x0000000000017941 */ /* 0x000fea0003800200 */
.L_x_711:
[----:B------:R-:W-:Y:S05]  /*04f0*/  @!P0 BRA `(.L_x_710) ;  /* 0x0000000000e88947 */ /* 0x000fea0003800000 */
[----:B------:R-:W-:Y:S01]  /*0500*/  ISETP.GE.U32.AND P0, PT, R26, 0x4, PT ;  /* 0x000000041a00780c */ /* 0x000fe20003f06070 */
[----:B------:R-:W-:Y:S01]  /*0510*/  BSSY.RECONVERGENT B1, `(.L_x_714) ;  /* 0x000001d000017945 */ /* 0x000fe20003800200 */
[----:B------:R-:W-:-:S04]  /*0520*/  LOP3.LUT R19, R16, 0x3, RZ, 0xc0, !PT ;  /* 0x0000000310137812 */ /* 0x000fc800078ec0ff */
[----:B------:R-:W-:-:S07]  /*0530*/  ISETP.NE.AND P1, PT, R19, RZ, PT ;  /* 0x000000ff1300720c */ /* 0x000fce0003f25270 */
[----:B------:R-:W-:Y:S06]  /*0540*/  @!P0 BRA `(.L_x_715) ;  /* 0x0000000000648947 */ /* 0x000fec0003800000 */
[----:B------:R-:W0:Y:S08]  /*0550*/  LDC.64 R10, c[0x0][0x380] ;  /* 0x0000e000ff0a7b82 */ /* 0x000e300000000a00 */
[----:B------:R-:W1:Y:S01]  /*0560*/  LDC.64 R8, c[0x0][0x390] ;  /* 0x0000e400ff087b82 */ /* 0x000e620000000a00 */
[----:B0-----:R-:W-:-:S05]  /*0570*/  IMAD.WIDE R10, R17, 0x4, R10 ;  /* 0x00000004110a7825 */ /* 0x001fca00078e020a */
[----:B------:R-:W1:Y:S04]  /*0580*/  LDG.E R3, desc[UR4][R10.64] ;  /* 0x000000040a037981 */ /* 0x000e68000c1e1900 */
[----:B------:R-:W2:Y:S04]  /*0590*/  LDG.E R5, desc[UR4][R10.64+0x4] ;  /* 0x000004040a057981 */ /* 0x000ea8000c1e1900 */
[----:B------:R-:W3:Y:S04]  /*05a0*/  LDG.E R7, desc[UR4][R10.64+0x8] ;  /* 0x000008040a077981 */ /* 0x000ee8000c1e1900 */
[----:B------:R-:W4:Y:S01]  /*05b0*/  LDG.E R13, desc[UR4][R10.64+0xc] ;  /* 0x00000c040a0d7981 */ /* 0x000f22000c1e1900 */
[----:B-1----:R-:W-:-:S04]  /*05c0*/  IMAD.WIDE R2, R3, 0x4, R8 ;  /* 0x0000000403027825 */ /* 0x002fc800078e0208 */
[--C-:B--2---:R-:W-:Y:S01]  /*05d0*/  IMAD.WIDE R4, R5, 0x4, R8.reuse ;  /* 0x0000000405047825 */ /* 0x104fe200078e0208 */
[----:B------:R-:W2:Y:S03]  /*05e0*/  LDG.E R12, desc[UR4][R2.64] ;  /* 0x00000004020c7981 */ /* 0x000ea6000c1e1900 */
[--C-:B---3--:R-:W-:Y:S01]  /*05f0*/  IMAD.WIDE R6, R7, 0x4, R8.reuse ;  /* 0x0000000407067825 */ /* 0x108fe200078e0208 */
[----:B------:R-:W3:Y:S03]  /*0600*/  LDG.E R14, desc[UR4][R2.64+0x4] ;  /* 0x00000404020e7981 */ /* 0x000ee6000c1e1900 */
[----:B----4-:R-:W-:Y:S01]  /*0610*/  IMAD.WIDE R8, R13, 0x4, R8 ;  /* 0x000000040d087825 */ /* 0x010fe200078e0208 */
[----:B------:R-:W2:Y:S04]  /*0620*/  LDG.E R18, desc[UR4][R6.64] ;  /* 0x0000000406127981 */ /* 0x000ea8000c1e1900 */
[----:B------:R-:W2:Y:S04]  /*0630*/  LDG.E R13, desc[UR4][R4.64] ;  /* 0x00000004040d7981 */ /* 0x000ea8000c1e1900 */
[----:B------:R-:W4:Y:S04]  /*0640*/  LDG.E R11, desc[UR4][R8.64] ;  /* 0x00000004080b7981 */ /* 0x000f28000c1e1900 */
[----:B------:R-:W3:Y:S04]  /*0650*/  LDG.E R15, desc[UR4][R4.64+0x4] ;  /* 0x00000404040f7981 */ /* 0x000ee8000c1e1900 */
[----:B------:R-:W5:Y:S04]  /*0660*/  LDG.E R10, desc[UR4][R6.64+0x4] ;  /* 0x00000404060a7981 */ /* 0x000f68000c1e1900 */
[----:B------:R-:W5:Y:S01]  /*0670*/  LDG.E R20, desc[UR4][R8.64+0x4] ;  /* 0x0000040408147981 */ /* 0x000f62000c1e1900 */
[----:B------:R-:W-:-:S02]  /*0680*/  IADD3 R17, PT, PT, R17, 0x4, RZ ;  /* 0x0000000411117810 */ /* 0x000fc40007ffe0ff */
[----:B--2---:R-:W-:-:S05]  /*0690*/  IADD3 R12, PT, PT, R18, R12, R13 ;  /* 0x0000000c120c7210 */ /* 0x004fca0007ffe00d */
[----:B----4-:R-:W-:Y:S01]  /*06a0*/  IMAD.IADD R11, R12, 0x1, R11 ;  /* 0x000000010c0b7824 */ /* 0x010fe200078e020b */
[----:B---3--:R-:W-:-:S04]  /*06b0*/  IADD3 R15, PT, PT, R15, R23, R14 ;  /* 0x000000170f0f7210 */ /* 0x008fc80007ffe00e */
[----:B-----5:R-:W-:-:S05]  /*06c0*/  IADD3 R11, PT, PT, -R11, R15, R10 ;  /* 0x0000000f0b0b7210 */ /* 0x020fca0007ffe10a */
[----:B------:R-:W-:-:S07]  /*06d0*/  IMAD.IADD R23, R20, 0x1, R11 ;  /* 0x0000000114177824 */ /* 0x000fce00078e020b */
.L_x_715:
[----:B------:R-:W-:Y:S05]  /*06e0*/  BSYNC.RECONVERGENT B1 ;  /* 0x0000000000017941 */ /* 0x000fea0003800200 */
.L_x_714:
[----:B------:R-:W-:Y:S05]  /*06f0*/  @!P1 BRA `(.L_x_710) ;  /* 0x0000000000689947 */ /* 0x000fea0003800000 */
[----:B------:R-:W-:Y:S02]  /*0700*/  ISETP.NE.AND P0, PT, R19, 0x1, PT ;  /* 0x000000011300780c */ /* 0x000fe40003f05270 */
[----:B------:R-:W-:-:S04]  /*0710*/  LOP3.LUT R2, R16, 0x1, RZ, 0xc0, !PT ;  /* 0x0000000110027812 */ /* 0x000fc800078ec0ff */
[----:B------:R-:W-:-:S07]  /*0720*/  ISETP.NE.U32.AND P1, PT, R2, 0x1, PT ;  /* 0x000000010200780c */ /* 0x000fce0003f25070 */
[----:B------:R-:W0:Y:S08]  /*0730*/  @P0 LDC.64 R2, c[0x0][0x380] ;  /* 0x0000e000ff020b82 */ /* 0x000e300000000a00 */
[----:B------:R-:W1:Y:S08]  /*0740*/  @!P1 LDC.64 R6, c[0x0][0x380] ;  /* 0x0000e000ff069b82 */ /* 0x000e700000000a00 */
[----:B------:R-:W2:Y:S01]  /*0750*/  @!P1 LDC.64 R10, c[0x0][0x390] ;  /* 0x0000e400ff0a9b82 */ /* 0x000ea20000000a00 */
[C---:B0-----:R-:W-:Y:S01]  /*0760*/  @P0 IMAD.WIDE R4, R17.reuse, 0x4, R2 ;  /* 0x0000000411040825 */ /* 0x041fe200078e0202 */
[----:B------:R-:W-:-:S04]  /*0770*/  @P0 IADD3 R17, PT, PT, R17, 0x2, RZ ;  /* 0x0000000211110810 */ /* 0x000fc80007ffe0ff */
[----:B------:R-:W3:Y:S04]  /*0780*/  @P0 LDG.E R9, desc[UR4][R4.64+0x4] ;  /* 0x0000040404090981 */ /* 0x000ee8000c1e1900 */
[----:B------:R-:W4:Y:S01]  /*0790*/  @P0 LDG.E R13, desc[UR4][R4.64] ;  /* 0x00000004040d0981 */ /* 0x000f22000c1e1900 */
[----:B-1----:R-:W-:Y:S02]  /*07a0*/  @!P1 IMAD.WIDE R2, R17, 0x4, R6 ;  /* 0x0000000411029825 */ /* 0x002fe400078e0206 */
[----:B------:R-:W3:Y:S04]  /*07b0*/  @P0 LDC.64 R6, c[0x0][0x390] ;  /* 0x0000e400ff060b82 */ /* 0x000ee80000000a00 */
[----:B------:R-:W2:Y:S01]  /*07c0*/  @!P1 LDG.E R3, desc[UR4][R2.64] ;  /* 0x0000000402039981 */ /* 0x000ea2000c1e1900 */
[----:B---3--:R-:W-:-:S04]  /*07d0*/  @P0 IMAD.WIDE R8, R9, 0x4, R6 ;  /* 0x0000000409080825 */ /* 0x008fc800078e0206 */
[----:B----4-:R-:W-:Y:S01]  /*07e0*/  @P0 IMAD.WIDE R6, R13, 0x4, R6 ;  /* 0x000000040d060825 */ /* 0x010fe200078e0206 */
[----:B------:R-:W3:Y:S04]  /*07f0*/  @P0 LDG.E R15, desc[UR4][R8.64] ;  /* 0x00000004080f0981 */ /* 0x000ee8000c1e1900 */
[----:B------:R-:W3:Y:S04]  /*0800*/  @P0 LDG.E R12, desc[UR4][R6.64] ;  /* 0x00000004060c0981 */ /* 0x000ee8000c1e1900 */
[----:B------:R-:W4:Y:S01]  /*0810*/  @P0 LDG.E R13, desc[UR4][R6.64+0x4] ;  /* 0x00000404060d0981 */ /* 0x000f22000c1e1900 */
[----:B--2---:R-:W-:-:S03]  /*0820*/  @!P1 IMAD.WIDE R4, R3, 0x4, R10 ;  /* 0x0000000403049825 */ /* 0x004fc600078e020a */
[----:B------:R-:W2:Y:S04]  /*0830*/  @P0 LDG.E R11, desc[UR4][R8.64+0x4] ;  /* 0x00000404080b0981 */ /* 0x000ea8000c1e1900 */
[----:B------:R-:W5:Y:S04]  /*0840*/  @!P1 LDG.E R10, desc[UR4][R4.64] ;  /* 0x00000004040a9981 */ /* 0x000f68000c1e1900 */
[----:B------:R-:W5:Y:S01]  /*0850*/  @!P1 LDG.E R3, desc[UR4][R4.64+0x4] ;  /* 0x0000040404039981 */ /* 0x000f62000c1e1900 */
[----:B---3--:R-:W-:-:S05]  /*0860*/  @P0 IMAD.IADD R2, R12, 0x1, R15 ;  /* 0x000000010c020824 */ /* 0x008fca00078e020f */
[----:B----4-:R-:W-:-:S04]  /*0870*/  @P0 IADD3 R2, PT, PT, -R2, R23, R13 ;  /* 0x0000001702020210 */ /* 0x010fc80007ffe10d */
[----:B--2---:R-:W-:-:S04]  /*0880*/  @P0 IADD3 R23, PT, PT, R11, R2, RZ ;  /* 0x000000020b170210 */ /* 0x004fc80007ffe0ff */
[----:B-----5:R-:W-:-:S07]  /*0890*/  @!P1 IADD3 R23, PT, PT, R3, R23, -R10 ;  /* 0x0000001703179210 */ /* 0x020fce0007ffe80a */
.L_x_710:
[----:B------:R-:W-:Y:S05]  /*08a0*/  BSYNC.RECONVERGENT B0 ;  /* 0x0000000000007941 */ /* 0x000fea0003800200 */
.L_x_709:
[----:B------:R-:W0:Y:S08]  /*08b0*/  LDC.64 R2, c[0x0][0x398] ;  /* 0x0000e600ff027b82 */ /* 0x000e300000000a00 */
[----:B------:R-:W1:Y:S01]  /*08c0*/  LDC.64 R4, c[0x0][0x3a0] ;  /* 0x0000e800ff047b82 */ /* 0x000e620000000a00 */
[----:B0-----:R-:W-:-:S05]  /*08d0*/  IMAD.WIDE R2, R0, 0x4, R2 ;  /* 0x0000000400027825 */ /* 0x001fca00078e0202 */
[----:B------:R-:W-:Y:S01]  /*08e0*/  STG.E desc[UR4][R2.64], R16 ;  /* 0x0000001002007986 */ /* 0x000fe2000c101904 */
[----:B-1----:R-:W-:-:S05]  /*08f0*/  IMAD.WIDE R4, R0, 0x4, R4 ;  /* 0x0000000400047825 */ /* 0x002fca00078e0204 */
[----:B------:R-:W-:Y:S01]  /*0900*/  STG.E desc[UR4][R4.64], R23 ;  /* 0x0000001704007986 */ /* 0x000fe2000c101904 */
[----:B------:R-:W-:Y:S05]  /*0910*/  EXIT ;  /* 0x000000000000794d */ /* 0x000fea0003800000 */
.L_x_716:
        /* <DEDUP_REMOVED lines=14> */
.L_x_727:


//--------------------- .nv.shared._ZN3cub18CUB_300001_SM_10006detail11EmptyKernelIvEEvv --------------------------
	.section	.nv.shared._ZN3cub18CUB_300001_SM_10006detail11EmptyKernelIvEEvv,"aw",@nobits
	.sectionflags	@""
	.align	16
	.zero		1024


//--------------------- .nv.shared.reserved.0     --------------------------
	.section	.nv.shared.reserved.0,"aw",@nobits
	.weak		__nv_reservedSMEM_offset_0_alias
	.size		__nv_reservedSMEM_offset_0_alias, 0, 64
	.other		__nv_reservedSMEM_offset_0_alias,@"STO_CUDA_RESERVED_SHARED STV_DEFAULT"
__nv_reservedSMEM_offset_0_alias:
	.zero		0
	.zero		64


//--------------------- .nv.global                --------------------------
	.section	.nv.global,"aw",@nobits
.nv.global:
	.type		_ZN34_INTERNAL_c6223bd8_4_k_cu_6c4a0f236thrust24THRUST_300001_SM_1000_NS12placeholders2_8E,@object
	.size		_ZN34_INTERNAL_c6223bd8_4_k_cu_6c4a0f236thrust24THRUST_300001_SM_1000_NS12placeholders2_8E,(_ZN34_INTERNAL_c6223bd8_4_k_cu_6c4a0f234cuda3std3__436_GLOBAL__N__c6223bd8_4_k_cu_6c4a0f236ignoreE - _ZN34_INTERNAL_c6223bd8_4_k_cu_6c4a0f236thrust24THRUST_300001_SM_1000_NS12placeholders2_8E)
_ZN34_INTERNAL_c6223bd8_4_k_cu_6c4a0f236thrust24THRUST_300001_SM_1000_NS12placeholders2_8E:
	.zero		1
	.type		_ZN34_INTERNAL_c6223bd8_4_k_cu_6c4a0f234cuda3std3__436_GLOBAL__N__c6223bd8_4_k_cu_6c4a0f236ignoreE,@object
	.size		_ZN34_INTERNAL_c6223bd8_4_k_cu_6c4a0f234cuda3std3__436_GLOBAL__N__c6223bd8_4_k_cu_6c4a0f236ignoreE,(_ZN34_INTERNAL_c6223bd8_4_k_cu_6c4a0f234cuda3std6ranges3__45__cpo4dataE - _ZN34_INTERNAL_c6223bd8_4_k_cu_6c4a0f234cuda3std3__436_GLOBAL__N__c6223bd8_4_k_cu_6c4a0f236ignoreE)
_ZN34_INTERNAL_c6223bd8_4_k_cu_6c4a0f234cuda3std3__436_GLOBAL__N__c6223bd8_4_k_cu_6c4a0f236ignoreE:
	.zero		1
	.type		_ZN34_INTERNAL_c6223bd8_4_k_cu_6c4a0f234cuda3std6ranges3__45__cpo4dataE,@object
	.size		_ZN34_INTERNAL_c6223bd8_4_k_cu_6c4a0f234cuda3std6ranges3__45__cpo4dataE,(_ZN34_INTERNAL_c6223bd8_4_k_cu_6c4a0f236thrust24THRUST_300001_SM_1000_NS6system3cpp3parE - _ZN34_INTERNAL_c6223bd8_4_k_cu_6c4a0f234cuda3std6ranges3__45__cpo4dataE)
_ZN34_INTERNAL_c6223bd8_4_k_cu_6c4a0f234cuda3std6ranges3__45__cpo4dataE:
	.zero		1
	.type		_ZN34_INTERNAL_c6223bd8_4_k_cu_6c4a0f236thrust24THRUST_300001_SM_1000_NS6system3cpp3parE,@object
	.size		_ZN34_INTERNAL_c6223bd8_4_k_cu_6c4a0f236thrust24THRUST_300001_SM_1000_NS6system3cpp3parE,(_ZN34_INTERNAL_c6223bd8_4_k_cu_6c4a0f234cuda3std3__45__cpo5beginE - _ZN34_INTERNAL_c6223bd8_4_k_cu_6c4a0f236thrust24THRUST_300001_SM_1000_NS6system3cpp3parE)
_ZN34_INTERNAL_c6223bd8_4_k_cu_6c4a0f236thrust24THRUST_300001_SM_1000_NS6system3cpp3parE:
	.zero		1
	.type		_ZN34_INTERNAL_c6223bd8_4_k_cu_6c4a0f234cuda3std3__45__cpo5beginE,@object
	.size		_ZN34_INTERNAL_c6223bd8_4_k_cu_6c4a0f234cuda3std3__45__cpo5beginE,(_ZN34_INTERNAL_c6223bd8_4_k_cu_6c4a0f234cuda3std6ranges3__45__cpo5beginE - _ZN34_INTERNAL_c6223bd8_4_k_cu_6c4a0f234cuda3std3__45__cpo5beginE)
_ZN34_INTERNAL_c6223bd8_4_k_cu_6c4a0f234cuda3std3__45__cpo5beginE:
	.zero		1
	.type		_ZN34_INTERNAL_c6223bd8_4_k_cu_6c4a0f234cuda3std6ranges3__45__cpo5beginE,@object
	.size		_ZN34_INTERNAL_c6223bd8_4_k_cu_6c4a0f234cuda3std6ranges3__45__cpo5beginE,(_ZN34_INTERNAL_c6223bd8_4_k_cu_6c4a0f236thrust24THRUST_300001_SM_1000_NS6deviceE - _ZN34_INTERNAL_c6223bd8_4_k_cu_6c4a0f234cuda3std6ranges3__45__cpo5beginE)
_ZN34_INTERNAL_c6223bd8_4_k_cu_6c4a0f234cuda3std6ranges3__45__cpo5beginE:
	.zero		1
	.type		_ZN34_INTERNAL_c6223bd8_4_k_cu_6c4a0f236thrust24THRUST_300001_SM_1000_NS6deviceE,@object
	.size		_ZN34_INTERNAL_c6223bd8_4_k_cu_6c4a0f236thrust24THRUST_300001_SM_1000_NS6deviceE,(_ZN34_INTERNAL_c6223bd8_4_k_cu_6c4a0f234cuda3std3__47nulloptE - _ZN34_INTERNAL_c6223bd8_4_k_cu_6c4a0f236thrust24THRUST_300001_SM_1000_NS6deviceE)
_ZN34_INTERNAL_c6223bd8_4_k_cu_6c4a0f236thrust24THRUST_300001_SM_1000_NS6deviceE:
	.zero		1
	.type		_ZN34_INTERNAL_c6223bd8_4_k_cu_6c4a0f234cuda3std3__47nulloptE,@object
	.size		_ZN34_INTERNAL_c6223bd8_4_k_cu_6c4a0f234cuda3std3__47nulloptE,(_ZN34_INTERNAL_c6223bd8_4_k_cu_6c4a0f234cuda3std6ranges3__45__cpo8distanceE - _ZN34_INTERNAL_c6223bd8_4_k_cu_6c4a0f234cuda3std3__47nulloptE)
_ZN34_INTERNAL_c6223bd8_4_k_cu_6c4a0f234cuda3std3__47nulloptE:
	.zero		1
	.type		_ZN34_INTERNAL_c6223bd8_4_k_cu_6c4a0f234cuda3std6ranges3__45__cpo8distanceE,@object
	.size		_ZN34_INTERNAL_c6223bd8_4_k_cu_6c4a0f234cuda3std6ranges3__45__cpo8distanceE,(_ZN34_INTERNAL_c6223bd8_4_k_cu_6c4a0f236thrust24THRUST_300001_SM_1000_NS12placeholders2_4E - _ZN34_INTERNAL_c6223bd8_4_k_cu_6c4a0f234cuda3std6ranges3__45__cpo8distanceE)
_ZN34_INTERNAL_c6223bd8_4_k_cu_6c4a0f234cuda3std6ranges3__45__cpo8distanceE:
	.zero		1
	.type		_ZN34_INTERNAL_c6223bd8_4_k_cu_6c4a0f236thrust24THRUST_300001_SM_1000_NS12placeholders2_4E,@object
	.size		_ZN34_INTERNAL_c6223bd8_4_k_cu_6c4a0f236thrust24THRUST_300001_SM_1000_NS12placeholders2_4E,(_ZN34_INTERNAL_c6223bd8_4_k_cu_6c4a0f234cuda3std3__45__cpo6rbeginE - _ZN34_INTERNAL_c6223bd8_4_k_cu_6c4a0f236thrust24THRUST_300001_SM_1000_NS12placeholders2_4E)
_ZN34_INTERNAL_c6223bd8_4_k_cu_6c4a0f236thrust24THRUST_300001_SM_1000_NS12placeholders2_4E:
	.zero		1
	.type		_ZN34_INTERNAL_c6223bd8_4_k_cu_6c4a0f234cuda3std3__45__cpo6rbeginE,@object
	.size		_ZN34_INTERNAL_c6223bd8_4_k_cu_6c4a0f234cuda3std3__45__cpo6rbeginE,(_ZN34_INTERNAL_c6223bd8_4_k_cu_6c4a0f234cuda3std6ranges3__45__cpo7advanceE - _ZN34_INTERNAL_c6223bd8_4_k_cu_6c4a0f234cuda3std3__45__cpo6rbeginE)
_ZN34_INTERNAL_c6223bd8_4_k_cu_6c4a0f234cuda3std3__45__cpo6rbeginE:
	.zero		1
	.type		_ZN34_INTERNAL_c6223bd8_4_k_cu_6c4a0f234cuda3std6ranges3__45__cpo7advanceE,@object
	.size		_ZN34_INTERNAL_c6223bd8_4_k_cu_6c4a0f234cuda3std6ranges3__45__cpo7advanceE,(_ZN34_INTERNAL_c6223bd8_4_k_cu_6c4a0f236thrust24THRUST_300001_SM_1000_NS12placeholders3_10E - _ZN34_INTERNAL_c6223bd8_4_k_cu_6c4a0f234cuda3std6ranges3__45__cpo7advanceE)
_ZN34_INTERNAL_c6223bd8_4_k_cu_6c4a0f234cuda3std6ranges3__45__cpo7advanceE:
	.zero		1
	.type		_ZN34_INTERNAL_c6223bd8_4_k_cu_6c4a0f236thrust24THRUST_300001_SM_1000_NS12placeholders3_10E,@object
	.size		_ZN34_INTERNAL_c6223bd8_4_k_cu_6c4a0f236thrust24THRUST_300001_SM_1000_NS12placeholders3_10E,(_ZN34_INTERNAL_c6223bd8_4_k_cu_6c4a0f234cuda3std3__48in_placeE - _ZN34_INTERNAL_c6223bd8_4_k_cu_6c4a0f236thrust24THRUST_300001_SM_1000_NS12placeholders3_10E)
_ZN34_INTERNAL_c6223bd8_4_k_cu_6c4a0f236thrust24THRUST_300001_SM_1000_NS12placeholders3_10E:
	.zero		1
	.type		_ZN34_INTERNAL_c6223bd8_4_k_cu_6c4a0f234cuda3std3__48in_placeE,@object
	.size		_ZN34_INTERNAL_c6223bd8_4_k_cu_6c4a0f234cuda3std3__48in_placeE,(_ZN34_INTERNAL_c6223bd8_4_k_cu_6c4a0f234cuda3std6ranges3__45__cpo4sizeE - _ZN34_INTERNAL_c6223bd8_4_k_cu_6c4a0f234cuda3std3__48in_placeE)
_ZN34_INTERNAL_c6223bd8_4_k_cu_6c4a0f234cuda3std3__48in_placeE:
	.zero		1
	.type		_ZN34_INTERNAL_c6223bd8_4_k_cu_6c4a0f234cuda3std6ranges3__45__cpo4sizeE,@object
	.size		_ZN34_INTERNAL_c6223bd8_4_k_cu_6c4a0f234cuda3std6ranges3__45__cpo4sizeE,(_ZN34_INTERNAL_c6223bd8_4_k_cu_6c4a0f236thrust24THRUST_300001_SM_1000_NS12placeholders2_2E - _ZN34_INTERNAL_c6223bd8_4_k_cu_6c4a0f234cuda3std6ranges3__45__cpo4sizeE)
_ZN34_INTERNAL_c6223bd8_4_k_cu_6c4a0f234cuda3std6ranges3__45__cpo4sizeE:
	.zero		1
	.type		_ZN34_INTERNAL_c6223bd8_4_k_cu_6c4a0f236thrust24THRUST_300001_SM_1000_NS12placeholders2_2E,@object
	.size		_ZN34_INTERNAL_c6223bd8_4_k_cu_6c4a0f236thrust24THRUST_300001_SM_1000_NS12placeholders2_2E,(_ZN34_INTERNAL_c6223bd8_4_k_cu_6c4a0f234cuda3std3__45__cpo6cbeginE - _ZN34_INTERNAL_c6223bd8_4_k_cu_6c4a0f236thrust24THRUST_300001_SM_1000_NS12placeholders2_2E)
_ZN34_INTERNAL_c6223bd8_4_k_cu_6c4a0f236thrust24THRUST_300001_SM_1000_NS12placeholders2_2E:
	.zero		1
	.type		_ZN34_INTERNAL_c6223bd8_4_k_cu_6c4a0f234cuda3std3__45__cpo6cbeginE,@object
	.size		_ZN34_INTERNAL_c6223bd8_4_k_cu_6c4a0f234cuda3std3__45__cpo6cbeginE,(_ZN34_INTERNAL_c6223bd8_4_k_cu_6c4a0f234cuda3std6ranges3__45__cpo6cbeginE - _ZN34_INTERNAL_c6223bd8_4_k_cu_6c4a0f234cuda3std3__45__cpo6cbeginE)
_ZN34_INTERNAL_c6223bd8_4_k_cu_6c4a0f234cuda3std3__45__cpo6cbeginE:
	.zero		1
	.type		_ZN34_INTERNAL_c6223bd8_4_k_cu_6c4a0f234cuda3std6ranges3__45__cpo6cbeginE,@object
	.size		_ZN34_INTERNAL_c6223bd8_4_k_cu_6c4a0f234cuda3std6ranges3__45__cpo6cbeginE,(_ZN34_INTERNAL_c6223bd8_4_k_cu_6c4a0f236thrust24THRUST_300001_SM_1000_NS12placeholders2_6E - _ZN34_INTERNAL_c6223bd8_4_k_cu_6c4a0f234cuda3std6ranges3__45__cpo6cbeginE)
_ZN34_INTERNAL_c6223bd8_4_k_cu_6c4a0f234cuda3std6ranges3__45__cpo6cbeginE:
	.zero		1
	.type		_ZN34_INTERNAL_c6223bd8_4_k_cu_6c4a0f236thrust24THRUST_300001_SM_1000_NS12placeholders2_6E,@object
	.size		_ZN34_INTERNAL_c6223bd8_4_k_cu_6c4a0f236thrust24THRUST_300001_SM_1000_NS12placeholders2_6E,(_ZN34_INTERNAL_c6223bd8_4_k_cu_6c4a0f234cuda3std3__45__cpo7crbeginE - _ZN34_INTERNAL_c6223bd8_4_k_cu_6c4a0f236thrust24THRUST_300001_SM_1000_NS12placeholders2_6E)
_ZN34_INTERNAL_c6223bd8_4_k_cu_6c4a0f236thrust24THRUST_300001_SM_1000_NS12placeholders2_6E:
	.zero		1
	.type		_ZN34_INTERNAL_c6223bd8_4_k_cu_6c4a0f234cuda3std3__45__cpo7crbeginE,@object
	.size		_ZN34_INTERNAL_c6223bd8_4_k_cu_6c4a0f234cuda3std3__45__cpo7crbeginE,(_ZN34_INTERNAL_c6223bd8_4_k_cu_6c4a0f234cuda3std6ranges3__45__cpo4nextE - _ZN34_INTERNAL_c6223bd8_4_k_cu_6c4a0f234cuda3std3__45__cpo7crbeginE)
_ZN34_INTERNAL_c6223bd8_4_k_cu_6c4a0f234cuda3std3__45__cpo7crbeginE:
	.zero		1
	.type		_ZN34_INTERNAL_c6223bd8_4_k_cu_6c4a0f234cuda3std6ranges3__45__cpo4nextE,@object
	.size		_ZN34_INTERNAL_c6223bd8_4_k_cu_6c4a0f234cuda3std6ranges3__45__cpo4nextE,(_ZN34_INTERNAL_c6223bd8_4_k_cu_6c4a0f234cuda3std6ranges3__45__cpo4swapE - _ZN34_INTERNAL_c6223bd8_4_k_cu_6c4a0f234cuda3std6ranges3__45__cpo4nextE)
_ZN34_INTERNAL_c6223bd8_4_k_cu_6c4a0f234cuda3std6ranges3__45__cpo4nextE:
	.zero		1
	.type		_ZN34_INTERNAL_c6223bd8_4_k_cu_6c4a0f234cuda3std6ranges3__45__cpo4swapE,@object
	.size		_ZN34_INTERNAL_c6223bd8_4_k_cu_6c4a0f234cuda3std6ranges3__45__cpo4swapE,(_ZN34_INTERNAL_c6223bd8_4_k_cu_6c4a0f236thrust24THRUST_300001_SM_1000_NS8cuda_cub10par_nosyncE - _ZN34_INTERNAL_c6223bd8_4_k_cu_6c4a0f234cuda3std6ranges3__45__cpo4swapE)
_ZN34_INTERNAL_c6223bd8_4_k_cu_6c4a0f234cuda3std6ranges3__45__cpo4swapE:
	.zero		1
	.type		_ZN34_INTERNAL_c6223bd8_4_k_cu_6c4a0f236thrust24THRUST_300001_SM_1000_NS8cuda_cub10par_nosyncE,@object
	.size		_ZN34_INTERNAL_c6223bd8_4_k_cu_6c4a0f236thrust24THRUST_300001_SM_1000_NS8cuda_cub10par_nosyncE,(_ZN34_INTERNAL_c6223bd8_4_k_cu_6c4a0f236thrust24THRUST_300001_SM_1000_NS3seqE - _ZN34_INTERNAL_c6223bd8_4_k_cu_6c4a0f236thrust24THRUST_300001_SM_1000_NS8cuda_cub10par_nosyncE)
_ZN34_INTERNAL_c6223bd8_4_k_cu_6c4a0f236thrust24THRUST_300001_SM_1000_NS8cuda_cub10par_nosyncE:
	.zero		1
	.type		_ZN34_INTERNAL_c6223bd8_4_k_cu_6c4a0f236thrust24THRUST_300001_SM_1000_NS3seqE,@object
	.size		_ZN34_INTERNAL_c6223bd8_4_k_cu_6c4a0f236thrust24THRUST_300001_SM_1000_NS3seqE,(_ZN34_INTERNAL_c6223bd8_4_k_cu_6c4a0f234cuda3std3__420unreachable_sentinelE - _ZN34_INTERNAL_c6223bd8_4_k_cu_6c4a0f236thrust24THRUST_300001_SM_1000_NS3seqE)
_ZN34_INTERNAL_c6223bd8_4_k_cu_6c4a0f236thrust24THRUST_300001_SM_1000_NS3seqE:
	.zero		1
	.type		_ZN34_INTERNAL_c6223bd8_4_k_cu_6c4a0f234cuda3std3__420unreachable_sentinelE,@object
	.size		_ZN34_INTERNAL_c6223bd8_4_k_cu_6c4a0f234cuda3std3__420unreachable_sentinelE,(_ZN34_INTERNAL_c6223bd8_4_k_cu_6c4a0f234cuda3std6ranges3__45__cpo5ssizeE - _ZN34_INTERNAL_c6223bd8_4_k_cu_6c4a0f234cuda3std3__420unreachable_sentinelE)
_ZN34_INTERNAL_c6223bd8_4_k_cu_6c4a0f234cuda3std3__420unreachable_sentinelE:
	.zero		1
	.type		_ZN34_INTERNAL_c6223bd8_4_k_cu_6c4a0f234cuda3std6ranges3__45__cpo5ssizeE,@object
	.size		_ZN34_INTERNAL_c6223bd8_4_k_cu_6c4a0f234cuda3std6ranges3__45__cpo5ssizeE,(_ZN34_INTERNAL_c6223bd8_4_k_cu_6c4a0f236thrust24THRUST_300001_SM_1000_NS12placeholders2_3E - _ZN34_INTERNAL_c6223bd8_4_k_cu_6c4a0f234cuda3std6ranges3__45__cpo5ssizeE)
_ZN34_INTERNAL_c6223bd8_4_k_cu_6c4a0f234cuda3std6ranges3__45__cpo5ssizeE:
	.zero		1
	.type		_ZN34_INTERNAL_c6223bd8_4_k_cu_6c4a0f236thrust24THRUST_300001_SM_1000_NS12placeholders2_3E,@object
	.size		_ZN34_INTERNAL_c6223bd8_4_k_cu_6c4a0f236thrust24THRUST_300001_SM_1000_NS12placeholders2_3E,(_ZN34_INTERNAL_c6223bd8_4_k_cu_6c4a0f234cuda3std3__45__cpo4cendE - _ZN34_INTERNAL_c6223bd8_4_k_cu_6c4a0f236thrust24THRUST_300001_SM_1000_NS12placeholders2_3E)
_ZN34_INTERNAL_c6223bd8_4_k_cu_6c4a0f236thrust24THRUST_300001_SM_1000_NS12placeholders2_3E:
	.zero		1
	.type		_ZN34_INTERNAL_c6223bd8_4_k_cu_6c4a0f234cuda3std3__45__cpo4cendE,@object
	.size		_ZN34_INTERNAL_c6223bd8_4_k_cu_6c4a0f234cuda3std3__45__cpo4cendE,(_ZN34_INTERNAL_c6223bd8_4_k_cu_6c4a0f234cuda3std6ranges3__45__cpo4cendE - _ZN34_INTERNAL_c6223bd8_4_k_cu_6c4a0f234cuda3std3__45__cpo4cendE)
_ZN34_INTERNAL_c6223bd8_4_k_cu_6c4a0f234cuda3std3__45__cpo4cendE:
	.zero		1
	.type		_ZN34_INTERNAL_c6223bd8_4_k_cu_6c4a0f234cuda3std6ranges3__45__cpo4cendE,@object
	.size		_ZN34_INTERNAL_c6223bd8_4_k_cu_6c4a0f234cuda3std6ranges3__45__cpo4cendE,(_ZN34_INTERNAL_c6223bd8_4_k_cu_6c4a0f236thrust24THRUST_300001_SM_1000_NS12placeholders2_7E - _ZN34_INTERNAL_c6223bd8_4_k_cu_6c4a0f234cuda3std6ranges3__45__cpo4cendE)
_ZN34_INTERNAL_c6223bd8_4_k_cu_6c4a0f234cuda3std6ranges3__45__cpo4cendE:
	.zero		1
	.type		_ZN34_INTERNAL_c6223bd8_4_k_cu_6c4a0f236thrust24THRUST_300001_SM_1000_NS12placeholders2_7E,@object
	.size		_ZN34_INTERNAL_c6223bd8_4_k_cu_6c4a0f236thrust24THRUST_300001_SM_1000_NS12placeholders2_7E,(_ZN34_INTERNAL_c6223bd8_4_k_cu_6c4a0f234cuda3std3__45__cpo5crendE - _ZN34_INTERNAL_c6223bd8_4_k_cu_6c4a0f236thrust24THRUST_300001_SM_1000_NS12placeholders2_7E)
_ZN34_INTERNAL_c6223bd8_4_k_cu_6c4a0f236thrust24THRUST_300001_SM_1000_NS12placeholders2_7E:
	.zero		1
	.type		_ZN34_INTERNAL_c6223bd8_4_k_cu_6c4a0f234cuda3std3__45__cpo5crendE,@object
	.size		_ZN34_INTERNAL_c6223bd8_4_k_cu_6c4a0f234cuda3std3__45__cpo5crendE,(_ZN34_INTERNAL_c6223bd8_4_k_cu_6c4a0f234cuda3std6ranges3__45__cpo4prevE - _ZN34_INTERNAL_c6223bd8_4_k_cu_6c4a0f234cuda3std3__45__cpo5crendE)
_ZN34_INTERNAL_c6223bd8_4_k_cu_6c4a0f234cuda3std3__45__cpo5crendE:
	.zero		1
	.type		_ZN34_INTERNAL_c6223bd8_4_k_cu_6c4a0f234cuda3std6ranges3__45__cpo4prevE,@object
	.size		_ZN34_INTERNAL_c6223bd8_4_k_cu_6c4a0f234cuda3std6ranges3__45__cpo4prevE,(_ZN34_INTERNAL_c6223bd8_4_k_cu_6c4a0f234cuda3std6ranges3__45__cpo9iter_moveE - _ZN34_INTERNAL_c6223bd8_4_k_cu_6c4a0f234cuda3std6ranges3__45__cpo4prevE)
_ZN34_INTERNAL_c6223bd8_4_k_cu_6c4a0f234cuda3std6ranges3__45__cpo4prevE:
	.zero		1
	.type		_ZN34_INTERNAL_c6223bd8_4_k_cu_6c4a0f234cuda3std6ranges3__45__cpo9iter_moveE,@object
	.size		_ZN34_INTERNAL_c6223bd8_4_k_cu_6c4a0f234cuda3std6ranges3__45__cpo9iter_moveE,(_ZN34_INTERNAL_c6223bd8_4_k_cu_6c4a0f236thrust24THRUST_300001_SM_1000_NS6system6detail10sequential3seqE - _ZN34_INTERNAL_c6223bd8_4_k_cu_6c4a0f234cuda3std6ranges3__45__cpo9iter_moveE)
_ZN34_INTERNAL_c6223bd8_4_k_cu_6c4a0f234cuda3std6ranges3__45__cpo9iter_moveE:
	.zero		1
	.type		_ZN34_INTERNAL_c6223bd8_4_k_cu_6c4a0f236thrust24THRUST_300001_SM_1000_NS6system6detail10sequential3seqE,@object
	.size		_ZN34_INTERNAL_c6223bd8_4_k_cu_6c4a0f236thrust24THRUST_300001_SM_1000_NS6system6detail10sequential3seqE,(_ZN34_INTERNAL_c6223bd8_4_k_cu_6c4a0f236thrust24THRUST_300001_SM_1000_NS12placeholders2_9E - _ZN34_INTERNAL_c6223bd8_4_k_cu_6c4a0f236thrust24THRUST_300001_SM_1000_NS6system6detail10sequential3seqE)
_ZN34_INTERNAL_c6223bd8_4_k_cu_6c4a0f236thrust24THRUST_300001_SM_1000_NS6system6detail10sequential3seqE:
	.zero		1
	.type		_ZN34_INTERNAL_c6223bd8_4_k_cu_6c4a0f236thrust24THRUST_300001_SM_1000_NS12placeholders2_9E,@object
	.size		_ZN34_INTERNAL_c6223bd8_4_k_cu_6c4a0f236thrust24THRUST_300001_SM_1000_NS12placeholders2_9E,(_ZN34_INTERNAL_c6223bd8_4_k_cu_6c4a0f234cuda3std3__419piecewise_constructE - _ZN34_INTERNAL_c6223bd8_4_k_cu_6c4a0f236thrust24THRUST_300001_SM_1000_NS12placeholders2_9E)
_ZN34_INTERNAL_c6223bd8_4_k_cu_6c4a0f236thrust24THRUST_300001_SM_1000_NS12placeholders2_9E:
	.zero		1
	.type		_ZN34_INTERNAL_c6223bd8_4_k_cu_6c4a0f234cuda3std3__419piecewise_constructE,@object
	.size		_ZN34_INTERNAL_c6223bd8_4_k_cu_6c4a0f234cuda3std3__419piecewise_constructE,(_ZN34_INTERNAL_c6223bd8_4_k_cu_6c4a0f234cuda3std6ranges3__45__cpo5cdataE - _ZN34_INTERNAL_c6223bd8_4_k_cu_6c4a0f234cuda3std3__419piecewise_constructE)
_ZN34_INTERNAL_c6223bd8_4_k_cu_6c4a0f234cuda3std3__419piecewise_constructE:
	.zero		1
	.type		_ZN34_INTERNAL_c6223bd8_4_k_cu_6c4a0f234cuda3std6ranges3__45__cpo5cdataE,@object
	.size		_ZN34_INTERNAL_c6223bd8_4_k_cu_6c4a0f234cuda3std6ranges3__45__cpo5cdataE,(_ZN34_INTERNAL_c6223bd8_4_k_cu_6c4a0f236thrust24THRUST_300001_SM_1000_NS12placeholders2_1E - _ZN34_INTERNAL_c6223bd8_4_k_cu_6c4a0f234cuda3std6ranges3__45__cpo5cdataE)
_ZN34_INTERNAL_c6223bd8_4_k_cu_6c4a0f234cuda3std6ranges3__45__cpo5cdataE:
	.zero		1
	.type		_ZN34_INTERNAL_c6223bd8_4_k_cu_6c4a0f236thrust24THRUST_300001_SM_1000_NS12placeholders2_1E,@object
	.size		_ZN34_INTERNAL_c6223bd8_4_k_cu_6c4a0f236thrust24THRUST_300001_SM_1000_NS12placeholders2_1E,(_ZN34_INTERNAL_c6223bd8_4_k_cu_6c4a0f234cuda3std3__45__cpo3endE - _ZN34_INTERNAL_c6223bd8_4_k_cu_6c4a0f236thrust24THRUST_300001_SM_1000_NS12placeholders2_1E)
_ZN34_INTERNAL_c6223bd8_4_k_cu_6c4a0f236thrust24THRUST_300001_SM_1000_NS12placeholders2_1E:
	.zero		1
	.type		_ZN34_INTERNAL_c6223bd8_4_k_cu_6c4a0f234cuda3std3__45__cpo3endE,@object
	.size		_ZN34_INTERNAL_c6223bd8_4_k_cu_6c4a0f234cuda3std3__45__cpo3endE,(_ZN34_INTERNAL_c6223bd8_4_k_cu_6c4a0f234cuda3std6ranges3__45__cpo3endE - _ZN34_INTERNAL_c6223bd8_4_k_cu_6c4a0f234cuda3std3__45__cpo3endE)
_ZN34_INTERNAL_c6223bd8_4_k_cu_6c4a0f234cuda3std3__45__cpo3endE:
	.zero		1
	.type		_ZN34_INTERNAL_c6223bd8_4_k_cu_6c4a0f234cuda3std6ranges3__45__cpo3endE,@object
	.size		_ZN34_INTERNAL_c6223bd8_4_k_cu_6c4a0f234cuda3std6ranges3__45__cpo3endE,(_ZN34_INTERNAL_c6223bd8_4_k_cu_6c4a0f236thrust24THRUST_300001_SM_1000_NS12placeholders2_5E - _ZN34_INTERNAL_c6223bd8_4_k_cu_6c4a0f234cuda3std6ranges3__45__cpo3endE)
_ZN34_INTERNAL_c6223bd8_4_k_cu_6c4a0f234cuda3std6ranges3__45__cpo3endE:
	.zero		1
	.type		_ZN34_INTERNAL_c6223bd8_4_k_cu_6c4a0f236thrust24THRUST_300001_SM_1000_NS12placeholders2_5E,@object
	.size		_ZN34_INTERNAL_c6223bd8_4_k_cu_6c4a0f236thrust24THRUST_300001_SM_1000_NS12placeholders2_5E,(_ZN34_INTERNAL_c6223bd8_4_k_cu_6c4a0f234cuda3std3__45__cpo4rendE - _ZN34_INTERNAL_c6223bd8_4_k_cu_6c4a0f236thrust24THRUST_300001_SM_1000_NS12placeholders2_5E)
_ZN34_INTERNAL_c6223bd8_4_k_cu_6c4a0f236thrust24THRUST_300001_SM_1000_NS12placeholders2_5E:
	.zero		1
	.type		_ZN34_INTERNAL_c6223bd8_4_k_cu_6c4a0f234cuda3std3__45__cpo4rendE,@object
	.size		_ZN34_INTERNAL_c6223bd8_4_k_cu_6c4a0f234cuda3std3__45__cpo4rendE,(_ZN34_INTERNAL_c6223bd8_4_k_cu_6c4a0f234cuda3std6ranges3__45__cpo9iter_swapE - _ZN34_INTERNAL_c6223bd8_4_k_cu_6c4a0f234cuda3std3__45__cpo4rendE)
_ZN34_INTERNAL_c6223bd8_4_k_cu_6c4a0f234cuda3std3__45__cpo4rendE:
	.zero		1
	.type		_ZN34_INTERNAL_c6223bd8_4_k_cu_6c4a0f234cuda3std6ranges3__45__cpo9iter_swapE,@object
	.size		_ZN34_INTERNAL_c6223bd8_4_k_cu_6c4a0f234cuda3std6ranges3__45__cpo9iter_swapE,(_ZN34_INTERNAL_c6223bd8_4_k_cu_6c4a0f234cuda3std3__48unexpectE - _ZN34_INTERNAL_c6223bd8_4_k_cu_6c4a0f234cuda3std6ranges3__45__cpo9iter_swapE)
_ZN34_INTERNAL_c6223bd8_4_k_cu_6c4a0f234cuda3std6ranges3__45__cpo9iter_swapE:
	.zero		1
	.type		_ZN34_INTERNAL_c6223bd8_4_k_cu_6c4a0f234cuda3std3__48unexpectE,@object
	.size		_ZN34_INTERNAL_c6223bd8_4_k_cu_6c4a0f234cuda3std3__48unexpectE,(_ZN34_INTERNAL_c6223bd8_4_k_cu_6c4a0f236thrust24THRUST_300001_SM_1000_NS8cuda_cub3parE - _ZN34_INTERNAL_c6223bd8_4_k_cu_6c4a0f234cuda3std3__48unexpectE)
_ZN34_INTERNAL_c6223bd8_4_k_cu_6c4a0f234cuda3std3__48unexpectE:
	.zero		1
	.type		_ZN34_INTERNAL_c6223bd8_4_k_cu_6c4a0f236thrust24THRUST_300001_SM_1000_NS8cuda_cub3parE,@object
	.size		_ZN34_INTERNAL_c6223bd8_4_k_cu_6c4a0f236thrust24THRUST_300001_SM_1000_NS8cuda_cub3parE,(.L_29 - _ZN34_INTERNAL_c6223bd8_4_k_cu_6c4a0f236thrust24THRUST_300001_SM_1000_NS8cuda_cub3parE)
_ZN34_INTERNAL_c6223bd8_4_k_cu_6c4a0f236thrust24THRUST_300001_SM_1000_NS8cuda_cub3parE:
	.zero		1
.L_29:


//--------------------- .nv.shared._ZN6thrust24THRUST_300001_SM_1000_NS8cuda_cub4core6detail13_kernel_agentINS1_8__reduce11ReduceAgentIPN4cuda3std3__45tupleIJilEEESC_SB_lNS1_9__extrema9arg_max_fIilNS9_4lessIiEEEEEEJSC_SC_iSH_EEEvDpT0_ --------------------------
	.section	.nv.shared._ZN6thrust24THRUST_300001_SM_1000_NS8cuda_cub4core6detail13_kernel_agentINS1_8__reduce11ReduceAgentIPN4cuda3std3__45tupleIJilEEESC_SB_lNS1_9__extrema9arg_max_fIilNS9_4lessIiEEEEEEJSC_SC_iSH_EEEvDpT0_,"aw",@nobits
	.sectionflags	@""
	.align	16
	.zero		1024


//--------------------- .nv.shared._ZN6thrust24THRUST_300001_SM_1000_NS8cuda_cub4core6detail13_kernel_agentINS1_8__reduce10DrainAgentIlEEJN3cub18CUB_300001_SM_10009GridQueueIyEElEEEvDpT0_ --------------------------
	.section	.nv.shared._ZN6thrust24THRUST_300001_SM_1000_NS8cuda_cub4core6detail13_kernel_agentINS1_8__reduce10DrainAgentIlEEJN3cub18CUB_300001_SM_10009GridQueueIyEElEEEvDpT0_,"aw",@nobits
	.sectionflags	@""
	.align	16
	.zero		1024


//--------------------- .nv.shared._ZN6thrust24THRUST_300001_SM_1000_NS8cuda_cub4core6detail13_kernel_agentINS1_8__reduce11ReduceAgentINS0_12zip_iteratorIN4cuda3std3__45tupleIJNS0_10device_ptrIiEENS0_17counting_iteratorIlNS0_11use_defaultESF_SF_EEEEEEEPNSB_IJilEEESJ_lNS1_9__extrema9arg_max_fIilNSA_4lessIiEEEEEEJSI_SK_lN3cub18CUB_300001_SM_100013GridEvenShareIlEENSS_9GridQueueIyEESP_EEEvDpT0_ --------------------------
	.section	.nv.shared._ZN6thrust24THRUST_300001_SM_1000_NS8cuda_cub4core6detail13_kernel_agentINS1_8__reduce11ReduceAgentINS0_12zip_iteratorIN4cuda3std3__45tupleIJNS0_10device_ptrIiEENS0_17counting_iteratorIlNS0_11use_defaultESF_SF_EEEEEEEPNSB_IJilEEESJ_lNS1_9__extrema9arg_max_fIilNSA_4lessIiEEEEEEJSI_SK_lN3cub18CUB_300001_SM_100013GridEvenShareIlEENSS_9GridQueueIyEESP_EEEvDpT0_,"aw",@nobits
	.sectionflags	@""
	.align	16
	.zero		1024


//--------------------- .nv.shared._ZN6thrust24THRUST_300001_SM_1000_NS8cuda_cub4core6detail13_kernel_agentINS1_8__reduce11ReduceAgentINS0_12zip_iteratorIN4cuda3std3__45tupleIJNS0_10device_ptrIiEENS0_17counting_iteratorIlNS0_11use_defaultESF_SF_EEEEEEEPNSB_IJilEEESJ_lNS1_9__extrema9arg_max_fIilNSA_4lessIiEEEEEEJSI_SK_lSP_EEEvDpT0_ --------------------------
	.section	.nv.shared._ZN6thrust24THRUST_300001_SM_1000_NS8cuda_cub4core6detail13_kernel_agentINS1_8__reduce11ReduceAgentINS0_12zip_iteratorIN4cuda3std3__45tupleIJNS0_10device_ptrIiEENS0_17counting_iteratorIlNS0_11use_defaultESF_SF_EEEEEEEPNSB_IJilEEESJ_lNS1_9__extrema9arg_max_fIilNSA_4lessIiEEEEEEJSI_SK_lSP_EEEvDpT0_,"aw",@nobits
	.sectionflags	@""
	.align	16
	.zero		1024


//--------------------- .nv.shared._ZN6thrust24THRUST_300001_SM_1000_NS8cuda_cub4core6detail13_kernel_agentINS1_8__reduce11ReduceAgentIPN4cuda3std3__45tupleIJilEEESC_SB_iNS1_9__extrema9arg_max_fIilNS9_4lessIiEEEEEEJSC_SC_iSH_EEEvDpT0_ --------------------------
	.section	.nv.shared._ZN6thrust24THRUST_300001_SM_1000_NS8cuda_cub4core6detail13_kernel_agentINS1_8__reduce11ReduceAgentIPN4cuda3std3__45tupleIJilEEESC_SB_iNS1_9__extrema9arg_max_fIilNS9_4lessIiEEEEEEJSC_SC_iSH_EEEvDpT0_,"aw",@nobits
	.sectionflags	@""
	.align	16
	.zero		1024


//--------------------- .nv.shared._ZN6thrust24THRUST_300001_SM_1000_NS8cuda_cub4core6detail13_kernel_agentINS1_8__reduce10DrainAgentIiEEJN3cub18CUB_300001_SM_10009GridQueueIjEEiEEEvDpT0_ --------------------------
	.section	.nv.shared._ZN6thrust24THRUST_300001_SM_1000_NS8cuda_cub4core6detail13_kernel_agentINS1_8__reduce10DrainAgentIiEEJN3cub18CUB_300001_SM_10009GridQueueIjEEiEEEvDpT0_,"aw",@nobits
	.sectionflags	@""
	.align	16
	.zero		1024


//--------------------- .nv.shared._ZN6thrust24THRUST_300001_SM_1000_NS8cuda_cub4core6detail13_kernel_agentINS1_8__reduce11ReduceAgentINS0_12zip_iteratorIN4cuda3std3__45tupleIJNS0_10device_ptrIiEENS0_17counting_iteratorIlNS0_11use_defaultESF_SF_EEEEEEEPNSB_IJilEEESJ_iNS1_9__extrema9arg_max_fIilNSA_4lessIiEEEEEEJSI_SK_iN3cub18CUB_300001_SM_100013GridEvenShareIiEENSS_9GridQueueIjEESP_EEEvDpT0_ --------------------------
	.section	.nv.shared._ZN6thrust24THRUST_300001_SM_1000_NS8cuda_cub4core6detail13_kernel_agentINS1_8__reduce11ReduceAgentINS0_12zip_iteratorIN4cuda3std3__45tupleIJNS0_10device_ptrIiEENS0_17counting_iteratorIlNS0_11use_defaultESF_SF_EEEEEEEPNSB_IJilEEESJ_iNS1_9__extrema9arg_max_fIilNSA_4lessIiEEEEEEJSI_SK_iN3cub18CUB_300001_SM_100013GridEvenShareIiEENSS_9GridQueueIjEESP_EEEvDpT0_,"aw",@nobits
	.sectionflags	@""
	.align	16
	.zero		1024


//--------------------- .nv.shared._ZN6thrust24THRUST_300001_SM_1000_NS8cuda_cub4core6detail13_kernel_agentINS1_8__reduce11ReduceAgentINS0_12zip_iteratorIN4cuda3std3__45tupleIJNS0_10device_ptrIiEENS0_17counting_iteratorIlNS0_11use_defaultESF_SF_EEEEEEEPNSB_IJilEEESJ_iNS1_9__extrema9arg_max_fIilNSA_4lessIiEEEEEEJSI_SK_iSP_EEEvDpT0_ --------------------------
	.section	.nv.shared._ZN6thrust24THRUST_300001_SM_1000_NS8cuda_cub4core6detail13_kernel_agentINS1_8__reduce11ReduceAgentINS0_12zip_iteratorIN4cuda3std3__45tupleIJNS0_10device_ptrIiEENS0_17counting_iteratorIlNS0_11use_defaultESF_SF_EEEEEEEPNSB_IJilEEESJ_iNS1_9__extrema9arg_max_fIilNSA_4lessIiEEEEEEJSI_SK_iSP_EEEvDpT0_,"aw",@nobits
	.sectionflags	@""
	.align	16
	.zero		1024


//--------------------- .nv.shared._Z16extractSubMatrixPdPiS0_S0_S0_S0_S0_S0_S0_iii --------------------------
	.section	.nv.shared._Z16extractSubMatrixPdPiS0_S0_S0_S0_S0_S0_S0_iii,"aw",@nobits
	.sectionflags	@""
	.align	16
	.zero		1024


//--------------------- .nv.shared._Z17getSkAndRkMaxSizePiS_S_S_S_i --------------------------
	.section	.nv.shared._Z17getSkAndRkMaxSizePiS_S_S_S_i,"aw",@nobits
	.sectionflags	@""
	.align	16
	.zero		1024


//--------------------- .nv.constant0._ZN3cub18CUB_300001_SM_10006detail11EmptyKernelIvEEvv --------------------------
	.section	.nv.constant0._ZN3cub18CUB_300001_SM_10006detail11EmptyKernelIvEEvv,"a",@progbits
	.sectionflags	@""
	.align	4
.nv.constant0._ZN3cub18CUB_300001_SM_10006detail11EmptyKernelIvEEvv:
	.zero		896


//--------------------- .nv.constant0._ZN6thrust24THRUST_300001_SM_1000_NS8cuda_cub4core6detail13_kernel_agentINS1_8__reduce11ReduceAgentIPN4cuda3std3__45tupleIJilEEESC_SB_lNS1_9__extrema9arg_max_fIilNS9_4lessIiEEEEEEJSC_SC_iSH_EEEvDpT0_ --------------------------
	.section	.nv.constant0._ZN6thrust24THRUST_300001_SM_1000_NS8cuda_cub4core6detail13_kernel_agentINS1_8__reduce11ReduceAgentIPN4cuda3std3__45tupleIJilEEESC_SB_lNS1_9__extrema9arg_max_fIilNS9_4lessIiEEEEEEJSC_SC_iSH_EEEvDpT0_,"a",@progbits
	.sectionflags	@""
	.align	4
.nv.constant0._ZN6thrust24THRUST_300001_SM_1000_NS8cuda_cub4core6detail13_kernel_agentINS1_8__reduce11ReduceAgentIPN4cuda3std3__45tupleIJilEEESC_SB_lNS1_9__extrema9arg_max_fIilNS9_4lessIiEEEEEEJSC_SC_iSH_EEEvDpT0_:
	.zero		917


//--------------------- .nv.constant0._ZN6thrust24THRUST_300001_SM_1000_NS8cuda_cub4core6detail13_kernel_agentINS1_8__reduce10DrainAgentIlEEJN3cub18CUB_300001_SM_10009GridQueueIyEElEEEvDpT0_ --------------------------
	.section	.nv.constant0._ZN6thrust24THRUST_300001_SM_1000_NS8cuda_cub4core6detail13_kernel_agentINS1_8__reduce10DrainAgentIlEEJN3cub18CUB_300001_SM_10009GridQueueIyEElEEEvDpT0_,"a",@progbits
	.sectionflags	@""
	.align	4
.nv.constant0._ZN6thrust24THRUST_300001_SM_1000_NS8cuda_cub4core6detail13_kernel_agentINS1_8__reduce10DrainAgentIlEEJN3cub18CUB_300001_SM_10009GridQueueIyEElEEEvDpT0_:
	.zero		912


//--------------------- .nv.constant0._ZN6thrust24THRUST_300001_SM_1000_NS8cuda_cub4core6detail13_kernel_agentINS1_8__reduce11ReduceAgentINS0_12zip_iteratorIN4cuda3std3__45tupleIJNS0_10device_ptrIiEENS0_17counting_iteratorIlNS0_11use_defaultESF_SF_EEEEEEEPNSB_IJilEEESJ_lNS1_9__extrema9arg_max_fIilNSA_4lessIiEEEEEEJSI_SK_lN3cub18CUB_300001_SM_100013GridEvenShareIlEENSS_9GridQueueIyEESP_EEEvDpT0_ --------------------------
	.section	.nv.constant0._ZN6thrust24THRUST_300001_SM_1000_NS8cuda_cub4core6detail13_kernel_agentINS1_8__reduce11ReduceAgentINS0_12zip_iteratorIN4cuda3std3__45tupleIJNS0_10device_ptrIiEENS0_17counting_iteratorIlNS0_11use_defaultESF_SF_EEEEEEEPNSB_IJilEEESJ_lNS1_9__extrema9arg_max_fIilNSA_4lessIiEEEEEEJSI_SK_lN3cub18CUB_300001_SM_100013GridEvenShareIlEENSS_9GridQueueIyEESP_EEEvDpT0_,"a",@progbits
	.sectionflags	@""
	.align	4
.nv.constant0._ZN6thrust24THRUST_300001_SM_1000_NS8cuda_cub4core6detail13_kernel_agentINS1_8__reduce11ReduceAgentINS0_12zip_iteratorIN4cuda3std3__45tupleIJNS0_10device_ptrIiEENS0_17counting_iteratorIlNS0_11use_defaultESF_SF_EEEEEEEPNSB_IJilEEESJ_lNS1_9__extrema9arg_max_fIilNSA_4lessIiEEEEEEJSI_SK_lN3cub18CUB_300001_SM_100013GridEvenShareIlEENSS_9GridQueueIyEESP_EEEvDpT0_:
	.zero		1009


//--------------------- .nv.constant0._ZN6thrust24THRUST_300001_SM_1000_NS8cuda_cub4core6detail13_kernel_agentINS1_8__reduce11ReduceAgentINS0_12zip_iteratorIN4cuda3std3__45tupleIJNS0_10device_ptrIiEENS0_17counting_iteratorIlNS0_11use_defaultESF_SF_EEEEEEEPNSB_IJilEEESJ_lNS1_9__extrema9arg_max_fIilNSA_4lessIiEEEEEEJSI_SK_lSP_EEEvDpT0_ --------------------------
	.section	.nv.constant0._ZN6thrust24THRUST_300001_SM_1000_NS8cuda_cub4core6detail13_kernel_agentINS1_8__reduce11ReduceAgentINS0_12zip_iteratorIN4cuda3std3__45tupleIJNS0_10device_ptrIiEENS0_17counting_iteratorIlNS0_11use_defaultESF_SF_EEEEEEEPNSB_IJilEEESJ_lNS1_9__extrema9arg_max_fIilNSA_4lessIiEEEEEEJSI_SK_lSP_EEEvDpT0_,"a",@progbits
	.sectionflags	@""
	.align	4
.nv.constant0._ZN6thrust24THRUST_300001_SM_1000_NS8cuda_cub4core6detail13_kernel_agentINS1_8__reduce11ReduceAgentINS0_12zip_iteratorIN4cuda3std3__45tupleIJNS0_10device_ptrIiEENS0_17counting_iteratorIlNS0_11use_defaultESF_SF_EEEEEEEPNSB_IJilEEESJ_lNS1_9__extrema9arg_max_fIilNSA_4lessIiEEEEEEJSI_SK_lSP_EEEvDpT0_:
	.zero		929


//--------------------- .nv.constant0._ZN6thrust24THRUST_300001_SM_1000_NS8cuda_cub4core6detail13_kernel_agentINS1_8__reduce11ReduceAgentIPN4cuda3std3__45tupleIJilEEESC_SB_iNS1_9__extrema9arg_max_fIilNS9_4lessIiEEEEEEJSC_SC_iSH_EEEvDpT0_ --------------------------
	.section	.nv.constant0._ZN6thrust24THRUST_300001_SM_1000_NS8cuda_cub4core6detail13_kernel_agentINS1_8__reduce11ReduceAgentIPN4cuda3std3__45tupleIJilEEESC_SB_iNS1_9__extrema9arg_max_fIilNS9_4lessIiEEEEEEJSC_SC_iSH_EEEvDpT0_,"a",@progbits
	.sectionflags	@""
	.align	4
.nv.constant0._ZN6thrust24THRUST_300001_SM_1000_NS8cuda_cub4core6detail13_kernel_agentINS1_8__reduce11ReduceAgentIPN4cuda3std3__45tupleIJilEEESC_SB_iNS1_9__extrema9arg_max_fIilNS9_4lessIiEEEEEEJSC_SC_iSH_EEEvDpT0_:
	.zero		917


//--------------------- .nv.constant0._ZN6thrust24THRUST_300001_SM_1000_NS8cuda_cub4core6detail13_kernel_agentINS1_8__reduce10DrainAgentIiEEJN3cub18CUB_300001_SM_10009GridQueueIjEEiEEEvDpT0_ --------------------------
	.section	.nv.constant0._ZN6thrust24THRUST_300001_SM_1000_NS8cuda_cub4core6detail13_kernel_agentINS1_8__reduce10DrainAgentIiEEJN3cub18CUB_300001_SM_10009GridQueueIjEEiEEEvDpT0_,"a",@progbits
	.sectionflags	@""
	.align	4
.nv.constant0._ZN6thrust24THRUST_300001_SM_1000_NS8cuda_cub4core6detail13_kernel_agentINS1_8__reduce10DrainAgentIiEEJN3cub18CUB_300001_SM_10009GridQueueIjEEiEEEvDpT0_:
	.zero		908


//--------------------- .nv.constant0._ZN6thrust24THRUST_300001_SM_1000_NS8cuda_cub4core6detail13_kernel_agentINS1_8__reduce11ReduceAgentINS0_12zip_iteratorIN4cuda3std3__45tupleIJNS0_10device_ptrIiEENS0_17counting_iteratorIlNS0_11use_defaultESF_SF_EEEEEEEPNSB_IJilEEESJ_iNS1_9__extrema9arg_max_fIilNSA_4lessIiEEEEEEJSI_SK_iN3cub18CUB_300001_SM_100013GridEvenShareIiEENSS_9GridQueueIjEESP_EEEvDpT0_ --------------------------
	.section	.nv.constant0._ZN6thrust24THRUST_300001_SM_1000_NS8cuda_cub4core6detail13_kernel_agentINS1_8__reduce11ReduceAgentINS0_12zip_iteratorIN4cuda3std3__45tupleIJNS0_10device_ptrIiEENS0_17counting_iteratorIlNS0_11use_defaultESF_SF_EEEEEEEPNSB_IJilEEESJ_iNS1_9__extrema9arg_max_fIilNSA_4lessIiEEEEEEJSI_SK_iN3cub18CUB_300001_SM_100013GridEvenShareIiEENSS_9GridQueueIjEESP_EEEvDpT0_,"a",@progbits
	.sectionflags	@""
	.align	4
.nv.constant0._ZN6thrust24THRUST_300001_SM_1000_NS8cuda_cub4core6detail13_kernel_agentINS1_8__reduce11ReduceAgentINS0_12zip_iteratorIN4cuda3std3__45tupleIJNS0_10device_ptrIiEENS0_17counting_iteratorIlNS0_11use_defaultESF_SF_EEEEEEEPNSB_IJilEEESJ_iNS1_9__extrema9arg_max_fIilNSA_4lessIiEEEEEEJSI_SK_iN3cub18CUB_300001_SM_100013GridEvenShareIiEENSS_9GridQueueIjEESP_EEEvDpT0_:
	.zero		977


//--------------------- .nv.constant0._ZN6thrust24THRUST_300001_SM_1000_NS8cuda_cub4core6detail13_kernel_agentINS1_8__reduce11ReduceAgentINS0_12zip_iteratorIN4cuda3std3__45tupleIJNS0_10device_ptrIiEENS0_17counting_iteratorIlNS0_11use_defaultESF_SF_EEEEEEEPNSB_IJilEEESJ_iNS1_9__extrema9arg_max_fIilNSA_4lessIiEEEEEEJSI_SK_iSP_EEEvDpT0_ --------------------------
	.section	.nv.constant0._ZN6thrust24THRUST_300001_SM_1000_NS8cuda_cub4core6detail13_kernel_agentINS1_8__reduce11ReduceAgentINS0_12zip_iteratorIN4cuda3std3__45tupleIJNS0_10device_ptrIiEENS0_17counting_iteratorIlNS0_11use_defaultESF_SF_EEEEEEEPNSB_IJilEEESJ_iNS1_9__extrema9arg_max_fIilNSA_4lessIiEEEEEEJSI_SK_iSP_EEEvDpT0_,"a",@progbits
	.sectionflags	@""
	.align	4
.nv.constant0._ZN6thrust24THRUST_300001_SM_1000_NS8cuda_cub4core6detail13_kernel_agentINS1_8__reduce11ReduceAgentINS0_12zip_iteratorIN4cuda3std3__45tupleIJNS0_10device_ptrIiEENS0_17counting_iteratorIlNS0_11use_defaultESF_SF_EEEEEEEPNSB_IJilEEESJ_iNS1_9__extrema9arg_max_fIilNSA_4lessIiEEEEEEJSI_SK_iSP_EEEvDpT0_:
	.zero		925


//--------------------- .nv.constant0._Z16extractSubMatrixPdPiS0_S0_S0_S0_S0_S0_S0_iii --------------------------
	.section	.nv.constant0._Z16extractSubMatrixPdPiS0_S0_S0_S0_S0_S0_S0_iii,"a",@progbits
	.sectionflags	@""
	.align	4
.nv.constant0._Z16extractSubMatrixPdPiS0_S0_S0_S0_S0_S0_S0_iii:
	.zero		980


//--------------------- .nv.constant0._Z17getSkAndRkMaxSizePiS_S_S_S_i --------------------------
	.section	.nv.constant0._Z17getSkAndRkMaxSizePiS_S_S_S_i,"a",@progbits
	.sectionflags	@""
	.align	4
.nv.constant0._Z17getSkAndRkMaxSizePiS_S_S_S_i:
	.zero		940


//--------------------- SYMBOLS --------------------------

	.type		.nv.reservedSmem.offset0,@object
	.size		.nv.reservedSmem.offset0,0x4
	.type		.nv.reservedSmem.cap,@object
	.size		.nv.reservedSmem.cap,0x4
